	.target	sm_80

	.elftype	@"ET_EXEC"


//--------------------- .note.nv.tkinfo           --------------------------
	.section	.note.nv.tkinfo,"",@"SHT_NOTE"
	.sectionflags	@"SHF_NOTE_NV_TKINFO"
	.tkinfo
        /*0018*/ 	.word	0x00000002
        /*0030*/ 	.string	""
        /*0030*/ 	.string	"ptxas"
        /*0030*/ 	.string	"Cuda compilation tools, release 13.0, V13.0.88"
        /*0030*/ 	.string	"Build cuda_13.0.r13.0/compiler.36424714_0"
        /*0030*/ 	.string	"-arch sm_80 -m 64 "



//--------------------- .note.nv.cuinfo           --------------------------
	.section	.note.nv.cuinfo,"",@"SHT_NOTE"
	.sectionflags	@"SHF_NOTE_NV_CUINFO"
        /*0018*/ 	.short	0x0002
        /*001a*/ 	.short	0x0050
        /*001c*/ 	.short	0x0082
	.zero		2


//--------------------- .nv.info                  --------------------------
	.section	.nv.info,"",@"SHT_CUDA_INFO"
	.align	4


	//----- nvinfo : EIATTR_REGCOUNT
	.align		4
        /*0000*/ 	.byte	0x04, 0x2f
        /*0002*/ 	.short	(.L_12 - .L_11)
	.align		4
.L_11:
        /*0004*/ 	.word	index@(_ZN7cutlass13device_kernelIN5flash19enable_sm80_to_sm89INS1_16FlashAttnFwdSm80INS1_25CollectiveMainloopFwdSm80ILi4ELi1ELb0EN4cute5tupleIJNS5_1CILi128EEENS7_ILi64EEENS7_ILi96EEEEEELi96ENS_6half_tEfNS_4arch4Sm80ELb1ELb0ELb1ELb1ELb1ELb1ELb1ELb0EEENS1_21CollectiveEpilogueFwdINS6_IJS8_SA_S9_EEENS6_IJNS7_ILi1EEESI_SI_EEESC_SE_Li128ELb1ELb1ELb0ELb0EEENS1_19SingleTileSchedulerILb1ELb0ELb1ELi128EEEEEEEEEvNT_6ParamsE)
        /*0008*/ 	.word	0x000000ff


	//----- nvinfo : EIATTR_FRAME_SIZE
	.align		4
.L_12:
        /*000c*/ 	.byte	0x04, 0x11
        /*000e*/ 	.short	(.L_14 - .L_13)
	.align		4
.L_13:
        /*0010*/ 	.word	index@(_ZN7cutlass13device_kernelIN5flash19enable_sm80_to_sm89INS1_16FlashAttnFwdSm80INS1_25CollectiveMainloopFwdSm80ILi4ELi1ELb0EN4cute5tupleIJNS5_1CILi128EEENS7_ILi64EEENS7_ILi96EEEEEELi96ENS_6half_tEfNS_4arch4Sm80ELb1ELb0ELb1ELb1ELb1ELb1ELb1ELb0EEENS1_21CollectiveEpilogueFwdINS6_IJS8_SA_S9_EEENS6_IJNS7_ILi1EEESI_SI_EEESC_SE_Li128ELb1ELb1ELb0ELb0EEENS1_19SingleTileSchedulerILb1ELb0ELb1ELi128EEEEEEEEEvNT_6ParamsE)
        /*0014*/ 	.word	0x00000070


	//----- nvinfo : EIATTR_REGCOUNT
	.align		4
.L_14:
        /*0018*/ 	.byte	0x04, 0x2f
        /*001a*/ 	.short	(.L_16 - .L_15)
	.align		4
.L_15:
        /*001c*/ 	.word	index@(_ZN7cutlass13device_kernelIN5flash19enable_sm80_to_sm89INS1_16FlashAttnFwdSm80INS1_25CollectiveMainloopFwdSm80ILi4ELi1ELb0EN4cute5tupleIJNS5_1CILi128EEENS7_ILi64EEENS7_ILi96EEEEEELi96ENS_6half_tEfNS_4arch4Sm80ELb1ELb0ELb1ELb1ELb1ELb0ELb1ELb0EEENS1_21CollectiveEpilogueFwdINS6_IJS8_SA_S9_EEENS6_IJNS7_ILi1EEESI_SI_EEESC_SE_Li128ELb1ELb1ELb0ELb0EEENS1_19SingleTileSchedulerILb1ELb0ELb1ELi128EEEEEEEEEvNT_6ParamsE)
        /*0020*/ 	.word	0x000000ff


	//----- nvinfo : EIATTR_FRAME_SIZE
	.align		4
.L_16:
        /*0024*/ 	.byte	0x04, 0x11
        /*0026*/ 	.short	(.L_18 - .L_17)
	.align		4
.L_17:
        /*0028*/ 	.word	index@(_ZN7cutlass13device_kernelIN5flash19enable_sm80_to_sm89INS1_16FlashAttnFwdSm80INS1_25CollectiveMainloopFwdSm80ILi4ELi1ELb0EN4cute5tupleIJNS5_1CILi128EEENS7_ILi64EEENS7_ILi96EEEEEELi96ENS_6half_tEfNS_4arch4Sm80ELb1ELb0ELb1ELb1ELb1ELb0ELb1ELb0EEENS1_21CollectiveEpilogueFwdINS6_IJS8_SA_S9_EEENS6_IJNS7_ILi1EEESI_SI_EEESC_SE_Li128ELb1ELb1ELb0ELb0EEENS1_19SingleTileSchedulerILb1ELb0ELb1ELi128EEEEEEEEEvNT_6ParamsE)
        /*002c*/ 	.word	0x00000068


	//----- nvinfo : EIATTR_REGCOUNT
	.align		4
.L_18:
        /*0030*/ 	.byte	0x04, 0x2f
        /*0032*/ 	.short	(.L_20 - .L_19)
	.align		4
.L_19:
        /*0034*/ 	.word	index@(_ZN7cutlass13device_kernelIN5flash19enable_sm80_to_sm89INS1_16FlashAttnFwdSm80INS1_25CollectiveMainloopFwdSm80ILi4ELi1ELb0EN4cute5tupleIJNS5_1CILi128EEENS7_ILi64EEENS7_ILi96EEEEEELi96ENS_6half_tEfNS_4arch4Sm80ELb1ELb0ELb1ELb0ELb1ELb0ELb1ELb0EEENS1_21CollectiveEpilogueFwdINS6_IJS8_SA_S9_EEENS6_IJNS7_ILi1EEESI_SI_EEESC_SE_Li128ELb0ELb1ELb0ELb0EEENS1_30DynamicPersistentTileSchedulerILi128ELi128ELb0ELb1ELb0EEEEEEEEEvNT_6ParamsE)
        /*0038*/ 	.word	0x000000ff


	//----- nvinfo : EIATTR_FRAME_SIZE
	.align		4
.L_20:
        /*003c*/ 	.byte	0x04, 0x11
        /*003e*/ 	.short	(.L_22 - .L_21)
	.align		4
.L_21:
        /*0040*/ 	.word	index@($__internal_4_$__cuda_sm70_shflsync_idx_p)
        /*0044*/ 	.word	0x00000000


	//----- nvinfo : EIATTR_FRAME_SIZE
	.align		4
.L_22:
        /*0048*/ 	.byte	0x04, 0x11
        /*004a*/ 	.short	(.L_24 - .L_23)
	.align		4
.L_23:
        /*004c*/ 	.word	index@($__internal_3_$__cuda_sm70_shflsync_bfly_p)
        /*0050*/ 	.word	0x00000000


	//----- nvinfo : EIATTR_FRAME_SIZE
	.align		4
.L_24:
        /*0054*/ 	.byte	0x04, 0x11
        /*0056*/ 	.short	(.L_26 - .L_25)
	.align		4
.L_25:
        /*0058*/ 	.word	index@(_ZN7cutlass13device_kernelIN5flash19enable_sm80_to_sm89INS1_16FlashAttnFwdSm80INS1_25CollectiveMainloopFwdSm80ILi4ELi1ELb0EN4cute5tupleIJNS5_1CILi128EEENS7_ILi64EEENS7_ILi96EEEEEELi96ENS_6half_tEfNS_4arch4Sm80ELb1ELb0ELb1ELb0ELb1ELb0ELb1ELb0EEENS1_21CollectiveEpilogueFwdINS6_IJS8_SA_S9_EEENS6_IJNS7_ILi1EEESI_SI_EEESC_SE_Li128ELb0ELb1ELb0ELb0EEENS1_30DynamicPersistentTileSchedulerILi128ELi128ELb0ELb1ELb0EEEEEEEEEvNT_6ParamsE)
        /*005c*/ 	.word	0x00000090


	//----- nvinfo : EIATTR_REGCOUNT
	.align		4
.L_26:
        /*0060*/ 	.byte	0x04, 0x2f
        /*0062*/ 	.short	(.L_28 - .L_27)
	.align		4
.L_27:
        /*0064*/ 	.word	index@(_ZN7cutlass13device_kernelIN5flash19enable_sm80_to_sm89INS1_16FlashAttnFwdSm80INS1_25CollectiveMainloopFwdSm80ILi4ELi1ELb0EN4cute5tupleIJNS5_1CILi128EEENS7_ILi48EEENS7_ILi96EEEEEELi96ENS_6half_tEfNS_4arch4Sm80ELb0ELb1ELb1ELb1ELb1ELb1ELb1ELb0EEENS1_21CollectiveEpilogueFwdINS6_IJS8_SA_S9_EEENS6_IJNS7_ILi1EEESI_SI_EEESC_SE_Li128ELb1ELb1ELb0ELb0EEENS1_19SingleTileSchedulerILb1ELb0ELb1ELi128EEEEEEEEEvNT_6ParamsE)
        /*0068*/ 	.word	0x000000ff


	//----- nvinfo : EIATTR_FRAME_SIZE
	.align		4
.L_28:
        /*006c*/ 	.byte	0x04, 0x11
        /*006e*/ 	.short	(.L_30 - .L_29)
	.align		4
.L_29:
        /*0070*/ 	.word	index@($__internal_2_$__cuda_sm70_shflsync_idx_p)
        /*0074*/ 	.word	0x00000000


	//----- nvinfo : EIATTR_FRAME_SIZE
	.align		4
.L_30:
        /*0078*/ 	.byte	0x04, 0x11
        /*007a*/ 	.short	(.L_32 - .L_31)
	.align		4
.L_31:
        /*007c*/ 	.word	index@(_ZN7cutlass13device_kernelIN5flash19enable_sm80_to_sm89INS1_16FlashAttnFwdSm80INS1_25CollectiveMainloopFwdSm80ILi4ELi1ELb0EN4cute5tupleIJNS5_1CILi128EEENS7_ILi48EEENS7_ILi96EEEEEELi96ENS_6half_tEfNS_4arch4Sm80ELb0ELb1ELb1ELb1ELb1ELb1ELb1ELb0EEENS1_21CollectiveEpilogueFwdINS6_IJS8_SA_S9_EEENS6_IJNS7_ILi1EEESI_SI_EEESC_SE_Li128ELb1ELb1ELb0ELb0EEENS1_19SingleTileSchedulerILb1ELb0ELb1ELi128EEEEEEEEEvNT_6ParamsE)
        /*0080*/ 	.word	0x00000050


	//----- nvinfo : EIATTR_REGCOUNT
	.align		4
.L_32:
        /*0084*/ 	.byte	0x04, 0x2f
        /*0086*/ 	.short	(.L_34 - .L_33)
	.align		4
.L_33:
        /*0088*/ 	.word	index@(_ZN7cutlass13device_kernelIN5flash19enable_sm80_to_sm89INS1_16FlashAttnFwdSm80INS1_25CollectiveMainloopFwdSm80ILi4ELi1ELb0EN4cute5tupleIJNS5_1CILi128EEENS7_ILi48EEENS7_ILi96EEEEEELi96ENS_6half_tEfNS_4arch4Sm80ELb0ELb1ELb1ELb1ELb1ELb0ELb1ELb0EEENS1_21CollectiveEpilogueFwdINS6_IJS8_SA_S9_EEENS6_IJNS7_ILi1EEESI_SI_EEESC_SE_Li128ELb1ELb1ELb0ELb0EEENS1_19SingleTileSchedulerILb1ELb0ELb1ELi128EEEEEEEEEvNT_6ParamsE)
        /*008c*/ 	.word	0x000000ff


	//----- nvinfo : EIATTR_FRAME_SIZE
	.align		4
.L_34:
        /*0090*/ 	.byte	0x04, 0x11
        /*0092*/ 	.short	(.L_36 - .L_35)
	.align		4
.L_35:
        /*0094*/ 	.word	index@($__internal_1_$__cuda_sm70_shflsync_idx_p)
        /*0098*/ 	.word	0x00000000


	//----- nvinfo : EIATTR_FRAME_SIZE
	.align		4
.L_36:
        /*009c*/ 	.byte	0x04, 0x11
        /*009e*/ 	.short	(.L_38 - .L_37)
	.align		4
.L_37:
        /*00a0*/ 	.word	index@(_ZN7cutlass13device_kernelIN5flash19enable_sm80_to_sm89INS1_16FlashAttnFwdSm80INS1_25CollectiveMainloopFwdSm80ILi4ELi1ELb0EN4cute5tupleIJNS5_1CILi128EEENS7_ILi48EEENS7_ILi96EEEEEELi96ENS_6half_tEfNS_4arch4Sm80ELb0ELb1ELb1ELb1ELb1ELb0ELb1ELb0EEENS1_21CollectiveEpilogueFwdINS6_IJS8_SA_S9_EEENS6_IJNS7_ILi1EEESI_SI_EEESC_SE_Li128ELb1ELb1ELb0ELb0EEENS1_19SingleTileSchedulerILb1ELb0ELb1ELi128EEEEEEEEEvNT_6ParamsE)
        /*00a4*/ 	.word	0x00000048


	//----- nvinfo : EIATTR_REGCOUNT
	.align		4
.L_38:
        /*00a8*/ 	.byte	0x04, 0x2f
        /*00aa*/ 	.short	(.L_40 - .L_39)
	.align		4
.L_39:
        /*00ac*/ 	.word	index@(_ZN7cutlass13device_kernelIN5flash19enable_sm80_to_sm89INS1_16FlashAttnFwdSm80INS1_25CollectiveMainloopFwdSm80ILi4ELi1ELb0EN4cute5tupleIJNS5_1CILi128EEENS7_ILi48EEENS7_ILi96EEEEEELi96ENS_6half_tEfNS_4arch4Sm80ELb0ELb1ELb1ELb0ELb1ELb0ELb1ELb0EEENS1_21CollectiveEpilogueFwdINS6_IJS8_SA_S9_EEENS6_IJNS7_ILi1EEESI_SI_EEESC_SE_Li128ELb0ELb1ELb0ELb0EEENS1_19SingleTileSchedulerILb0ELb0ELb1ELi128EEEEEEEEEvNT_6ParamsE)
        /*00b0*/ 	.word	0x000000ff


	//----- nvinfo : EIATTR_FRAME_SIZE
	.align		4
.L_40:
        /*00b4*/ 	.byte	0x04, 0x11
        /*00b6*/ 	.short	(.L_42 - .L_41)
	.align		4
.L_41:
        /*00b8*/ 	.word	index@($__internal_0_$__cuda_sm70_shflsync_idx_p)
        /*00bc*/ 	.word	0x00000000


	//----- nvinfo : EIATTR_FRAME_SIZE
	.align		4
.L_42:
        /*00c0*/ 	.byte	0x04, 0x11
        /*00c2*/ 	.short	(.L_44 - .L_43)
	.align		4
.L_43:
        /*00c4*/ 	.word	index@(_ZN7cutlass13device_kernelIN5flash19enable_sm80_to_sm89INS1_16FlashAttnFwdSm80INS1_25CollectiveMainloopFwdSm80ILi4ELi1ELb0EN4cute5tupleIJNS5_1CILi128EEENS7_ILi48EEENS7_ILi96EEEEEELi96ENS_6half_tEfNS_4arch4Sm80ELb0ELb1ELb1ELb0ELb1ELb0ELb1ELb0EEENS1_21CollectiveEpilogueFwdINS6_IJS8_SA_S9_EEENS6_IJNS7_ILi1EEESI_SI_EEESC_SE_Li128ELb0ELb1ELb0ELb0EEENS1_19SingleTileSchedulerILb0ELb0ELb1ELi128EEEEEEEEEvNT_6ParamsE)
        /*00c8*/ 	.word	0x00000030


	//----- nvinfo : EIATTR_REGCOUNT
	.align		4
.L_44:
        /*00cc*/ 	.byte	0x04, 0x2f
        /*00ce*/ 	.short	(.L_46 - .L_45)
	.align		4
.L_45:
        /*00d0*/ 	.word	index@(_ZN7cutlass13device_kernelIN5flash19enable_sm80_to_sm89INS1_16FlashAttnFwdSm80INS1_25CollectiveMainloopFwdSm80ILi4ELi1ELb0EN4cute5tupleIJNS5_1CILi128EEENS7_ILi64EEENS7_ILi96EEEEEELi96ENS_6half_tEfNS_4arch4Sm80ELb0ELb0ELb1ELb1ELb1ELb1ELb1ELb0EEENS1_21CollectiveEpilogueFwdINS6_IJS8_SA_S9_EEENS6_IJNS7_ILi1EEESI_SI_EEESC_SE_Li128ELb1ELb1ELb0ELb0EEENS1_19SingleTileSchedulerILb1ELb0ELb1ELi128EEEEEEEEEvNT_6ParamsE)
        /*00d4*/ 	.word	0x000000ff


	//----- nvinfo : EIATTR_FRAME_SIZE
	.align		4
.L_46:
        /*00d8*/ 	.byte	0x04, 0x11
        /*00da*/ 	.short	(.L_48 - .L_47)
	.align		4
.L_47:
        /*00dc*/ 	.word	index@(_ZN7cutlass13device_kernelIN5flash19enable_sm80_to_sm89INS1_16FlashAttnFwdSm80INS1_25CollectiveMainloopFwdSm80ILi4ELi1ELb0EN4cute5tupleIJNS5_1CILi128EEENS7_ILi64EEENS7_ILi96EEEEEELi96ENS_6half_tEfNS_4arch4Sm80ELb0ELb0ELb1ELb1ELb1ELb1ELb1ELb0EEENS1_21CollectiveEpilogueFwdINS6_IJS8_SA_S9_EEENS6_IJNS7_ILi1EEESI_SI_EEESC_SE_Li128ELb1ELb1ELb0ELb0EEENS1_19SingleTileSchedulerILb1ELb0ELb1ELi128EEEEEEEEEvNT_6ParamsE)
        /*00e0*/ 	.word	0x00000030


	//----- nvinfo : EIATTR_REGCOUNT
	.align		4
.L_48:
        /*00e4*/ 	.byte	0x04, 0x2f
        /*00e6*/ 	.short	(.L_50 - .L_49)
	.align		4
.L_49:
        /*00e8*/ 	.word	index@(_ZN7cutlass13device_kernelIN5flash19enable_sm80_to_sm89INS1_16FlashAttnFwdSm80INS1_25CollectiveMainloopFwdSm80ILi4ELi1ELb0EN4cute5tupleIJNS5_1CILi128EEENS7_ILi64EEENS7_ILi96EEEEEELi96ENS_6half_tEfNS_4arch4Sm80ELb0ELb0ELb1ELb1ELb1ELb0ELb1ELb0EEENS1_21CollectiveEpilogueFwdINS6_IJS8_SA_S9_EEENS6_IJNS7_ILi1EEESI_SI_EEESC_SE_Li128ELb1ELb1ELb0ELb0EEENS1_19SingleTileSchedulerILb1ELb0ELb1ELi128EEEEEEEEEvNT_6ParamsE)
        /*00ec*/ 	.word	0x000000ff


	//----- nvinfo : EIATTR_FRAME_SIZE
	.align		4
.L_50:
        /*00f0*/ 	.byte	0x04, 0x11
        /*00f2*/ 	.short	(.L_52 - .L_51)
	.align		4
.L_51:
        /*00f4*/ 	.word	index@(_ZN7cutlass13device_kernelIN5flash19enable_sm80_to_sm89INS1_16FlashAttnFwdSm80INS1_25CollectiveMainloopFwdSm80ILi4ELi1ELb0EN4cute5tupleIJNS5_1CILi128EEENS7_ILi64EEENS7_ILi96EEEEEELi96ENS_6half_tEfNS_4arch4Sm80ELb0ELb0ELb1ELb1ELb1ELb0ELb1ELb0EEENS1_21CollectiveEpilogueFwdINS6_IJS8_SA_S9_EEENS6_IJNS7_ILi1EEESI_SI_EEESC_SE_Li128ELb1ELb1ELb0ELb0EEENS1_19SingleTileSchedulerILb1ELb0ELb1ELi128EEEEEEEEEvNT_6ParamsE)
        /*00f8*/ 	.word	0x00000038


	//----- nvinfo : EIATTR_REGCOUNT
	.align		4
.L_52:
        /*00fc*/ 	.byte	0x04, 0x2f
        /*00fe*/ 	.short	(.L_54 - .L_53)
	.align		4
.L_53:
        /*0100*/ 	.word	index@(_ZN7cutlass13device_kernelIN5flash19enable_sm80_to_sm89INS1_16FlashAttnFwdSm80INS1_25CollectiveMainloopFwdSm80ILi4ELi1ELb0EN4cute5tupleIJNS5_1CILi128EEENS7_ILi64EEENS7_ILi96EEEEEELi96ENS_6half_tEfNS_4arch4Sm80ELb0ELb0ELb1ELb0ELb1ELb0ELb1ELb0EEENS1_21CollectiveEpilogueFwdINS6_IJS8_SA_S9_EEENS6_IJNS7_ILi1EEESI_SI_EEESC_SE_Li128ELb0ELb1ELb0ELb0EEENS1_19SingleTileSchedulerILb0ELb0ELb1ELi128EEEEEEEEEvNT_6ParamsE)
        /*0104*/ 	.word	0x000000ff


	//----- nvinfo : EIATTR_FRAME_SIZE
	.align		4
.L_54:
        /*0108*/ 	.byte	0x04, 0x11
        /*010a*/ 	.short	(.L_56 - .L_55)
	.align		4
.L_55:
        /*010c*/ 	.word	index@(_ZN7cutlass13device_kernelIN5flash19enable_sm80_to_sm89INS1_16FlashAttnFwdSm80INS1_25CollectiveMainloopFwdSm80ILi4ELi1ELb0EN4cute5tupleIJNS5_1CILi128EEENS7_ILi64EEENS7_ILi96EEEEEELi96ENS_6half_tEfNS_4arch4Sm80ELb0ELb0ELb1ELb0ELb1ELb0ELb1ELb0EEENS1_21CollectiveEpilogueFwdINS6_IJS8_SA_S9_EEENS6_IJNS7_ILi1EEESI_SI_EEESC_SE_Li128ELb0ELb1ELb0ELb0EEENS1_19SingleTileSchedulerILb0ELb0ELb1ELi128EEEEEEEEEvNT_6ParamsE)
        /*0110*/ 	.word	0x00000058


	//----- nvinfo : EIATTR_MIN_STACK_SIZE
	.align		4
.L_56:
        /*0114*/ 	.byte	0x04, 0x12
        /*0116*/ 	.short	(.L_58 - .L_57)
	.align		4
.L_57:
        /*0118*/ 	.word	index@(_ZN7cutlass13device_kernelIN5flash19enable_sm80_to_sm89INS1_16FlashAttnFwdSm80INS1_25CollectiveMainloopFwdSm80ILi4ELi1ELb0EN4cute5tupleIJNS5_1CILi128EEENS7_ILi64EEENS7_ILi96EEEEEELi96ENS_6half_tEfNS_4arch4Sm80ELb0ELb0ELb1ELb0ELb1ELb0ELb1ELb0EEENS1_21CollectiveEpilogueFwdINS6_IJS8_SA_S9_EEENS6_IJNS7_ILi1EEESI_SI_EEESC_SE_Li128ELb0ELb1ELb0ELb0EEENS1_19SingleTileSchedulerILb0ELb0ELb1ELi128EEEEEEEEEvNT_6ParamsE)
        /*011c*/ 	.word	0x00000058


	//----- nvinfo : EIATTR_MIN_STACK_SIZE
	.align		4
.L_58:
        /*0120*/ 	.byte	0x04, 0x12
        /*0122*/ 	.short	(.L_60 - .L_59)
	.align		4
.L_59:
        /*0124*/ 	.word	index@(_ZN7cutlass13device_kernelIN5flash19enable_sm80_to_sm89INS1_16FlashAttnFwdSm80INS1_25CollectiveMainloopFwdSm80ILi4ELi1ELb0EN4cute5tupleIJNS5_1CILi128EEENS7_ILi64EEENS7_ILi96EEEEEELi96ENS_6half_tEfNS_4arch4Sm80ELb0ELb0ELb1ELb1ELb1ELb0ELb1ELb0EEENS1_21CollectiveEpilogueFwdINS6_IJS8_SA_S9_EEENS6_IJNS7_ILi1EEESI_SI_EEESC_SE_Li128ELb1ELb1ELb0ELb0EEENS1_19SingleTileSchedulerILb1ELb0ELb1ELi128EEEEEEEEEvNT_6ParamsE)
        /*0128*/ 	.word	0x00000038


	//----- nvinfo : EIATTR_MIN_STACK_SIZE
	.align		4
.L_60:
        /*012c*/ 	.byte	0x04, 0x12
        /*012e*/ 	.short	(.L_62 - .L_61)
	.align		4
.L_61:
        /*0130*/ 	.word	index@(_ZN7cutlass13device_kernelIN5flash19enable_sm80_to_sm89INS1_16FlashAttnFwdSm80INS1_25CollectiveMainloopFwdSm80ILi4ELi1ELb0EN4cute5tupleIJNS5_1CILi128EEENS7_ILi64EEENS7_ILi96EEEEEELi96ENS_6half_tEfNS_4arch4Sm80ELb0ELb0ELb1ELb1ELb1ELb1ELb1ELb0EEENS1_21CollectiveEpilogueFwdINS6_IJS8_SA_S9_EEENS6_IJNS7_ILi1EEESI_SI_EEESC_SE_Li128ELb1ELb1ELb0ELb0EEENS1_19SingleTileSchedulerILb1ELb0ELb1ELi128EEEEEEEEEvNT_6ParamsE)
        /*0134*/ 	.word	0x00000030


	//----- nvinfo : EIATTR_MIN_STACK_SIZE
	.align		4
.L_62:
        /*0138*/ 	.byte	0x04, 0x12
        /*013a*/ 	.short	(.L_64 - .L_63)
	.align		4
.L_63:
        /*013c*/ 	.word	index@(_ZN7cutlass13device_kernelIN5flash19enable_sm80_to_sm89INS1_16FlashAttnFwdSm80INS1_25CollectiveMainloopFwdSm80ILi4ELi1ELb0EN4cute5tupleIJNS5_1CILi128EEENS7_ILi48EEENS7_ILi96EEEEEELi96ENS_6half_tEfNS_4arch4Sm80ELb0ELb1ELb1ELb0ELb1ELb0ELb1ELb0EEENS1_21CollectiveEpilogueFwdINS6_IJS8_SA_S9_EEENS6_IJNS7_ILi1EEESI_SI_EEESC_SE_Li128ELb0ELb1ELb0ELb0EEENS1_19SingleTileSchedulerILb0ELb0ELb1ELi128EEEEEEEEEvNT_6ParamsE)
        /*0140*/ 	.word	0x00000030


	//----- nvinfo : EIATTR_MIN_STACK_SIZE
	.align		4
.L_64:
        /*0144*/ 	.byte	0x04, 0x12
        /*0146*/ 	.short	(.L_66 - .L_65)
	.align		4
.L_65:
        /*0148*/ 	.word	index@(_ZN7cutlass13device_kernelIN5flash19enable_sm80_to_sm89INS1_16FlashAttnFwdSm80INS1_25CollectiveMainloopFwdSm80ILi4ELi1ELb0EN4cute5tupleIJNS5_1CILi128EEENS7_ILi48EEENS7_ILi96EEEEEELi96ENS_6half_tEfNS_4arch4Sm80ELb0ELb1ELb1ELb1ELb1ELb0ELb1ELb0EEENS1_21CollectiveEpilogueFwdINS6_IJS8_SA_S9_EEENS6_IJNS7_ILi1EEESI_SI_EEESC_SE_Li128ELb1ELb1ELb0ELb0EEENS1_19SingleTileSchedulerILb1ELb0ELb1ELi128EEEEEEEEEvNT_6ParamsE)
        /*014c*/ 	.word	0x00000048


	//----- nvinfo : EIATTR_MIN_STACK_SIZE
	.align		4
.L_66:
        /*0150*/ 	.byte	0x04, 0x12
        /*0152*/ 	.short	(.L_68 - .L_67)
	.align		4
.L_67:
        /*0154*/ 	.word	index@(_ZN7cutlass13device_kernelIN5flash19enable_sm80_to_sm89INS1_16FlashAttnFwdSm80INS1_25CollectiveMainloopFwdSm80ILi4ELi1ELb0EN4cute5tupleIJNS5_1CILi128EEENS7_ILi48EEENS7_ILi96EEEEEELi96ENS_6half_tEfNS_4arch4Sm80ELb0ELb1ELb1ELb1ELb1ELb1ELb1ELb0EEENS1_21CollectiveEpilogueFwdINS6_IJS8_SA_S9_EEENS6_IJNS7_ILi1EEESI_SI_EEESC_SE_Li128ELb1ELb1ELb0ELb0EEENS1_19SingleTileSchedulerILb1ELb0ELb1ELi128EEEEEEEEEvNT_6ParamsE)
        /*0158*/ 	.word	0x00000050


	//----- nvinfo : EIATTR_MIN_STACK_SIZE
	.align		4
.L_68:
        /*015c*/ 	.byte	0x04, 0x12
        /*015e*/ 	.short	(.L_70 - .L_69)
	.align		4
.L_69:
        /*0160*/ 	.word	index@(_ZN7cutlass13device_kernelIN5flash19enable_sm80_to_sm89INS1_16FlashAttnFwdSm80INS1_25CollectiveMainloopFwdSm80ILi4ELi1ELb0EN4cute5tupleIJNS5_1CILi128EEENS7_ILi64EEENS7_ILi96EEEEEELi96ENS_6half_tEfNS_4arch4Sm80ELb1ELb0ELb1ELb0ELb1ELb0ELb1ELb0EEENS1_21CollectiveEpilogueFwdINS6_IJS8_SA_S9_EEENS6_IJNS7_ILi1EEESI_SI_EEESC_SE_Li128ELb0ELb1ELb0ELb0EEENS1_30DynamicPersistentTileSchedulerILi128ELi128ELb0ELb1ELb0EEEEEEEEEvNT_6ParamsE)
        /*0164*/ 	.word	0x00000090


	//----- nvinfo : EIATTR_MIN_STACK_SIZE
	.align		4
.L_70:
        /*0168*/ 	.byte	0x04, 0x12
        /*016a*/ 	.short	(.L_72 - .L_71)
	.align		4
.L_71:
        /*016c*/ 	.word	index@(_ZN7cutlass13device_kernelIN5flash19enable_sm80_to_sm89INS1_16FlashAttnFwdSm80INS1_25CollectiveMainloopFwdSm80ILi4ELi1ELb0EN4cute5tupleIJNS5_1CILi128EEENS7_ILi64EEENS7_ILi96EEEEEELi96ENS_6half_tEfNS_4arch4Sm80ELb1ELb0ELb1ELb1ELb1ELb0ELb1ELb0EEENS1_21CollectiveEpilogueFwdINS6_IJS8_SA_S9_EEENS6_IJNS7_ILi1EEESI_SI_EEESC_SE_Li128ELb1ELb1ELb0ELb0EEENS1_19SingleTileSchedulerILb1ELb0ELb1ELi128EEEEEEEEEvNT_6ParamsE)
        /*0170*/ 	.word	0x00000068


	//----- nvinfo : EIATTR_MIN_STACK_SIZE
	.align		4
.L_72:
        /*0174*/ 	.byte	0x04, 0x12
        /*0176*/ 	.short	(.L_74 - .L_73)
	.align		4
.L_73:
        /*0178*/ 	.word	index@(_ZN7cutlass13device_kernelIN5flash19enable_sm80_to_sm89INS1_16FlashAttnFwdSm80INS1_25CollectiveMainloopFwdSm80ILi4ELi1ELb0EN4cute5tupleIJNS5_1CILi128EEENS7_ILi64EEENS7_ILi96EEEEEELi96ENS_6half_tEfNS_4arch4Sm80ELb1ELb0ELb1ELb1ELb1ELb1ELb1ELb0EEENS1_21CollectiveEpilogueFwdINS6_IJS8_SA_S9_EEENS6_IJNS7_ILi1EEESI_SI_EEESC_SE_Li128ELb1ELb1ELb0ELb0EEENS1_19SingleTileSchedulerILb1ELb0ELb1ELi128EEEEEEEEEvNT_6ParamsE)
        /*017c*/ 	.word	0x00000070
.L_74:


//--------------------- .nv.info._ZN7cutlass13device_kernelIN5flash19enable_sm80_to_sm89INS1_16FlashAttnFwdSm80INS1_25CollectiveMainloopFwdSm80ILi4ELi1ELb0EN4cute5tupleIJNS5_1CILi128EEENS7_ILi64EEENS7_ILi96EEEEEELi96ENS_6half_tEfNS_4arch4Sm80ELb0ELb0ELb1ELb0ELb1ELb0ELb1ELb0EEENS1_21CollectiveEpilogueFwdINS6_IJS8_SA_S9_EEENS6_IJNS7_ILi1EEESI_SI_EEESC_SE_Li128ELb0ELb1ELb0ELb0EEENS1_19SingleTileSchedulerILb0ELb0ELb1ELi128EEEEEEEEEvNT_6ParamsE --------------------------
	.section	.nv.info._ZN7cutlass13device_kernelIN5flash19enable_sm80_to_sm89INS1_16FlashAttnFwdSm80INS1_25CollectiveMainloopFwdSm80ILi4ELi1ELb0EN4cute5tupleIJNS5_1CILi128EEENS7_ILi64EEENS7_ILi96EEEEEELi96ENS_6half_tEfNS_4arch4Sm80ELb0ELb0ELb1ELb0ELb1ELb0ELb1ELb0EEENS1_21CollectiveEpilogueFwdINS6_IJS8_SA_S9_EEENS6_IJNS7_ILi1EEESI_SI_EEESC_SE_Li128ELb0ELb1ELb0ELb0EEENS1_19SingleTileSchedulerILb0ELb0ELb1ELi128EEEEEEEEEvNT_6ParamsE,"",@"SHT_CUDA_INFO"
	.sectionflags	@""
	.align	4


	//----- nvinfo : EIATTR_CUDA_API_VERSION
	.align		4
        /*0000*/ 	.byte	0x04, 0x37
        /*0002*/ 	.short	(.L_76 - .L_75)
.L_75:
        /*0004*/ 	.word	0x00000082


	//----- nvinfo : EIATTR_SW2861232_WAR
	.align		4
.L_76:
        /*0008*/ 	.byte	0x01, 0x35
	.zero		2


	//----- nvinfo : EIATTR_PARAM_CBANK
	.align		4
        /*000c*/ 	.byte	0x04, 0x0a
        /*000e*/ 	.short	(.L_78 - .L_77)
	.align		4
.L_77:
        /*0010*/ 	.word	index@(.nv.constant0._ZN7cutlass13device_kernelIN5flash19enable_sm80_to_sm89INS1_16FlashAttnFwdSm80INS1_25CollectiveMainloopFwdSm80ILi4ELi1ELb0EN4cute5tupleIJNS5_1CILi128EEENS7_ILi64EEENS7_ILi96EEEEEELi96ENS_6half_tEfNS_4arch4Sm80ELb0ELb0ELb1ELb0ELb1ELb0ELb1ELb0EEENS1_21CollectiveEpilogueFwdINS6_IJS8_SA_S9_EEENS6_IJNS7_ILi1EEESI_SI_EEESC_SE_Li128ELb0ELb1ELb0ELb0EEENS1_19SingleTileSchedulerILb0ELb0ELb1ELi128EEEEEEEEEvNT_6ParamsE)
        /*0014*/ 	.short	0x0160
        /*0016*/ 	.short	0x0418


	//----- nvinfo : EIATTR_CBANK_PARAM_SIZE
	.align		4
.L_78:
        /*0018*/ 	.byte	0x03, 0x19
        /*001a*/ 	.short	0x0418


	//----- nvinfo : EIATTR_KPARAM_INFO
	.align		4
        /*001c*/ 	.byte	0x04, 0x17
        /*001e*/ 	.short	(.L_80 - .L_79)
.L_79:
        /*0020*/ 	.word	0x00000000
        /*0024*/ 	.short	0x0000
        /*0026*/ 	.short	0x0000
        /*0028*/ 	.byte	0x00, 0xf0, 0x61, 0x10


	//----- nvinfo : EIATTR_MAXREG_COUNT
	.align		4
.L_80:
        /*002c*/ 	.byte	0x03, 0x1b
        /*002e*/ 	.short	0x00ff


	//----- nvinfo : EIATTR_NUM_BARRIERS
	.align		4
        /*0030*/ 	.byte	0x02, 0x4c
        /*0032*/ 	.byte	0x02
	.zero		1


	//----- nvinfo : EIATTR_ANNOTATIONS
	.align		4
        /*0034*/ 	.byte	0x04, 0x55
        /*0036*/ 	.short	(.L_82 - .L_81)


	//   ....[0]....
.L_81:
        /*0038*/ 	.word	0x00000001
        /*003c*/ 	.byte	0xd0, 0x03, 0x00, 0x00, 0x01, 0x00, 0x00, 0x00, 0x10, 0x04, 0x00, 0x00, 0x01, 0x00, 0x00, 0x00
        /* <DEDUP_REMOVED lines=26> */
        /*01ec*/ 	.byte	0x10, 0xab, 0x00, 0x00, 0x01, 0x00, 0x00, 0x00, 0x20, 0xab, 0x00, 0x00


	//----- nvinfo : EIATTR_MERCURY_ISA_VERSION
	.align		4
.L_82:
        /*01f8*/ 	.byte	0x03, 0x5f
        /*01fa*/ 	.short	0x0000


	//----- nvinfo : EIATTR_COOP_GROUP_MASK_REGIDS
	.align		4
        /*01fc*/ 	.byte	0x04, 0x29
        /*01fe*/ 	.short	(.L_84 - .L_83)


	//   ....[0]....
.L_83:
        /*0200*/ 	.word	0xffffffff


	//   ....[1]....
        /*0204*/ 	.word	0xffffffff


	//   ....[2]....
        /*0208*/ 	.word	0xffffffff


	//   ....[3]....
        /*020c*/ 	.word	0xffffffff


	//   ....[4]....
        /*0210*/ 	.word	0xffffffff


	//   ....[5]....
        /*0214*/ 	.word	0xffffffff


	//   ....[6]....
        /*0218*/ 	.word	0xffffffff


	//   ....[7]....
        /*021c*/ 	.word	0xffffffff


	//   ....[8]....
        /*0220*/ 	.word	0xffffffff


	//   ....[9]....
        /*0224*/ 	.word	0xffffffff


	//   ....[10]....
        /*0228*/ 	.word	0xffffffff


	//   ....[11]....
        /*022c*/ 	.word	0xffffffff


	//   ....[12]....
        /*0230*/ 	.word	0xffffffff


	//   ....[13]....
        /*0234*/ 	.word	0xffffffff


	//   ....[14]....
        /*0238*/ 	.word	0xffffffff


	//   ....[15]....
        /*023c*/ 	.word	0xffffffff


	//   ....[16]....
        /*0240*/ 	.word	0xffffffff


	//   ....[17]....
        /*0244*/ 	.word	0xffffffff


	//   ....[18]....
        /*0248*/ 	.word	0xffffffff


	//   ....[19]....
        /*024c*/ 	.word	0xffffffff


	//   ....[20]....
        /*0250*/ 	.word	0xffffffff


	//   ....[21]....
        /*0254*/ 	.word	0xffffffff


	//   ....[22]....
        /*0258*/ 	.word	0xffffffff


	//   ....[23]....
        /*025c*/ 	.word	0xffffffff


	//   ....[24]....
        /*0260*/ 	.word	0xffffffff


	//   ....[25]....
        /*0264*/ 	.word	0xffffffff


	//   ....[26]....
        /*0268*/ 	.word	0xffffffff


	//   ....[27]....
        /*026c*/ 	.word	0xffffffff


	//   ....[28]....
        /*0270*/ 	.word	0xffffffff


	//   ....[29]....
        /*0274*/ 	.word	0xffffffff


	//   ....[30]....
        /*0278*/ 	.word	0xffffffff


	//   ....[31]....
        /*027c*/ 	.word	0xffffffff


	//   ....[32]....
        /*0280*/ 	.word	0xffffffff


	//   ....[33]....
        /*0284*/ 	.word	0xffffffff


	//   ....[34]....
        /*0288*/ 	.word	0xffffffff


	//   ....[35]....
        /*028c*/ 	.word	0xffffffff


	//   ....[36]....
        /*0290*/ 	.word	0xffffffff


	//   ....[37]....
        /*0294*/ 	.word	0xffffffff


	//   ....[38]....
        /*0298*/ 	.word	0xffffffff


	//   ....[39]....
        /*029c*/ 	.word	0xffffffff


	//   ....[40]....
        /*02a0*/ 	.word	0xffffffff


	//   ....[41]....
        /*02a4*/ 	.word	0xffffffff


	//   ....[42]....
        /*02a8*/ 	.word	0xffffffff


	//   ....[43]....
        /*02ac*/ 	.word	0xffffffff


	//   ....[44]....
        /*02b0*/ 	.word	0xffffffff


	//   ....[45]....
        /*02b4*/ 	.word	0xffffffff


	//   ....[46]....
        /*02b8*/ 	.word	0xffffffff


	//   ....[47]....
        /*02bc*/ 	.word	0xffffffff


	//   ....[48]....
        /*02c0*/ 	.word	0xffffffff


	//   ....[49]....
        /*02c4*/ 	.word	0xffffffff


	//   ....[50]....
        /*02c8*/ 	.word	0xffffffff


	//   ....[51]....
        /*02cc*/ 	.word	0xffffffff


	//   ....[52]....
        /*02d0*/ 	.word	0xffffffff


	//   ....[53]....
        /*02d4*/ 	.word	0xffffffff


	//   ....[54]....
        /*02d8*/ 	.word	0xffffffff


	//   ....[55]....
        /*02dc*/ 	.word	0xffffffff


	//   ....[56]....
        /*02e0*/ 	.word	0xffffffff


	//   ....[57]....
        /*02e4*/ 	.word	0xffffffff


	//   ....[58]....
        /*02e8*/ 	.word	0xffffffff


	//   ....[59]....
        /*02ec*/ 	.word	0xffffffff


	//   ....[60]....
        /*02f0*/ 	.word	0xffffffff


	//   ....[61]....
        /*02f4*/ 	.word	0xffffffff


	//   ....[62]....
        /*02f8*/ 	.word	0xffffffff


	//   ....[63]....
        /*02fc*/ 	.word	0xffffffff


	//   ....[64]....
        /*0300*/ 	.word	0xffffffff


	//   ....[65]....
        /*0304*/ 	.word	0xffffffff


	//   ....[66]....
        /*0308*/ 	.word	0xffffffff


	//   ....[67]....
        /*030c*/ 	.word	0xffffffff


	//----- nvinfo : EIATTR_COOP_GROUP_INSTR_OFFSETS
	.align		4
.L_84:
        /*0310*/ 	.byte	0x04, 0x28
        /*0312*/ 	.short	(.L_86 - .L_85)


	//   ....[0]....
.L_85:
        /*0314*/ 	.word	0x00000660


	//   ....[1]....
        /*0318*/ 	.word	0x000006b0


	//   ....[2]....
        /*031c*/ 	.word	0x00000790


	//   ....[3]....
        /*0320*/ 	.word	0x000007c0


	//   ....[4]....
        /*0324*/ 	.word	0x00000a50


	//   ....[5]....
        /*0328*/ 	.word	0x00000a80


	//   ....[6]....
        /*032c*/ 	.word	0x00000ab0


	//   ....[7]....
        /*0330*/ 	.word	0x00000af0


	//   ....[8]....
        /*0334*/ 	.word	0x00001040


	//   ....[9]....
        /*0338*/ 	.word	0x00001070


	//   ....[10]....
        /*033c*/ 	.word	0x00001080


	//   ....[11]....
        /*0340*/ 	.word	0x000010b0


	//   ....[12]....
        /*0344*/ 	.word	0x00001730


	//   ....[13]....
        /*0348*/ 	.word	0x00001750


	//   ....[14]....
        /*034c*/ 	.word	0x00001770


	//   ....[15]....
        /*0350*/ 	.word	0x000017a0


	//   ....[16]....
        /*0354*/ 	.word	0x00002ca0


	//   ....[17]....
        /*0358*/ 	.word	0x00002cd0


	//   ....[18]....
        /*035c*/ 	.word	0x00002cf0


	//   ....[19]....
        /*0360*/ 	.word	0x00002d10


	//   ....[20]....
        /*0364*/ 	.word	0x00003580


	//   ....[21]....
        /*0368*/ 	.word	0x000036d0


	//   ....[22]....
        /*036c*/ 	.word	0x00003700


	//   ....[23]....
        /*0370*/ 	.word	0x00003800


	//   ....[24]....
        /*0374*/ 	.word	0x00003840


	//   ....[25]....
        /*0378*/ 	.word	0x00003980


	//   ....[26]....
        /*037c*/ 	.word	0x000039b0


	//   ....[27]....
        /*0380*/ 	.word	0x00003b50


	//   ....[28]....
        /*0384*/ 	.word	0x000056b0


	//   ....[29]....
        /*0388*/ 	.word	0x000056c0


	//   ....[30]....
        /*038c*/ 	.word	0x00005740


	//   ....[31]....
        /*0390*/ 	.word	0x00005770


	//   ....[32]....
        /*0394*/ 	.word	0x000059d0


	//   ....[33]....
        /*0398*/ 	.word	0x000059e0


	//   ....[34]....
        /*039c*/ 	.word	0x00005ad0


	//   ....[35]....
        /*03a0*/ 	.word	0x00005af0


	//   ....[36]....
        /*03a4*/ 	.word	0x00006ed0


	//   ....[37]....
        /*03a8*/ 	.word	0x00006f40


	//   ....[38]....
        /*03ac*/ 	.word	0x00006fe0


	//   ....[39]....
        /*03b0*/ 	.word	0x00007040


	//   ....[40]....
        /*03b4*/ 	.word	0x00007070


	//   ....[41]....
        /*03b8*/ 	.word	0x000070a0


	//   ....[42]....
        /*03bc*/ 	.word	0x000071d0


	//   ....[43]....
        /*03c0*/ 	.word	0x000076a0


	//   ....[44]....
        /*03c4*/ 	.word	0x00009690


	//   ....[45]....
        /*03c8*/ 	.word	0x000096a0


	//   ....[46]....
        /*03cc*/ 	.word	0x000096b0


	//   ....[47]....
        /*03d0*/ 	.word	0x000096c0


	//   ....[48]....
        /*03d4*/ 	.word	0x000096f0


	//   ....[49]....
        /*03d8*/ 	.word	0x00009730


	//   ....[50]....
        /*03dc*/ 	.word	0x00009740


	//   ....[51]....
        /*03e0*/ 	.word	0x00009750


	//   ....[52]....
        /*03e4*/ 	.word	0x0000ac90


	//   ....[53]....
        /*03e8*/ 	.word	0x0000aca0


	//   ....[54]....
        /*03ec*/ 	.word	0x0000acc0


	//   ....[55]....
        /*03f0*/ 	.word	0x0000acd0


	//   ....[56]....
        /*03f4*/ 	.word	0x0000ace0


	//   ....[57]....
        /*03f8*/ 	.word	0x0000acf0


	//   ....[58]....
        /*03fc*/ 	.word	0x0000ad00


	//   ....[59]....
        /*0400*/ 	.word	0x0000ad10


	//   ....[60]....
        /*0404*/ 	.word	0x0000ae80


	//   ....[61]....
        /*0408*/ 	.word	0x0000aeb0


	//   ....[62]....
        /*040c*/ 	.word	0x0000b020


	//   ....[63]....
        /*0410*/ 	.word	0x0000b050


	//   ....[64]....
        /*0414*/ 	.word	0x0000b180


	//   ....[65]....
        /*0418*/ 	.word	0x0000b1b0


	//   ....[66]....
        /*041c*/ 	.word	0x0000b2e0


	//   ....[67]....
        /*0420*/ 	.word	0x0000b300


	//----- nvinfo : EIATTR_EXIT_INSTR_OFFSETS
	.align		4
.L_86:
        /*0424*/ 	.byte	0x04, 0x1c
        /*0426*/ 	.short	(.L_88 - .L_87)


	//   ....[0]....
.L_87:
        /*0428*/ 	.word	0x00000040


	//   ....[1]....
        /*042c*/ 	.word	0x0000b310


	//   ....[2]....
        /*0430*/ 	.word	0x0000b3c0


	//   ....[3]....
        /*0434*/ 	.word	0x0000b420


	//----- nvinfo : EIATTR_CTAIDZ_USED
	.align		4
.L_88:
        /*0438*/ 	.byte	0x01, 0x04
	.zero		2


	//----- nvinfo : EIATTR_MAX_THREADS
	.align		4
        /*043c*/ 	.byte	0x04, 0x05
        /*043e*/ 	.short	(.L_90 - .L_89)
.L_89:
        /*0440*/ 	.word	0x00000080
        /*0444*/ 	.word	0x00000001
        /*0448*/ 	.word	0x00000001


	//----- nvinfo : EIATTR_CRS_STACK_SIZE
	.align		4
.L_90:
        /*044c*/ 	.byte	0x04, 0x1e
        /*044e*/ 	.short	(.L_92 - .L_91)
.L_91:
        /*0450*/ 	.word	0x00000000
.L_92:


//--------------------- .nv.info._ZN7cutlass13device_kernelIN5flash19enable_sm80_to_sm89INS1_16FlashAttnFwdSm80INS1_25CollectiveMainloopFwdSm80ILi4ELi1ELb0EN4cute5tupleIJNS5_1CILi128EEENS7_ILi64EEENS7_ILi96EEEEEELi96ENS_6half_tEfNS_4arch4Sm80ELb0ELb0ELb1ELb1ELb1ELb0ELb1ELb0EEENS1_21CollectiveEpilogueFwdINS6_IJS8_SA_S9_EEENS6_IJNS7_ILi1EEESI_SI_EEESC_SE_Li128ELb1ELb1ELb0ELb0EEENS1_19SingleTileSchedulerILb1ELb0ELb1ELi128EEEEEEEEEvNT_6ParamsE --------------------------
	.section	.nv.info._ZN7cutlass13device_kernelIN5flash19enable_sm80_to_sm89INS1_16FlashAttnFwdSm80INS1_25CollectiveMainloopFwdSm80ILi4ELi1ELb0EN4cute5tupleIJNS5_1CILi128EEENS7_ILi64EEENS7_ILi96EEEEEELi96ENS_6half_tEfNS_4arch4Sm80ELb0ELb0ELb1ELb1ELb1ELb0ELb1ELb0EEENS1_21CollectiveEpilogueFwdINS6_IJS8_SA_S9_EEENS6_IJNS7_ILi1EEESI_SI_EEESC_SE_Li128ELb1ELb1ELb0ELb0EEENS1_19SingleTileSchedulerILb1ELb0ELb1ELi128EEEEEEEEEvNT_6ParamsE,"",@"SHT_CUDA_INFO"
	.sectionflags	@""
	.align	4


	//----- nvinfo : EIATTR_CUDA_API_VERSION
	.align		4
        /*0000*/ 	.byte	0x04, 0x37
        /*0002*/ 	.short	(.L_94 - .L_93)
.L_93:
        /*0004*/ 	.word	0x00000082


	//----- nvinfo : EIATTR_SW2861232_WAR
	.align		4
.L_94:
        /*0008*/ 	.byte	0x01, 0x35
	.zero		2


	//----- nvinfo : EIATTR_PARAM_CBANK
	.align		4
        /*000c*/ 	.byte	0x04, 0x0a
        /*000e*/ 	.short	(.L_96 - .L_95)
	.align		4
.L_95:
        /*0010*/ 	.word	index@(.nv.constant0._ZN7cutlass13device_kernelIN5flash19enable_sm80_to_sm89INS1_16FlashAttnFwdSm80INS1_25CollectiveMainloopFwdSm80ILi4ELi1ELb0EN4cute5tupleIJNS5_1CILi128EEENS7_ILi64EEENS7_ILi96EEEEEELi96ENS_6half_tEfNS_4arch4Sm80ELb0ELb0ELb1ELb1ELb1ELb0ELb1ELb0EEENS1_21CollectiveEpilogueFwdINS6_IJS8_SA_S9_EEENS6_IJNS7_ILi1EEESI_SI_EEESC_SE_Li128ELb1ELb1ELb0ELb0EEENS1_19SingleTileSchedulerILb1ELb0ELb1ELi128EEEEEEEEEvNT_6ParamsE)
        /*0014*/ 	.short	0x0160
        /*0016*/ 	.short	0x0418


	//----- nvinfo : EIATTR_CBANK_PARAM_SIZE
	.align		4
.L_96:
        /*0018*/ 	.byte	0x03, 0x19
        /*001a*/ 	.short	0x0418


	//----- nvinfo : EIATTR_KPARAM_INFO
	.align		4
        /*001c*/ 	.byte	0x04, 0x17
        /*001e*/ 	.short	(.L_98 - .L_97)
.L_97:
        /*0020*/ 	.word	0x00000000
        /*0024*/ 	.short	0x0000
        /*0026*/ 	.short	0x0000
        /*0028*/ 	.byte	0x00, 0xf0, 0x61, 0x10


	//----- nvinfo : EIATTR_MAXREG_COUNT
	.align		4
.L_98:
        /*002c*/ 	.byte	0x03, 0x1b
        /*002e*/ 	.short	0x00ff


	//----- nvinfo : EIATTR_NUM_BARRIERS
	.align		4
        /*0030*/ 	.byte	0x02, 0x4c
        /*0032*/ 	.byte	0x02
	.zero		1


	//----- nvinfo : EIATTR_ANNOTATIONS
	.align		4
        /*0034*/ 	.byte	0x04, 0x55
        /*0036*/ 	.short	(.L_100 - .L_99)


	//   ....[0]....
.L_99:
        /* <DEDUP_REMOVED lines=17> */
        /*013c*/ 	.byte	0xb0, 0xb6, 0x00, 0x00


	//----- nvinfo : EIATTR_MERCURY_ISA_VERSION
	.align		4
.L_100:
        /*0140*/ 	.byte	0x03, 0x5f
        /*0142*/ 	.short	0x0000


	//----- nvinfo : EIATTR_COOP_GROUP_MASK_REGIDS
	.align		4
        /*0144*/ 	.byte	0x04, 0x29
        /*0146*/ 	.short	(.L_102 - .L_101)


	//   ....[0]....
.L_101:
        /*0148*/ 	.word	0xffffffff


	//   ....[1]....
        /*014c*/ 	.word	0xffffffff


	//   ....[2]....
        /*0150*/ 	.word	0xffffffff


	//   ....[3]....
        /*0154*/ 	.word	0xffffffff


	//   ....[4]....
        /*0158*/ 	.word	0xffffffff


	//   ....[5]....
        /*015c*/ 	.word	0xffffffff


	//   ....[6]....
        /*0160*/ 	.word	0xffffffff


	//   ....[7]....
        /*0164*/ 	.word	0xffffffff


	//   ....[8]....
        /*0168*/ 	.word	0xffffffff


	//   ....[9]....
        /*016c*/ 	.word	0xffffffff


	//   ....[10]....
        /*0170*/ 	.word	0xffffffff


	//   ....[11]....
        /*0174*/ 	.word	0xffffffff


	//   ....[12]....
        /*0178*/ 	.word	0xffffffff


	//   ....[13]....
        /*017c*/ 	.word	0xffffffff


	//   ....[14]....
        /*0180*/ 	.word	0xffffffff


	//   ....[15]....
        /*0184*/ 	.word	0xffffffff


	//   ....[16]....
        /*0188*/ 	.word	0xffffffff


	//   ....[17]....
        /*018c*/ 	.word	0xffffffff


	//   ....[18]....
        /*0190*/ 	.word	0xffffffff


	//   ....[19]....
        /*0194*/ 	.word	0xffffffff


	//   ....[20]....
        /*0198*/ 	.word	0xffffffff


	//   ....[21]....
        /*019c*/ 	.word	0xffffffff


	//   ....[22]....
        /*01a0*/ 	.word	0xffffffff


	//   ....[23]....
        /*01a4*/ 	.word	0xffffffff


	//   ....[24]....
        /*01a8*/ 	.word	0xffffffff


	//   ....[25]....
        /*01ac*/ 	.word	0xffffffff


	//   ....[26]....
        /*01b0*/ 	.word	0xffffffff


	//   ....[27]....
        /*01b4*/ 	.word	0xffffffff


	//   ....[28]....
        /*01b8*/ 	.word	0xffffffff


	//   ....[29]....
        /*01bc*/ 	.word	0xffffffff


	//   ....[30]....
        /*01c0*/ 	.word	0xffffffff


	//   ....[31]....
        /*01c4*/ 	.word	0xffffffff


	//   ....[32]....
        /*01c8*/ 	.word	0xffffffff


	//   ....[33]....
        /*01cc*/ 	.word	0xffffffff


	//   ....[34]....
        /*01d0*/ 	.word	0xffffffff


	//   ....[35]....
        /*01d4*/ 	.word	0xffffffff


	//   ....[36]....
        /*01d8*/ 	.word	0xffffffff


	//   ....[37]....
        /*01dc*/ 	.word	0xffffffff


	//   ....[38]....
        /*01e0*/ 	.word	0xffffffff


	//   ....[39]....
        /*01e4*/ 	.word	0xffffffff


	//   ....[40]....
        /*01e8*/ 	.word	0xffffffff


	//   ....[41]....
        /*01ec*/ 	.word	0xffffffff


	//   ....[42]....
        /*01f0*/ 	.word	0xffffffff


	//   ....[43]....
        /*01f4*/ 	.word	0xffffffff


	//   ....[44]....
        /*01f8*/ 	.word	0xffffffff


	//   ....[45]....
        /*01fc*/ 	.word	0xffffffff


	//   ....[46]....
        /*0200*/ 	.word	0xffffffff


	//   ....[47]....
        /*0204*/ 	.word	0xffffffff


	//   ....[48]....
        /*0208*/ 	.word	0xffffffff


	//   ....[49]....
        /*020c*/ 	.word	0xffffffff


	//   ....[50]....
        /*0210*/ 	.word	0xffffffff


	//   ....[51]....
        /*0214*/ 	.word	0xffffffff


	//   ....[52]....
        /*0218*/ 	.word	0xffffffff


	//   ....[53]....
        /*021c*/ 	.word	0xffffffff


	//   ....[54]....
        /*0220*/ 	.word	0xffffffff


	//   ....[55]....
        /*0224*/ 	.word	0xffffffff


	//   ....[56]....
        /*0228*/ 	.word	0xffffffff


	//   ....[57]....
        /*022c*/ 	.word	0xffffffff


	//   ....[58]....
        /*0230*/ 	.word	0xffffffff


	//   ....[59]....
        /*0234*/ 	.word	0xffffffff


	//   ....[60]....
        /*0238*/ 	.word	0xffffffff


	//   ....[61]....
        /*023c*/ 	.word	0xffffffff


	//   ....[62]....
        /*0240*/ 	.word	0xffffffff


	//   ....[63]....
        /*0244*/ 	.word	0xffffffff


	//   ....[64]....
        /*0248*/ 	.word	0xffffffff


	//   ....[65]....
        /*024c*/ 	.word	0xffffffff


	//   ....[66]....
        /*0250*/ 	.word	0xffffffff


	//   ....[67]....
        /*0254*/ 	.word	0xffffffff


	//   ....[68]....
        /*0258*/ 	.word	0xffffffff


	//   ....[69]....
        /*025c*/ 	.word	0xffffffff


	//   ....[70]....
        /*0260*/ 	.word	0xffffffff


	//   ....[71]....
        /*0264*/ 	.word	0xffffffff


	//   ....[72]....
        /*0268*/ 	.word	0xffffffff


	//   ....[73]....
        /*026c*/ 	.word	0xffffffff


	//   ....[74]....
        /*0270*/ 	.word	0xffffffff


	//   ....[75]....
        /*0274*/ 	.word	0xffffffff


	//   ....[76]....
        /*0278*/ 	.word	0xffffffff


	//----- nvinfo : EIATTR_COOP_GROUP_INSTR_OFFSETS
	.align		4
.L_102:
        /*027c*/ 	.byte	0x04, 0x28
        /*027e*/ 	.short	(.L_104 - .L_103)


	//   ....[0]....
.L_103:
        /*0280*/ 	.word	0x00000090


	//   ....[1]....
        /*0284*/ 	.word	0x00000f60


	//   ....[2]....
        /*0288*/ 	.word	0x00000f90


	//   ....[3]....
        /*028c*/ 	.word	0x00001130


	//   ....[4]....
        /*0290*/ 	.word	0x00001160


	//   ....[5]....
        /*0294*/ 	.word	0x00001280


	//   ....[6]....
        /*0298*/ 	.word	0x000012b0


	//   ....[7]....
        /*029c*/ 	.word	0x000013d0


	//   ....[8]....
        /*02a0*/ 	.word	0x00001410


	//   ....[9]....
        /*02a4*/ 	.word	0x000018f0


	//   ....[10]....
        /*02a8*/ 	.word	0x00001920


	//   ....[11]....
        /*02ac*/ 	.word	0x00001a30


	//   ....[12]....
        /*02b0*/ 	.word	0x00001ad0


	//   ....[13]....
        /*02b4*/ 	.word	0x00001ae0


	//   ....[14]....
        /*02b8*/ 	.word	0x00001b00


	//   ....[15]....
        /*02bc*/ 	.word	0x00001b30


	//   ....[16]....
        /*02c0*/ 	.word	0x00001b60


	//   ....[17]....
        /*02c4*/ 	.word	0x00003310


	//   ....[18]....
        /*02c8*/ 	.word	0x00003320


	//   ....[19]....
        /*02cc*/ 	.word	0x00003390


	//   ....[20]....
        /*02d0*/ 	.word	0x000033b0


	//   ....[21]....
        /*02d4*/ 	.word	0x00003c00


	//   ....[22]....
        /*02d8*/ 	.word	0x00003ce0


	//   ....[23]....
        /*02dc*/ 	.word	0x00003d40


	//   ....[24]....
        /*02e0*/ 	.word	0x00003e10


	//   ....[25]....
        /*02e4*/ 	.word	0x00003e40


	//   ....[26]....
        /*02e8*/ 	.word	0x00003f70


	//   ....[27]....
        /*02ec*/ 	.word	0x00003f90


	//   ....[28]....
        /*02f0*/ 	.word	0x000040c0


	//   ....[29]....
        /*02f4*/ 	.word	0x000059f0


	//   ....[30]....
        /*02f8*/ 	.word	0x00005a00


	//   ....[31]....
        /*02fc*/ 	.word	0x00005a10


	//   ....[32]....
        /*0300*/ 	.word	0x00005a20


	//   ....[33]....
        /*0304*/ 	.word	0x00005e30


	//   ....[34]....
        /*0308*/ 	.word	0x00005e50


	//   ....[35]....
        /*030c*/ 	.word	0x00005e70


	//   ....[36]....
        /*0310*/ 	.word	0x00005ef0


	//   ....[37]....
        /*0314*/ 	.word	0x00007140


	//   ....[38]....
        /*0318*/ 	.word	0x000071d0


	//   ....[39]....
        /*031c*/ 	.word	0x000072d0


	//   ....[40]....
        /*0320*/ 	.word	0x00007320


	//   ....[41]....
        /*0324*/ 	.word	0x00007360


	//   ....[42]....
        /*0328*/ 	.word	0x00007450


	//   ....[43]....
        /*032c*/ 	.word	0x00007460


	//   ....[44]....
        /*0330*/ 	.word	0x000079a0


	//   ....[45]....
        /*0334*/ 	.word	0x00009640


	//   ....[46]....
        /*0338*/ 	.word	0x00009650


	//   ....[47]....
        /*033c*/ 	.word	0x00009660


	//   ....[48]....
        /*0340*/ 	.word	0x00009670


	//   ....[49]....
        /*0344*/ 	.word	0x000096a0


	//   ....[50]....
        /*0348*/ 	.word	0x000096c0


	//   ....[51]....
        /*034c*/ 	.word	0x000096e0


	//   ....[52]....
        /*0350*/ 	.word	0x000096f0


	//   ....[53]....
        /*0354*/ 	.word	0x0000add0


	//   ....[54]....
        /*0358*/ 	.word	0x0000ae00


	//   ....[55]....
        /*035c*/ 	.word	0x0000ae30


	//   ....[56]....
        /*0360*/ 	.word	0x0000ae50


	//   ....[57]....
        /*0364*/ 	.word	0x0000ae60


	//   ....[58]....
        /*0368*/ 	.word	0x0000ae70


	//   ....[59]....
        /*036c*/ 	.word	0x0000ae80


	//   ....[60]....
        /*0370*/ 	.word	0x0000ae90


	//   ....[61]....
        /*0374*/ 	.word	0x0000b0b0


	//   ....[62]....
        /*0378*/ 	.word	0x0000b0c0


	//   ....[63]....
        /*037c*/ 	.word	0x0000b240


	//   ....[64]....
        /*0380*/ 	.word	0x0000b270


	//   ....[65]....
        /*0384*/ 	.word	0x0000b3c0


	//   ....[66]....
        /*0388*/ 	.word	0x0000b3f0


	//   ....[67]....
        /*038c*/ 	.word	0x0000b540


	//   ....[68]....
        /*0390*/ 	.word	0x0000b560


	//   ....[69]....
        /*0394*/ 	.word	0x0000bd50


	//   ....[70]....
        /*0398*/ 	.word	0x0000bd70


	//   ....[71]....
        /*039c*/ 	.word	0x0000bec0


	//   ....[72]....
        /*03a0*/ 	.word	0x0000bef0


	//   ....[73]....
        /*03a4*/ 	.word	0x0000c020


	//   ....[74]....
        /*03a8*/ 	.word	0x0000c050


	//   ....[75]....
        /*03ac*/ 	.word	0x0000c180


	//   ....[76]....
        /*03b0*/ 	.word	0x0000c1a0


	//----- nvinfo : EIATTR_EXIT_INSTR_OFFSETS
	.align		4
.L_104:
        /*03b4*/ 	.byte	0x04, 0x1c
        /*03b6*/ 	.short	(.L_106 - .L_105)


	//   ....[0]....
.L_105:
        /*03b8*/ 	.word	0x00000350


	//   ....[1]....
        /*03bc*/ 	.word	0x0000b570


	//   ....[2]....
        /*03c0*/ 	.word	0x0000b640


	//   ....[3]....
        /*03c4*/ 	.word	0x0000b6a0


	//   ....[4]....
        /*03c8*/ 	.word	0x0000c1b0


	//   ....[5]....
        /*03cc*/ 	.word	0x0000c260


	//   ....[6]....
        /*03d0*/ 	.word	0x0000c2c0


	//----- nvinfo : EIATTR_CTAIDZ_USED
	.align		4
.L_106:
        /*03d4*/ 	.byte	0x01, 0x04
	.zero		2


	//----- nvinfo : EIATTR_MAX_THREADS
	.align		4
        /*03d8*/ 	.byte	0x04, 0x05
        /*03da*/ 	.short	(.L_108 - .L_107)
.L_107:
        /*03dc*/ 	.word	0x00000080
        /*03e0*/ 	.word	0x00000001
        /*03e4*/ 	.word	0x00000001


	//----- nvinfo : EIATTR_CRS_STACK_SIZE
	.align		4
.L_108:
        /*03e8*/ 	.byte	0x04, 0x1e
        /*03ea*/ 	.short	(.L_110 - .L_109)
.L_109:
        /*03ec*/ 	.word	0x00000000
.L_110:


//--------------------- .nv.info._ZN7cutlass13device_kernelIN5flash19enable_sm80_to_sm89INS1_16FlashAttnFwdSm80INS1_25CollectiveMainloopFwdSm80ILi4ELi1ELb0EN4cute5tupleIJNS5_1CILi128EEENS7_ILi64EEENS7_ILi96EEEEEELi96ENS_6half_tEfNS_4arch4Sm80ELb0ELb0ELb1ELb1ELb1ELb1ELb1ELb0EEENS1_21CollectiveEpilogueFwdINS6_IJS8_SA_S9_EEENS6_IJNS7_ILi1EEESI_SI_EEESC_SE_Li128ELb1ELb1ELb0ELb0EEENS1_19SingleTileSchedulerILb1ELb0ELb1ELi128EEEEEEEEEvNT_6ParamsE --------------------------
	.section	.nv.info._ZN7cutlass13device_kernelIN5flash19enable_sm80_to_sm89INS1_16FlashAttnFwdSm80INS1_25CollectiveMainloopFwdSm80ILi4ELi1ELb0EN4cute5tupleIJNS5_1CILi128EEENS7_ILi64EEENS7_ILi96EEEEEELi96ENS_6half_tEfNS_4arch4Sm80ELb0ELb0ELb1ELb1ELb1ELb1ELb1ELb0EEENS1_21CollectiveEpilogueFwdINS6_IJS8_SA_S9_EEENS6_IJNS7_ILi1EEESI_SI_EEESC_SE_Li128ELb1ELb1ELb0ELb0EEENS1_19SingleTileSchedulerILb1ELb0ELb1ELi128EEEEEEEEEvNT_6ParamsE,"",@"SHT_CUDA_INFO"
	.sectionflags	@""
	.align	4


	//----- nvinfo : EIATTR_CUDA_API_VERSION
	.align		4
        /*0000*/ 	.byte	0x04, 0x37
        /*0002*/ 	.short	(.L_112 - .L_111)
.L_111:
        /*0004*/ 	.word	0x00000082


	//----- nvinfo : EIATTR_SW2861232_WAR
	.align		4
.L_112:
        /*0008*/ 	.byte	0x01, 0x35
	.zero		2


	//----- nvinfo : EIATTR_PARAM_CBANK
	.align		4
        /*000c*/ 	.byte	0x04, 0x0a
        /*000e*/ 	.short	(.L_114 - .L_113)
	.align		4
.L_113:
        /*0010*/ 	.word	index@(.nv.constant0._ZN7cutlass13device_kernelIN5flash19enable_sm80_to_sm89INS1_16FlashAttnFwdSm80INS1_25CollectiveMainloopFwdSm80ILi4ELi1ELb0EN4cute5tupleIJNS5_1CILi128EEENS7_ILi64EEENS7_ILi96EEEEEELi96ENS_6half_tEfNS_4arch4Sm80ELb0ELb0ELb1ELb1ELb1ELb1ELb1ELb0EEENS1_21CollectiveEpilogueFwdINS6_IJS8_SA_S9_EEENS6_IJNS7_ILi1EEESI_SI_EEESC_SE_Li128ELb1ELb1ELb0ELb0EEENS1_19SingleTileSchedulerILb1ELb0ELb1ELi128EEEEEEEEEvNT_6ParamsE)
        /*0014*/ 	.short	0x0160
        /*0016*/ 	.short	0x0418


	//----- nvinfo : EIATTR_CBANK_PARAM_SIZE
	.align		4
.L_114:
        /*0018*/ 	.byte	0x03, 0x19
        /*001a*/ 	.short	0x0418


	//----- nvinfo : EIATTR_KPARAM_INFO
	.align		4
        /*001c*/ 	.byte	0x04, 0x17
        /*001e*/ 	.short	(.L_116 - .L_115)
.L_115:
        /*0020*/ 	.word	0x00000000
        /*0024*/ 	.short	0x0000
        /*0026*/ 	.short	0x0000
        /*0028*/ 	.byte	0x00, 0xf0, 0x61, 0x10


	//----- nvinfo : EIATTR_MAXREG_COUNT
	.align		4
.L_116:
        /*002c*/ 	.byte	0x03, 0x1b
        /*002e*/ 	.short	0x00ff


	//----- nvinfo : EIATTR_NUM_BARRIERS
	.align		4
        /*0030*/ 	.byte	0x02, 0x4c
        /*0032*/ 	.byte	0x02
	.zero		1


	//----- nvinfo : EIATTR_ANNOTATIONS
	.align		4
        /*0034*/ 	.byte	0x04, 0x55
        /*0036*/ 	.short	(.L_118 - .L_117)


	//   ....[0]....
.L_117:
        /* <DEDUP_REMOVED lines=19> */


	//----- nvinfo : EIATTR_MERCURY_ISA_VERSION
	.align		4
.L_118:
        /*0150*/ 	.byte	0x03, 0x5f
        /*0152*/ 	.short	0x0000


	//----- nvinfo : EIATTR_COOP_GROUP_MASK_REGIDS
	.align		4
        /*0154*/ 	.byte	0x04, 0x29
        /*0156*/ 	.short	(.L_120 - .L_119)


	//   ....[0]....
.L_119:
        /*0158*/ 	.word	0xffffffff


	//   ....[1]....
        /*015c*/ 	.word	0xffffffff


	//   ....[2]....
        /*0160*/ 	.word	0xffffffff


	//   ....[3]....
        /*0164*/ 	.word	0xffffffff


	//   ....[4]....
        /*0168*/ 	.word	0xffffffff


	//   ....[5]....
        /*016c*/ 	.word	0xffffffff


	//   ....[6]....
        /*0170*/ 	.word	0xffffffff


	//   ....[7]....
        /*0174*/ 	.word	0xffffffff


	//   ....[8]....
        /*0178*/ 	.word	0xffffffff


	//   ....[9]....
        /*017c*/ 	.word	0xffffffff


	//   ....[10]....
        /*0180*/ 	.word	0xffffffff


	//   ....[11]....
        /*0184*/ 	.word	0xffffffff


	//   ....[12]....
        /*0188*/ 	.word	0xffffffff


	//   ....[13]....
        /*018c*/ 	.word	0xffffffff


	//   ....[14]....
        /*0190*/ 	.word	0xffffffff


	//   ....[15]....
        /*0194*/ 	.word	0xffffffff


	//   ....[16]....
        /*0198*/ 	.word	0xffffffff


	//   ....[17]....
        /*019c*/ 	.word	0xffffffff


	//   ....[18]....
        /*01a0*/ 	.word	0xffffffff


	//   ....[19]....
        /*01a4*/ 	.word	0xffffffff


	//   ....[20]....
        /*01a8*/ 	.word	0xffffffff


	//   ....[21]....
        /*01ac*/ 	.word	0xffffffff


	//   ....[22]....
        /*01b0*/ 	.word	0xffffffff


	//   ....[23]....
        /*01b4*/ 	.word	0xffffffff


	//   ....[24]....
        /*01b8*/ 	.word	0xffffffff


	//   ....[25]....
        /*01bc*/ 	.word	0xffffffff


	//   ....[26]....
        /*01c0*/ 	.word	0xffffffff


	//   ....[27]....
        /*01c4*/ 	.word	0xffffffff


	//   ....[28]....
        /*01c8*/ 	.word	0xffffffff


	//   ....[29]....
        /*01cc*/ 	.word	0xffffffff


	//   ....[30]....
        /*01d0*/ 	.word	0xffffffff


	//   ....[31]....
        /*01d4*/ 	.word	0xffffffff


	//   ....[32]....
        /*01d8*/ 	.word	0xffffffff


	//   ....[33]....
        /*01dc*/ 	.word	0xffffffff


	//   ....[34]....
        /*01e0*/ 	.word	0xffffffff


	//   ....[35]....
        /*01e4*/ 	.word	0xffffffff


	//   ....[36]....
        /*01e8*/ 	.word	0xffffffff


	//   ....[37]....
        /*01ec*/ 	.word	0xffffffff


	//   ....[38]....
        /*01f0*/ 	.word	0xffffffff


	//   ....[39]....
        /*01f4*/ 	.word	0xffffffff


	//   ....[40]....
        /*01f8*/ 	.word	0xffffffff


	//   ....[41]....
        /*01fc*/ 	.word	0xffffffff


	//   ....[42]....
        /*0200*/ 	.word	0xffffffff


	//   ....[43]....
        /*0204*/ 	.word	0xffffffff


	//   ....[44]....
        /*0208*/ 	.word	0xffffffff


	//   ....[45]....
        /*020c*/ 	.word	0xffffffff


	//   ....[46]....
        /*0210*/ 	.word	0xffffffff


	//   ....[47]....
        /*0214*/ 	.word	0xffffffff


	//   ....[48]....
        /*0218*/ 	.word	0xffffffff


	//   ....[49]....
        /*021c*/ 	.word	0xffffffff


	//   ....[50]....
        /*0220*/ 	.word	0xffffffff


	//   ....[51]....
        /*0224*/ 	.word	0xffffffff


	//   ....[52]....
        /*0228*/ 	.word	0xffffffff


	//   ....[53]....
        /*022c*/ 	.word	0xffffffff


	//   ....[54]....
        /*0230*/ 	.word	0xffffffff


	//   ....[55]....
        /*0234*/ 	.word	0xffffffff


	//   ....[56]....
        /*0238*/ 	.word	0xffffffff


	//   ....[57]....
        /*023c*/ 	.word	0xffffffff


	//   ....[58]....
        /*0240*/ 	.word	0xffffffff


	//   ....[59]....
        /*0244*/ 	.word	0xffffffff


	//   ....[60]....
        /*0248*/ 	.word	0xffffffff


	//   ....[61]....
        /*024c*/ 	.word	0xffffffff


	//   ....[62]....
        /*0250*/ 	.word	0xffffffff


	//   ....[63]....
        /*0254*/ 	.word	0xffffffff


	//   ....[64]....
        /*0258*/ 	.word	0xffffffff


	//   ....[65]....
        /*025c*/ 	.word	0xffffffff


	//   ....[66]....
        /*0260*/ 	.word	0xffffffff


	//   ....[67]....
        /*0264*/ 	.word	0xffffffff


	//   ....[68]....
        /*0268*/ 	.word	0xffffffff


	//   ....[69]....
        /*026c*/ 	.word	0xffffffff


	//   ....[70]....
        /*0270*/ 	.word	0xffffffff


	//   ....[71]....
        /*0274*/ 	.word	0xffffffff


	//   ....[72]....
        /*0278*/ 	.word	0xffffffff


	//   ....[73]....
        /*027c*/ 	.word	0xffffffff


	//   ....[74]....
        /*0280*/ 	.word	0xffffffff


	//   ....[75]....
        /*0284*/ 	.word	0xffffffff


	//   ....[76]....
        /*0288*/ 	.word	0xffffffff


	//   ....[77]....
        /*028c*/ 	.word	0xffffffff


	//   ....[78]....
        /*0290*/ 	.word	0xffffffff


	//   ....[79]....
        /*0294*/ 	.word	0xffffffff


	//   ....[80]....
        /*0298*/ 	.word	0xffffffff


	//   ....[81]....
        /*029c*/ 	.word	0xffffffff


	//   ....[82]....
        /*02a0*/ 	.word	0xffffffff


	//   ....[83]....
        /*02a4*/ 	.word	0xffffffff


	//   ....[84]....
        /*02a8*/ 	.word	0xffffffff


	//----- nvinfo : EIATTR_COOP_GROUP_INSTR_OFFSETS
	.align		4
.L_120:
        /*02ac*/ 	.byte	0x04, 0x28
        /*02ae*/ 	.short	(.L_122 - .L_121)


	//   ....[0]....
.L_121:
        /*02b0*/ 	.word	0x00000090


	//   ....[1]....
        /*02b4*/ 	.word	0x00001fa0


	//   ....[2]....
        /*02b8*/ 	.word	0x00001fb0


	//   ....[3]....
        /*02bc*/ 	.word	0x00003ae0


	//   ....[4]....
        /*02c0*/ 	.word	0x00003af0


	//   ....[5]....
        /*02c4*/ 	.word	0x00005470


	//   ....[6]....
        /*02c8*/ 	.word	0x00005490


	//   ....[7]....
        /*02cc*/ 	.word	0x00005990


	//   ....[8]....
        /*02d0*/ 	.word	0x000059f0


	//   ....[9]....
        /*02d4*/ 	.word	0x00006740


	//   ....[10]....
        /*02d8*/ 	.word	0x00006770


	//   ....[11]....
        /*02dc*/ 	.word	0x00006930


	//   ....[12]....
        /*02e0*/ 	.word	0x00006960


	//   ....[13]....
        /*02e4*/ 	.word	0x00006a80


	//   ....[14]....
        /*02e8*/ 	.word	0x00006ab0


	//   ....[15]....
        /*02ec*/ 	.word	0x00006c00


	//   ....[16]....
        /*02f0*/ 	.word	0x00006c30


	//   ....[17]....
        /*02f4*/ 	.word	0x000070b0


	//   ....[18]....
        /*02f8*/ 	.word	0x000070e0


	//   ....[19]....
        /*02fc*/ 	.word	0x00007120


	//   ....[20]....
        /*0300*/ 	.word	0x00007140


	//   ....[21]....
        /*0304*/ 	.word	0x0000d3d0


	//   ....[22]....
        /*0308*/ 	.word	0x0000d3e0


	//   ....[23]....
        /*030c*/ 	.word	0x0000d3f0


	//   ....[24]....
        /*0310*/ 	.word	0x0000d400


	//   ....[25]....
        /*0314*/ 	.word	0x0000ea10


	//   ....[26]....
        /*0318*/ 	.word	0x0000ea30


	//   ....[27]....
        /*031c*/ 	.word	0x0000eaa0


	//   ....[28]....
        /*0320*/ 	.word	0x0000eac0


	//   ....[29]....
        /*0324*/ 	.word	0x0000f320


	//   ....[30]....
        /*0328*/ 	.word	0x0000f400


	//   ....[31]....
        /*032c*/ 	.word	0x0000f490


	//   ....[32]....
        /*0330*/ 	.word	0x0000f510


	//   ....[33]....
        /*0334*/ 	.word	0x0000f540


	//   ....[34]....
        /*0338*/ 	.word	0x0000f620


	//   ....[35]....
        /*033c*/ 	.word	0x0000f660


	//   ....[36]....
        /*0340*/ 	.word	0x0000f790


	//   ....[37]....
        /*0344*/ 	.word	0x000110e0


	//   ....[38]....
        /*0348*/ 	.word	0x000110f0


	//   ....[39]....
        /*034c*/ 	.word	0x00011100


	//   ....[40]....
        /*0350*/ 	.word	0x00011110


	//   ....[41]....
        /*0354*/ 	.word	0x00011520


	//   ....[42]....
        /*0358*/ 	.word	0x00011540


	//   ....[43]....
        /*035c*/ 	.word	0x00011560


	//   ....[44]....
        /*0360*/ 	.word	0x000115e0


	//   ....[45]....
        /*0364*/ 	.word	0x00012830


	//   ....[46]....
        /*0368*/ 	.word	0x000128c0


	//   ....[47]....
        /*036c*/ 	.word	0x000129c0


	//   ....[48]....
        /*0370*/ 	.word	0x00012a10


	//   ....[49]....
        /*0374*/ 	.word	0x00012a50


	//   ....[50]....
        /*0378*/ 	.word	0x00012b40


	//   ....[51]....
        /*037c*/ 	.word	0x00012b50


	//   ....[52]....
        /*0380*/ 	.word	0x00013090


	//   ....[53]....
        /*0384*/ 	.word	0x00014d30


	//   ....[54]....
        /*0388*/ 	.word	0x00014d40


	//   ....[55]....
        /*038c*/ 	.word	0x00014d50


	//   ....[56]....
        /*0390*/ 	.word	0x00014d60


	//   ....[57]....
        /*0394*/ 	.word	0x00014d90


	//   ....[58]....
        /*0398*/ 	.word	0x00014db0


	//   ....[59]....
        /*039c*/ 	.word	0x00014dd0


	//   ....[60]....
        /*03a0*/ 	.word	0x00014de0


	//   ....[61]....
        /*03a4*/ 	.word	0x000164c0


	//   ....[62]....
        /*03a8*/ 	.word	0x000164f0


	//   ....[63]....
        /*03ac*/ 	.word	0x00016520


	//   ....[64]....
        /*03b0*/ 	.word	0x00016540


	//   ....[65]....
        /*03b4*/ 	.word	0x00016550


	//   ....[66]....
        /*03b8*/ 	.word	0x00016560


	//   ....[67]....
        /*03bc*/ 	.word	0x00016570


	//   ....[68]....
        /*03c0*/ 	.word	0x00016580


	//   ....[69]....
        /*03c4*/ 	.word	0x000167a0


	//   ....[70]....
        /*03c8*/ 	.word	0x000167b0


	//   ....[71]....
        /*03cc*/ 	.word	0x00016930


	//   ....[72]....
        /*03d0*/ 	.word	0x00016960


	//   ....[73]....
        /*03d4*/ 	.word	0x00016ab0


	//   ....[74]....
        /*03d8*/ 	.word	0x00016ae0


	//   ....[75]....
        /*03dc*/ 	.word	0x00016c30


	//   ....[76]....
        /*03e0*/ 	.word	0x00016c50


	//   ....[77]....
        /*03e4*/ 	.word	0x00017440


	//   ....[78]....
        /*03e8*/ 	.word	0x00017460


	//   ....[79]....
        /*03ec*/ 	.word	0x000175b0


	//   ....[80]....
        /*03f0*/ 	.word	0x000175e0


	//   ....[81]....
        /*03f4*/ 	.word	0x00017710


	//   ....[82]....
        /*03f8*/ 	.word	0x00017740


	//   ....[83]....
        /*03fc*/ 	.word	0x00017870


	//   ....[84]....
        /*0400*/ 	.word	0x00017890


	//----- nvinfo : EIATTR_EXIT_INSTR_OFFSETS
	.align		4
.L_122:
        /*0404*/ 	.byte	0x04, 0x1c
        /*0406*/ 	.short	(.L_124 - .L_123)


	//   ....[0]....
.L_123:
        /*0408*/ 	.word	0x00000350


	//   ....[1]....
        /*040c*/ 	.word	0x00016c60


	//   ....[2]....
        /*0410*/ 	.word	0x00016d30


	//   ....[3]....
        /*0414*/ 	.word	0x00016d90


	//   ....[4]....
        /*0418*/ 	.word	0x000178a0


	//   ....[5]....
        /*041c*/ 	.word	0x00017950


	//   ....[6]....
        /*0420*/ 	.word	0x000179b0


	//----- nvinfo : EIATTR_CTAIDZ_USED
	.align		4
.L_124:
        /*0424*/ 	.byte	0x01, 0x04
	.zero		2


	//----- nvinfo : EIATTR_MAX_THREADS
	.align		4
        /*0428*/ 	.byte	0x04, 0x05
        /*042a*/ 	.short	(.L_126 - .L_125)
.L_125:
        /*042c*/ 	.word	0x00000080
        /*0430*/ 	.word	0x00000001
        /*0434*/ 	.word	0x00000001


	//----- nvinfo : EIATTR_CRS_STACK_SIZE
	.align		4
.L_126:
        /*0438*/ 	.byte	0x04, 0x1e
        /*043a*/ 	.short	(.L_128 - .L_127)
.L_127:
        /*043c*/ 	.word	0x00000000
.L_128:


//--------------------- .nv.info._ZN7cutlass13device_kernelIN5flash19enable_sm80_to_sm89INS1_16FlashAttnFwdSm80INS1_25CollectiveMainloopFwdSm80ILi4ELi1ELb0EN4cute5tupleIJNS5_1CILi128EEENS7_ILi48EEENS7_ILi96EEEEEELi96ENS_6half_tEfNS_4arch4Sm80ELb0ELb1ELb1ELb0ELb1ELb0ELb1ELb0EEENS1_21CollectiveEpilogueFwdINS6_IJS8_SA_S9_EEENS6_IJNS7_ILi1EEESI_SI_EEESC_SE_Li128ELb0ELb1ELb0ELb0EEENS1_19SingleTileSchedulerILb0ELb0ELb1ELi128EEEEEEEEEvNT_6ParamsE --------------------------
	.section	.nv.info._ZN7cutlass13device_kernelIN5flash19enable_sm80_to_sm89INS1_16FlashAttnFwdSm80INS1_25CollectiveMainloopFwdSm80ILi4ELi1ELb0EN4cute5tupleIJNS5_1CILi128EEENS7_ILi48EEENS7_ILi96EEEEEELi96ENS_6half_tEfNS_4arch4Sm80ELb0ELb1ELb1ELb0ELb1ELb0ELb1ELb0EEENS1_21CollectiveEpilogueFwdINS6_IJS8_SA_S9_EEENS6_IJNS7_ILi1EEESI_SI_EEESC_SE_Li128ELb0ELb1ELb0ELb0EEENS1_19SingleTileSchedulerILb0ELb0ELb1ELi128EEEEEEEEEvNT_6ParamsE,"",@"SHT_CUDA_INFO"
	.sectionflags	@""
	.align	4


	//----- nvinfo : EIATTR_CUDA_API_VERSION
	.align		4
        /*0000*/ 	.byte	0x04, 0x37
        /*0002*/ 	.short	(.L_130 - .L_129)
.L_129:
        /*0004*/ 	.word	0x00000082


	//----- nvinfo : EIATTR_SW2861232_WAR
	.align		4
.L_130:
        /*0008*/ 	.byte	0x01, 0x35
	.zero		2


	//----- nvinfo : EIATTR_PARAM_CBANK
	.align		4
        /*000c*/ 	.byte	0x04, 0x0a
        /*000e*/ 	.short	(.L_132 - .L_131)
	.align		4
.L_131:
        /*0010*/ 	.word	index@(.nv.constant0._ZN7cutlass13device_kernelIN5flash19enable_sm80_to_sm89INS1_16FlashAttnFwdSm80INS1_25CollectiveMainloopFwdSm80ILi4ELi1ELb0EN4cute5tupleIJNS5_1CILi128EEENS7_ILi48EEENS7_ILi96EEEEEELi96ENS_6half_tEfNS_4arch4Sm80ELb0ELb1ELb1ELb0ELb1ELb0ELb1ELb0EEENS1_21CollectiveEpilogueFwdINS6_IJS8_SA_S9_EEENS6_IJNS7_ILi1EEESI_SI_EEESC_SE_Li128ELb0ELb1ELb0ELb0EEENS1_19SingleTileSchedulerILb0ELb0ELb1ELi128EEEEEEEEEvNT_6ParamsE)
        /*0014*/ 	.short	0x0160
        /*0016*/ 	.short	0x0418


	//----- nvinfo : EIATTR_CBANK_PARAM_SIZE
	.align		4
.L_132:
        /*0018*/ 	.byte	0x03, 0x19
        /*001a*/ 	.short	0x0418


	//----- nvinfo : EIATTR_KPARAM_INFO
	.align		4
        /*001c*/ 	.byte	0x04, 0x17
        /*001e*/ 	.short	(.L_134 - .L_133)
.L_133:
        /*0020*/ 	.word	0x00000000
        /*0024*/ 	.short	0x0000
        /*0026*/ 	.short	0x0000
        /*0028*/ 	.byte	0x00, 0xf0, 0x61, 0x10


	//----- nvinfo : EIATTR_MAXREG_COUNT
	.align		4
.L_134:
        /*002c*/ 	.byte	0x03, 0x1b
        /*002e*/ 	.short	0x00ff


	//----- nvinfo : EIATTR_NUM_BARRIERS
	.align		4
        /*0030*/ 	.byte	0x02, 0x4c
        /*0032*/ 	.byte	0x02
	.zero		1


	//----- nvinfo : EIATTR_ANNOTATIONS
	.align		4
        /*0034*/ 	.byte	0x04, 0x55
        /*0036*/ 	.short	(.L_136 - .L_135)


	//   ....[0]....
.L_135:
        /* <DEDUP_REMOVED lines=36> */


	//----- nvinfo : EIATTR_MERCURY_ISA_VERSION
	.align		4
.L_136:
        /*0268*/ 	.byte	0x03, 0x5f
        /*026a*/ 	.short	0x0000


	//----- nvinfo : EIATTR_COOP_GROUP_MASK_REGIDS
	.align		4
        /*026c*/ 	.byte	0x04, 0x29
        /*026e*/ 	.short	(.L_138 - .L_137)


	//   ....[0]....
.L_137:
        /*0270*/ 	.word	0xffffffff


	//   ....[1]....
        /*0274*/ 	.word	0xffffffff


	//   ....[2]....
        /*0278*/ 	.word	0xffffffff


	//   ....[3]....
        /*027c*/ 	.word	0xffffffff


	//   ....[4]....
        /*0280*/ 	.word	0xffffffff


	//   ....[5]....
        /*0284*/ 	.word	0xffffffff


	//   ....[6]....
        /*0288*/ 	.word	0xffffffff


	//   ....[7]....
        /*028c*/ 	.word	0xffffffff


	//   ....[8]....
        /*0290*/ 	.word	0xffffffff


	//   ....[9]....
        /*0294*/ 	.word	0xffffffff


	//   ....[10]....
        /*0298*/ 	.word	0xffffffff


	//   ....[11]....
        /*029c*/ 	.word	0xffffffff


	//   ....[12]....
        /*02a0*/ 	.word	0xffffffff


	//   ....[13]....
        /*02a4*/ 	.word	0xffffffff


	//   ....[14]....
        /*02a8*/ 	.word	0xffffffff


	//   ....[15]....
        /*02ac*/ 	.word	0xffffffff


	//   ....[16]....
        /*02b0*/ 	.word	0xffffffff


	//   ....[17]....
        /*02b4*/ 	.word	0xffffffff


	//   ....[18]....
        /*02b8*/ 	.word	0xffffffff


	//   ....[19]....
        /*02bc*/ 	.word	0xffffffff


	//   ....[20]....
        /*02c0*/ 	.word	0xffffffff


	//   ....[21]....
        /*02c4*/ 	.word	0xffffffff


	//   ....[22]....
        /*02c8*/ 	.word	0xffffffff


	//   ....[23]....
        /*02cc*/ 	.word	0xffffffff


	//   ....[24]....
        /*02d0*/ 	.word	0xffffffff


	//   ....[25]....
        /*02d4*/ 	.word	0xffffffff


	//   ....[26]....
        /*02d8*/ 	.word	0xffffffff


	//   ....[27]....
        /*02dc*/ 	.word	0xffffffff


	//   ....[28]....
        /*02e0*/ 	.word	0xffffffff


	//   ....[29]....
        /*02e4*/ 	.word	0xffffffff


	//   ....[30]....
        /*02e8*/ 	.word	0xffffffff


	//   ....[31]....
        /*02ec*/ 	.word	0xffffffff


	//   ....[32]....
        /*02f0*/ 	.word	0xffffffff


	//   ....[33]....
        /*02f4*/ 	.word	0xffffffff


	//   ....[34]....
        /*02f8*/ 	.word	0xffffffff


	//   ....[35]....
        /*02fc*/ 	.word	0xffffffff


	//   ....[36]....
        /*0300*/ 	.word	0xffffffff


	//   ....[37]....
        /*0304*/ 	.word	0xffffffff


	//   ....[38]....
        /*0308*/ 	.word	0xffffffff


	//   ....[39]....
        /*030c*/ 	.word	0xffffffff


	//   ....[40]....
        /*0310*/ 	.word	0xffffffff


	//   ....[41]....
        /*0314*/ 	.word	0xffffffff


	//   ....[42]....
        /*0318*/ 	.word	0xffffffff


	//   ....[43]....
        /*031c*/ 	.word	0xffffffff


	//   ....[44]....
        /*0320*/ 	.word	0xffffffff


	//   ....[45]....
        /*0324*/ 	.word	0xffffffff


	//   ....[46]....
        /*0328*/ 	.word	0xffffffff


	//   ....[47]....
        /*032c*/ 	.word	0xffffffff


	//   ....[48]....
        /*0330*/ 	.word	0xffffffff


	//   ....[49]....
        /*0334*/ 	.word	0xffffffff


	//   ....[50]....
        /*0338*/ 	.word	0xffffffff


	//   ....[51]....
        /*033c*/ 	.word	0xffffffff


	//   ....[52]....
        /*0340*/ 	.word	0xffffffff


	//   ....[53]....
        /*0344*/ 	.word	0xffffffff


	//   ....[54]....
        /*0348*/ 	.word	0xffffffff


	//   ....[55]....
        /*034c*/ 	.word	0xffffffff


	//   ....[56]....
        /*0350*/ 	.word	0xffffffff


	//   ....[57]....
        /*0354*/ 	.word	0xffffffff


	//   ....[58]....
        /*0358*/ 	.word	0xffffffff


	//   ....[59]....
        /*035c*/ 	.word	0xffffffff


	//   ....[60]....
        /*0360*/ 	.word	0xffffffff


	//   ....[61]....
        /*0364*/ 	.word	0xffffffff


	//   ....[62]....
        /*0368*/ 	.word	0xffffffff


	//   ....[63]....
        /*036c*/ 	.word	0xffffffff


	//   ....[64]....
        /*0370*/ 	.word	0xffffffff


	//   ....[65]....
        /*0374*/ 	.word	0xffffffff


	//   ....[66]....
        /*0378*/ 	.word	0xffffffff


	//   ....[67]....
        /*037c*/ 	.word	0xffffffff


	//   ....[68]....
        /*0380*/ 	.word	0xffffffff


	//   ....[69]....
        /*0384*/ 	.word	0xffffffff


	//   ....[70]....
        /*0388*/ 	.word	0xffffffff


	//   ....[71]....
        /*038c*/ 	.word	0xffffffff


	//   ....[72]....
        /*0390*/ 	.word	0xffffffff


	//   ....[73]....
        /*0394*/ 	.word	0xffffffff


	//   ....[74]....
        /*0398*/ 	.word	0xffffffff


	//   ....[75]....
        /*039c*/ 	.word	0xffffffff


	//   ....[76]....
        /*03a0*/ 	.word	0xffffffff


	//   ....[77]....
        /*03a4*/ 	.word	0xffffffff


	//   ....[78]....
        /*03a8*/ 	.word	0xffffffff


	//   ....[79]....
        /*03ac*/ 	.word	0xffffffff


	//   ....[80]....
        /*03b0*/ 	.word	0xffffffff


	//   ....[81]....
        /*03b4*/ 	.word	0xffffffff


	//   ....[82]....
        /*03b8*/ 	.word	0xffffffff


	//   ....[83]....
        /*03bc*/ 	.word	0xffffffff


	//   ....[84]....
        /*03c0*/ 	.word	0xffffffff


	//   ....[85]....
        /*03c4*/ 	.word	0xffffffff


	//   ....[86]....
        /*03c8*/ 	.word	0xffffffff


	//   ....[87]....
        /*03cc*/ 	.word	0xffffffff


	//   ....[88]....
        /*03d0*/ 	.word	0xffffffff


	//   ....[89]....
        /*03d4*/ 	.word	0xffffffff


	//   ....[90]....
        /*03d8*/ 	.word	0xffffffff


	//   ....[91]....
        /*03dc*/ 	.word	0xffffffff


	//   ....[92]....
        /*03e0*/ 	.word	0xffffffff


	//   ....[93]....
        /*03e4*/ 	.word	0xffffffff


	//   ....[94]....
        /*03e8*/ 	.word	0xffffffff


	//   ....[95]....
        /*03ec*/ 	.word	0xffffffff


	//   ....[96]....
        /*03f0*/ 	.word	0xffffffff


	//   ....[97]....
        /*03f4*/ 	.word	0xffffffff


	//   ....[98]....
        /*03f8*/ 	.word	0xffffffff


	//   ....[99]....
        /*03fc*/ 	.word	0xffffffff


	//   ....[100]....
        /*0400*/ 	.word	0xffffffff


	//   ....[101]....
        /*0404*/ 	.word	0xffffffff


	//   ....[102]....
        /*0408*/ 	.word	0xffffffff


	//   ....[103]....
        /*040c*/ 	.word	0xffffffff


	//   ....[104]....
        /*0410*/ 	.word	0xffffffff


	//   ....[105]....
        /*0414*/ 	.word	0xffffffff


	//   ....[106]....
        /*0418*/ 	.word	0xffffffff


	//   ....[107]....
        /*041c*/ 	.word	0xffffffff


	//   ....[108]....
        /*0420*/ 	.word	0xffffffff


	//   ....[109]....
        /*0424*/ 	.word	0xffffffff


	//   ....[110]....
        /*0428*/ 	.word	0xffffffff


	//   ....[111]....
        /*042c*/ 	.word	0xffffffff


	//   ....[112]....
        /*0430*/ 	.word	0xffffffff


	//   ....[113]....
        /*0434*/ 	.word	0xffffffff


	//   ....[114]....
        /*0438*/ 	.word	0xffffffff


	//   ....[115]....
        /*043c*/ 	.word	0xffffffff


	//   ....[116]....
        /*0440*/ 	.word	0xffffffff


	//   ....[117]....
        /*0444*/ 	.word	0xffffffff


	//   ....[118]....
        /*0448*/ 	.word	0xffffffff


	//   ....[119]....
        /*044c*/ 	.word	0xffffffff


	//   ....[120]....
        /*0450*/ 	.word	0xffffffff


	//   ....[121]....
        /*0454*/ 	.word	0xffffffff


	//   ....[122]....
        /*0458*/ 	.word	0xffffffff


	//   ....[123]....
        /*045c*/ 	.word	0xffffffff


	//   ....[124]....
        /*0460*/ 	.word	0xffffffff


	//   ....[125]....
        /*0464*/ 	.word	0xffffffff


	//   ....[126]....
        /*0468*/ 	.word	0xffffffff


	//   ....[127]....
        /*046c*/ 	.word	0xffffffff


	//----- nvinfo : EIATTR_COOP_GROUP_INSTR_OFFSETS
	.align		4
.L_138:
        /*0470*/ 	.byte	0x04, 0x28
        /*0472*/ 	.short	(.L_140 - .L_139)


	//   ....[0]....
.L_139:
        /*0474*/ 	.word	0x00000e80


	//   ....[1]....
        /*0478*/ 	.word	0x00000eb0


	//   ....[2]....
        /*047c*/ 	.word	0x00000ee0


	//   ....[3]....
        /*0480*/ 	.word	0x00000f10


	//   ....[4]....
        /*0484*/ 	.word	0x00000f80


	//   ....[5]....
        /*0488*/ 	.word	0x00000fb0


	//   ....[6]....
        /*048c*/ 	.word	0x00001050


	//   ....[7]....
        /*0490*/ 	.word	0x00001060


	//   ....[8]....
        /*0494*/ 	.word	0x000014f0


	//   ....[9]....
        /*0498*/ 	.word	0x00001520


	//   ....[10]....
        /*049c*/ 	.word	0x00001540


	//   ....[11]....
        /*04a0*/ 	.word	0x00001560


	//   ....[12]....
        /*04a4*/ 	.word	0x00001830


	//   ....[13]....
        /*04a8*/ 	.word	0x00001930


	//   ....[14]....
        /*04ac*/ 	.word	0x00001c60


	//   ....[15]....
        /*04b0*/ 	.word	0x00001c70


	//   ....[16]....
        /*04b4*/ 	.word	0x000028c0


	//   ....[17]....
        /*04b8*/ 	.word	0x000028d0


	//   ....[18]....
        /*04bc*/ 	.word	0x00002950


	//   ....[19]....
        /*04c0*/ 	.word	0x00002970


	//   ....[20]....
        /*04c4*/ 	.word	0x00002d80


	//   ....[21]....
        /*04c8*/ 	.word	0x00003010


	//   ....[22]....
        /*04cc*/ 	.word	0x000036b0


	//   ....[23]....
        /*04d0*/ 	.word	0x00003c90


	//   ....[24]....
        /*04d4*/ 	.word	0x000047a0


	//   ....[25]....
        /*04d8*/ 	.word	0x00004830


	//   ....[26]....
        /*04dc*/ 	.word	0x000048a0


	//   ....[27]....
        /*04e0*/ 	.word	0x000048c0


	//   ....[28]....
        /*04e4*/ 	.word	0x000048e0


	//   ....[29]....
        /*04e8*/ 	.word	0x00004990


	//   ....[30]....
        /*04ec*/ 	.word	0x00004a40


	//   ....[31]....
        /*04f0*/ 	.word	0x00004ac0


	//   ....[32]....
        /*04f4*/ 	.word	0x00005f80


	//   ....[33]....
        /*04f8*/ 	.word	0x00005f90


	//   ....[34]....
        /*04fc*/ 	.word	0x00006070


	//   ....[35]....
        /*0500*/ 	.word	0x00006080


	//   ....[36]....
        /*0504*/ 	.word	0x00007080


	//   ....[37]....
        /*0508*/ 	.word	0x00007090


	//   ....[38]....
        /*050c*/ 	.word	0x00007110


	//   ....[39]....
        /*0510*/ 	.word	0x00007150


	//   ....[40]....
        /*0514*/ 	.word	0x000072e0


	//   ....[41]....
        /*0518*/ 	.word	0x00007510


	//   ....[42]....
        /*051c*/ 	.word	0x00007a60


	//   ....[43]....
        /*0520*/ 	.word	0x00007ef0


	//   ....[44]....
        /*0524*/ 	.word	0x00008510


	//   ....[45]....
        /*0528*/ 	.word	0x00008610


	//   ....[46]....
        /*052c*/ 	.word	0x000086d0


	//   ....[47]....
        /*0530*/ 	.word	0x00008790


	//   ....[48]....
        /*0534*/ 	.word	0x00008820


	//   ....[49]....
        /*0538*/ 	.word	0x000088e0


	//   ....[50]....
        /*053c*/ 	.word	0x00008b00


	//   ....[51]....
        /*0540*/ 	.word	0x00008b20


	//   ....[52]....
        /*0544*/ 	.word	0x0000a900


	//   ....[53]....
        /*0548*/ 	.word	0x0000a910


	//   ....[54]....
        /*054c*/ 	.word	0x0000a9f0


	//   ....[55]....
        /*0550*/ 	.word	0x0000aa00


	//   ....[56]....
        /*0554*/ 	.word	0x0000ba00


	//   ....[57]....
        /*0558*/ 	.word	0x0000ba10


	//   ....[58]....
        /*055c*/ 	.word	0x0000ba90


	//   ....[59]....
        /*0560*/ 	.word	0x0000bad0


	//   ....[60]....
        /*0564*/ 	.word	0x0000bd60


	//   ....[61]....
        /*0568*/ 	.word	0x0000bdb0


	//   ....[62]....
        /*056c*/ 	.word	0x0000be50


	//   ....[63]....
        /*0570*/ 	.word	0x0000be90


	//   ....[64]....
        /*0574*/ 	.word	0x0000bec0


	//   ....[65]....
        /*0578*/ 	.word	0x0000bf70


	//   ....[66]....
        /*057c*/ 	.word	0x0000bfb0


	//   ....[67]....
        /*0580*/ 	.word	0x0000c470


	//   ....[68]....
        /*0584*/ 	.word	0x0000dad0


	//   ....[69]....
        /*0588*/ 	.word	0x0000daf0


	//   ....[70]....
        /*058c*/ 	.word	0x0000dcc0


	//   ....[71]....
        /*0590*/ 	.word	0x0000dcd0


	//   ....[72]....
        /*0594*/ 	.word	0x0000ec80


	//   ....[73]....
        /*0598*/ 	.word	0x0000ec90


	//   ....[74]....
        /*059c*/ 	.word	0x0000ed10


	//   ....[75]....
        /*05a0*/ 	.word	0x0000ed50


	//   ....[76]....
        /*05a4*/ 	.word	0x0000eed0


	//   ....[77]....
        /*05a8*/ 	.word	0x0000f440


	//   ....[78]....
        /*05ac*/ 	.word	0x0000f640


	//   ....[79]....
        /*05b0*/ 	.word	0x0000fad0


	//   ....[80]....
        /*05b4*/ 	.word	0x000103b0


	//   ....[81]....
        /*05b8*/ 	.word	0x00010490


	//   ....[82]....
        /*05bc*/ 	.word	0x000104b0


	//   ....[83]....
        /*05c0*/ 	.word	0x00010550


	//   ....[84]....
        /*05c4*/ 	.word	0x00010570


	//   ....[85]....
        /*05c8*/ 	.word	0x000105d0


	//   ....[86]....
        /*05cc*/ 	.word	0x00010710


	//   ....[87]....
        /*05d0*/ 	.word	0x00010730


	//   ....[88]....
        /*05d4*/ 	.word	0x00011f70


	//   ....[89]....
        /*05d8*/ 	.word	0x00011f80


	//   ....[90]....
        /*05dc*/ 	.word	0x00011f90


	//   ....[91]....
        /*05e0*/ 	.word	0x00011fa0


	//   ....[92]....
        /*05e4*/ 	.word	0x00011fd0


	//   ....[93]....
        /*05e8*/ 	.word	0x00011ff0


	//   ....[94]....
        /*05ec*/ 	.word	0x00012010


	//   ....[95]....
        /*05f0*/ 	.word	0x00012020


	//   ....[96]....
        /*05f4*/ 	.word	0x00013780


	//   ....[97]....
        /*05f8*/ 	.word	0x00013790


	//   ....[98]....
        /*05fc*/ 	.word	0x000137b0


	//   ....[99]....
        /*0600*/ 	.word	0x000137c0


	//   ....[100]....
        /*0604*/ 	.word	0x000137d0


	//   ....[101]....
        /*0608*/ 	.word	0x000137e0


	//   ....[102]....
        /*060c*/ 	.word	0x000137f0


	//   ....[103]....
        /*0610*/ 	.word	0x00013800


	//   ....[104]....
        /*0614*/ 	.word	0x00013830


	//   ....[105]....
        /*0618*/ 	.word	0x00013850


	//   ....[106]....
        /*061c*/ 	.word	0x00013a70


	//   ....[107]....
        /*0620*/ 	.word	0x00013aa0


	//   ....[108]....
        /*0624*/ 	.word	0x00013bf0


	//   ....[109]....
        /*0628*/ 	.word	0x00013c20


	//   ....[110]....
        /*062c*/ 	.word	0x00013d70


	//   ....[111]....
        /*0630*/ 	.word	0x00013d90


	//   ....[112]....
        /*0634*/ 	.word	0x00014430


	//   ....[113]....
        /*0638*/ 	.word	0x00014450


	//   ....[114]....
        /*063c*/ 	.word	0x000145a0


	//   ....[115]....
        /*0640*/ 	.word	0x000145d0


	//   ....[116]....
        /*0644*/ 	.word	0x00014700


	//   ....[117]....
        /*0648*/ 	.word	0x00014730


	//   ....[118]....
        /*064c*/ 	.word	0x00014860


	//   ....[119]....
        /*0650*/ 	.word	0x00014880


	//   ....[120]....
        /*0654*/ 	.word	0x000149d0


	//   ....[121]....
        /*0658*/ 	.word	0x00014a10


	//   ....[122]....
        /*065c*/ 	.word	0x00014a50


	//   ....[123]....
        /*0660*/ 	.word	0x00014a90


	//   ....[124]....
        /*0664*/ 	.word	0x00014ad0


	//   ....[125]....
        /*0668*/ 	.word	0x00014b10


	//   ....[126]....
        /*066c*/ 	.word	0x00014b50


	//   ....[127]....
        /*0670*/ 	.word	0x00014b90


	//----- nvinfo : EIATTR_EXIT_INSTR_OFFSETS
	.align		4
.L_140:
        /*0674*/ 	.byte	0x04, 0x1c
        /*0676*/ 	.short	(.L_142 - .L_141)


	//   ....[0]....
.L_141:
        /*0678*/ 	.word	0x00000040


	//   ....[1]....
        /*067c*/ 	.word	0x00013da0


	//   ....[2]....
        /*0680*/ 	.word	0x00013e70


	//   ....[3]....
        /*0684*/ 	.word	0x00013ed0


	//   ....[4]....
        /*0688*/ 	.word	0x00014890


	//   ....[5]....
        /*068c*/ 	.word	0x00014940


	//   ....[6]....
        /*0690*/ 	.word	0x000149a0


	//----- nvinfo : EIATTR_CTAIDZ_USED
	.align		4
.L_142:
        /*0694*/ 	.byte	0x01, 0x04
	.zero		2


	//----- nvinfo : EIATTR_MAX_THREADS
	.align		4
        /*0698*/ 	.byte	0x04, 0x05
        /*069a*/ 	.short	(.L_144 - .L_143)
.L_143:
        /*069c*/ 	.word	0x00000080
        /*06a0*/ 	.word	0x00000001
        /*06a4*/ 	.word	0x00000001


	//----- nvinfo : EIATTR_CRS_STACK_SIZE
	.align		4
.L_144:
        /*06a8*/ 	.byte	0x04, 0x1e
        /*06aa*/ 	.short	(.L_146 - .L_145)
.L_145:
        /*06ac*/ 	.word	0x00000000
.L_146:


//--------------------- .nv.info._ZN7cutlass13device_kernelIN5flash19enable_sm80_to_sm89INS1_16FlashAttnFwdSm80INS1_25CollectiveMainloopFwdSm80ILi4ELi1ELb0EN4cute5tupleIJNS5_1CILi128EEENS7_ILi48EEENS7_ILi96EEEEEELi96ENS_6half_tEfNS_4arch4Sm80ELb0ELb1ELb1ELb1ELb1ELb0ELb1ELb0EEENS1_21CollectiveEpilogueFwdINS6_IJS8_SA_S9_EEENS6_IJNS7_ILi1EEESI_SI_EEESC_SE_Li128ELb1ELb1ELb0ELb0EEENS1_19SingleTileSchedulerILb1ELb0ELb1ELi128EEEEEEEEEvNT_6ParamsE --------------------------
	.section	.nv.info._ZN7cutlass13device_kernelIN5flash19enable_sm80_to_sm89INS1_16FlashAttnFwdSm80INS1_25CollectiveMainloopFwdSm80ILi4ELi1ELb0EN4cute5tupleIJNS5_1CILi128EEENS7_ILi48EEENS7_ILi96EEEEEELi96ENS_6half_tEfNS_4arch4Sm80ELb0ELb1ELb1ELb1ELb1ELb0ELb1ELb0EEENS1_21CollectiveEpilogueFwdINS6_IJS8_SA_S9_EEENS6_IJNS7_ILi1EEESI_SI_EEESC_SE_Li128ELb1ELb1ELb0ELb0EEENS1_19SingleTileSchedulerILb1ELb0ELb1ELi128EEEEEEEEEvNT_6ParamsE,"",@"SHT_CUDA_INFO"
	.sectionflags	@""
	.align	4


	//----- nvinfo : EIATTR_CUDA_API_VERSION
	.align		4
        /*0000*/ 	.byte	0x04, 0x37
        /*0002*/ 	.short	(.L_148 - .L_147)
.L_147:
        /*0004*/ 	.word	0x00000082


	//----- nvinfo : EIATTR_SW2861232_WAR
	.align		4
.L_148:
        /*0008*/ 	.byte	0x01, 0x35
	.zero		2


	//----- nvinfo : EIATTR_PARAM_CBANK
	.align		4
        /*000c*/ 	.byte	0x04, 0x0a
        /*000e*/ 	.short	(.L_150 - .L_149)
	.align		4
.L_149:
        /*0010*/ 	.word	index@(.nv.constant0._ZN7cutlass13device_kernelIN5flash19enable_sm80_to_sm89INS1_16FlashAttnFwdSm80INS1_25CollectiveMainloopFwdSm80ILi4ELi1ELb0EN4cute5tupleIJNS5_1CILi128EEENS7_ILi48EEENS7_ILi96EEEEEELi96ENS_6half_tEfNS_4arch4Sm80ELb0ELb1ELb1ELb1ELb1ELb0ELb1ELb0EEENS1_21CollectiveEpilogueFwdINS6_IJS8_SA_S9_EEENS6_IJNS7_ILi1EEESI_SI_EEESC_SE_Li128ELb1ELb1ELb0ELb0EEENS1_19SingleTileSchedulerILb1ELb0ELb1ELi128EEEEEEEEEvNT_6ParamsE)
        /*0014*/ 	.short	0x0160
        /*0016*/ 	.short	0x0418


	//----- nvinfo : EIATTR_CBANK_PARAM_SIZE
	.align		4
.L_150:
        /*0018*/ 	.byte	0x03, 0x19
        /*001a*/ 	.short	0x0418


	//----- nvinfo : EIATTR_KPARAM_INFO
	.align		4
        /*001c*/ 	.byte	0x04, 0x17
        /*001e*/ 	.short	(.L_152 - .L_151)
.L_151:
        /*0020*/ 	.word	0x00000000
        /*0024*/ 	.short	0x0000
        /*0026*/ 	.short	0x0000
        /*0028*/ 	.byte	0x00, 0xf0, 0x61, 0x10


	//----- nvinfo : EIATTR_MAXREG_COUNT
	.align		4
.L_152:
        /*002c*/ 	.byte	0x03, 0x1b
        /*002e*/ 	.short	0x00ff


	//----- nvinfo : EIATTR_NUM_BARRIERS
	.align		4
        /*0030*/ 	.byte	0x02, 0x4c
        /*0032*/ 	.byte	0x02
	.zero		1


	//----- nvinfo : EIATTR_ANNOTATIONS
	.align		4
        /*0034*/ 	.byte	0x04, 0x55
        /*0036*/ 	.short	(.L_154 - .L_153)


	//   ....[0]....
.L_153:
        /* <DEDUP_REMOVED lines=45> */


	//----- nvinfo : EIATTR_MERCURY_ISA_VERSION
	.align		4
.L_154:
        /*02f0*/ 	.byte	0x03, 0x5f
        /*02f2*/ 	.short	0x0000


	//----- nvinfo : EIATTR_COOP_GROUP_MASK_REGIDS
	.align		4
        /*02f4*/ 	.byte	0x04, 0x29
        /*02f6*/ 	.short	(.L_156 - .L_155)


	//   ....[0]....
.L_155:
        /*02f8*/ 	.word	0xffffffff


	//   ....[1]....
        /*02fc*/ 	.word	0xffffffff


	//   ....[2]....
        /*0300*/ 	.word	0xffffffff


	//   ....[3]....
        /*0304*/ 	.word	0xffffffff


	//   ....[4]....
        /*0308*/ 	.word	0xffffffff


	//   ....[5]....
        /*030c*/ 	.word	0xffffffff


	//   ....[6]....
        /*0310*/ 	.word	0xffffffff


	//   ....[7]....
        /*0314*/ 	.word	0xffffffff


	//   ....[8]....
        /*0318*/ 	.word	0xffffffff


	//   ....[9]....
        /*031c*/ 	.word	0xffffffff


	//   ....[10]....
        /*0320*/ 	.word	0xffffffff


	//   ....[11]....
        /*0324*/ 	.word	0xffffffff


	//   ....[12]....
        /*0328*/ 	.word	0xffffffff


	//   ....[13]....
        /*032c*/ 	.word	0xffffffff


	//   ....[14]....
        /*0330*/ 	.word	0xffffffff


	//   ....[15]....
        /*0334*/ 	.word	0xffffffff


	//   ....[16]....
        /*0338*/ 	.word	0xffffffff


	//   ....[17]....
        /*033c*/ 	.word	0xffffffff


	//   ....[18]....
        /*0340*/ 	.word	0xffffffff


	//   ....[19]....
        /*0344*/ 	.word	0xffffffff


	//   ....[20]....
        /*0348*/ 	.word	0xffffffff


	//   ....[21]....
        /*034c*/ 	.word	0xffffffff


	//   ....[22]....
        /*0350*/ 	.word	0xffffffff


	//   ....[23]....
        /*0354*/ 	.word	0xffffffff


	//   ....[24]....
        /*0358*/ 	.word	0xffffffff


	//   ....[25]....
        /*035c*/ 	.word	0xffffffff


	//   ....[26]....
        /*0360*/ 	.word	0xffffffff


	//   ....[27]....
        /*0364*/ 	.word	0xffffffff


	//   ....[28]....
        /*0368*/ 	.word	0xffffffff


	//   ....[29]....
        /*036c*/ 	.word	0xffffffff


	//   ....[30]....
        /*0370*/ 	.word	0xffffffff


	//   ....[31]....
        /*0374*/ 	.word	0xffffffff


	//   ....[32]....
        /*0378*/ 	.word	0xffffffff


	//   ....[33]....
        /*037c*/ 	.word	0xffffffff


	//   ....[34]....
        /*0380*/ 	.word	0xffffffff


	//   ....[35]....
        /*0384*/ 	.word	0xffffffff


	//   ....[36]....
        /*0388*/ 	.word	0xffffffff


	//   ....[37]....
        /*038c*/ 	.word	0xffffffff


	//   ....[38]....
        /*0390*/ 	.word	0xffffffff


	//   ....[39]....
        /*0394*/ 	.word	0xffffffff


	//   ....[40]....
        /*0398*/ 	.word	0xffffffff


	//   ....[41]....
        /*039c*/ 	.word	0xffffffff


	//   ....[42]....
        /*03a0*/ 	.word	0xffffffff


	//   ....[43]....
        /*03a4*/ 	.word	0xffffffff


	//   ....[44]....
        /*03a8*/ 	.word	0xffffffff


	//   ....[45]....
        /*03ac*/ 	.word	0xffffffff


	//   ....[46]....
        /*03b0*/ 	.word	0xffffffff


	//   ....[47]....
        /*03b4*/ 	.word	0xffffffff


	//   ....[48]....
        /*03b8*/ 	.word	0xffffffff


	//   ....[49]....
        /*03bc*/ 	.word	0xffffffff


	//   ....[50]....
        /*03c0*/ 	.word	0xffffffff


	//   ....[51]....
        /*03c4*/ 	.word	0xffffffff


	//   ....[52]....
        /*03c8*/ 	.word	0xffffffff


	//   ....[53]....
        /*03cc*/ 	.word	0xffffffff


	//   ....[54]....
        /*03d0*/ 	.word	0xffffffff


	//   ....[55]....
        /*03d4*/ 	.word	0xffffffff


	//   ....[56]....
        /*03d8*/ 	.word	0xffffffff


	//   ....[57]....
        /*03dc*/ 	.word	0xffffffff


	//   ....[58]....
        /*03e0*/ 	.word	0xffffffff


	//   ....[59]....
        /*03e4*/ 	.word	0xffffffff


	//   ....[60]....
        /*03e8*/ 	.word	0xffffffff


	//   ....[61]....
        /*03ec*/ 	.word	0xffffffff


	//   ....[62]....
        /*03f0*/ 	.word	0xffffffff


	//   ....[63]....
        /*03f4*/ 	.word	0xffffffff


	//   ....[64]....
        /*03f8*/ 	.word	0xffffffff


	//   ....[65]....
        /*03fc*/ 	.word	0xffffffff


	//   ....[66]....
        /*0400*/ 	.word	0xffffffff


	//   ....[67]....
        /*0404*/ 	.word	0xffffffff


	//   ....[68]....
        /*0408*/ 	.word	0xffffffff


	//   ....[69]....
        /*040c*/ 	.word	0xffffffff


	//   ....[70]....
        /*0410*/ 	.word	0xffffffff


	//   ....[71]....
        /*0414*/ 	.word	0xffffffff


	//   ....[72]....
        /*0418*/ 	.word	0xffffffff


	//   ....[73]....
        /*041c*/ 	.word	0xffffffff


	//   ....[74]....
        /*0420*/ 	.word	0xffffffff


	//   ....[75]....
        /*0424*/ 	.word	0xffffffff


	//   ....[76]....
        /*0428*/ 	.word	0xffffffff


	//   ....[77]....
        /*042c*/ 	.word	0xffffffff


	//   ....[78]....
        /*0430*/ 	.word	0xffffffff


	//   ....[79]....
        /*0434*/ 	.word	0xffffffff


	//   ....[80]....
        /*0438*/ 	.word	0xffffffff


	//   ....[81]....
        /*043c*/ 	.word	0xffffffff


	//   ....[82]....
        /*0440*/ 	.word	0xffffffff


	//   ....[83]....
        /*0444*/ 	.word	0xffffffff


	//   ....[84]....
        /*0448*/ 	.word	0xffffffff


	//   ....[85]....
        /*044c*/ 	.word	0xffffffff


	//   ....[86]....
        /*0450*/ 	.word	0xffffffff


	//   ....[87]....
        /*0454*/ 	.word	0xffffffff


	//   ....[88]....
        /*0458*/ 	.word	0xffffffff


	//   ....[89]....
        /*045c*/ 	.word	0xffffffff


	//   ....[90]....
        /*0460*/ 	.word	0xffffffff


	//   ....[91]....
        /*0464*/ 	.word	0xffffffff


	//   ....[92]....
        /*0468*/ 	.word	0xffffffff


	//   ....[93]....
        /*046c*/ 	.word	0xffffffff


	//   ....[94]....
        /*0470*/ 	.word	0xffffffff


	//   ....[95]....
        /*0474*/ 	.word	0xffffffff


	//   ....[96]....
        /*0478*/ 	.word	0xffffffff


	//   ....[97]....
        /*047c*/ 	.word	0xffffffff


	//   ....[98]....
        /*0480*/ 	.word	0xffffffff


	//   ....[99]....
        /*0484*/ 	.word	0xffffffff


	//   ....[100]....
        /*0488*/ 	.word	0xffffffff


	//   ....[101]....
        /*048c*/ 	.word	0xffffffff


	//   ....[102]....
        /*0490*/ 	.word	0xffffffff


	//   ....[103]....
        /*0494*/ 	.word	0xffffffff


	//   ....[104]....
        /*0498*/ 	.word	0xffffffff


	//   ....[105]....
        /*049c*/ 	.word	0xffffffff


	//   ....[106]....
        /*04a0*/ 	.word	0xffffffff


	//   ....[107]....
        /*04a4*/ 	.word	0xffffffff


	//   ....[108]....
        /*04a8*/ 	.word	0xffffffff


	//   ....[109]....
        /*04ac*/ 	.word	0xffffffff


	//   ....[110]....
        /*04b0*/ 	.word	0xffffffff


	//   ....[111]....
        /*04b4*/ 	.word	0xffffffff


	//   ....[112]....
        /*04b8*/ 	.word	0xffffffff


	//   ....[113]....
        /*04bc*/ 	.word	0xffffffff


	//   ....[114]....
        /*04c0*/ 	.word	0xffffffff


	//   ....[115]....
        /*04c4*/ 	.word	0xffffffff


	//   ....[116]....
        /*04c8*/ 	.word	0xffffffff


	//   ....[117]....
        /*04cc*/ 	.word	0xffffffff


	//   ....[118]....
        /*04d0*/ 	.word	0xffffffff


	//   ....[119]....
        /*04d4*/ 	.word	0xffffffff


	//   ....[120]....
        /*04d8*/ 	.word	0xffffffff


	//   ....[121]....
        /*04dc*/ 	.word	0xffffffff


	//   ....[122]....
        /*04e0*/ 	.word	0xffffffff


	//   ....[123]....
        /*04e4*/ 	.word	0xffffffff


	//   ....[124]....
        /*04e8*/ 	.word	0xffffffff


	//   ....[125]....
        /*04ec*/ 	.word	0xffffffff


	//   ....[126]....
        /*04f0*/ 	.word	0xffffffff


	//   ....[127]....
        /*04f4*/ 	.word	0xffffffff


	//   ....[128]....
        /*04f8*/ 	.word	0xffffffff


	//----- nvinfo : EIATTR_COOP_GROUP_INSTR_OFFSETS
	.align		4
.L_156:
        /*04fc*/ 	.byte	0x04, 0x28
        /*04fe*/ 	.short	(.L_158 - .L_157)


	//   ....[0]....
.L_157:
        /*0500*/ 	.word	0x00000090


	//   ....[1]....
        /*0504*/ 	.word	0x00001300


	//   ....[2]....
        /*0508*/ 	.word	0x00001340


	//   ....[3]....
        /*050c*/ 	.word	0x000014e0


	//   ....[4]....
        /*0510*/ 	.word	0x00001510


	//   ....[5]....
        /*0514*/ 	.word	0x00001630


	//   ....[6]....
        /*0518*/ 	.word	0x00001660


	//   ....[7]....
        /*051c*/ 	.word	0x00001770


	//   ....[8]....
        /*0520*/ 	.word	0x000017b0


	//   ....[9]....
        /*0524*/ 	.word	0x00001c20


	//   ....[10]....
        /*0528*/ 	.word	0x00001c40


	//   ....[11]....
        /*052c*/ 	.word	0x00001c60


	//   ....[12]....
        /*0530*/ 	.word	0x00001c70


	//   ....[13]....
        /*0534*/ 	.word	0x00001ed0


	//   ....[14]....
        /*0538*/ 	.word	0x00002010


	//   ....[15]....
        /*053c*/ 	.word	0x00002350


	//   ....[16]....
        /*0540*/ 	.word	0x00002360


	//   ....[17]....
        /*0544*/ 	.word	0x00003000


	//   ....[18]....
        /*0548*/ 	.word	0x00003030


	//   ....[19]....
        /*054c*/ 	.word	0x00003130


	//   ....[20]....
        /*0550*/ 	.word	0x00003150


	//   ....[21]....
        /*0554*/ 	.word	0x00003540


	//   ....[22]....
        /*0558*/ 	.word	0x000037b0


	//   ....[23]....
        /*055c*/ 	.word	0x00003e30


	//   ....[24]....
        /*0560*/ 	.word	0x000043f0


	//   ....[25]....
        /*0564*/ 	.word	0x00004db0


	//   ....[26]....
        /*0568*/ 	.word	0x00004e00


	//   ....[27]....
        /*056c*/ 	.word	0x00004f00


	//   ....[28]....
        /*0570*/ 	.word	0x00004f30


	//   ....[29]....
        /*0574*/ 	.word	0x00005030


	//   ....[30]....
        /*0578*/ 	.word	0x00005080


	//   ....[31]....
        /*057c*/ 	.word	0x00005210


	//   ....[32]....
        /*0580*/ 	.word	0x00005260


	//   ....[33]....
        /*0584*/ 	.word	0x00006740


	//   ....[34]....
        /*0588*/ 	.word	0x00006750


	//   ....[35]....
        /*058c*/ 	.word	0x00006830


	//   ....[36]....
        /*0590*/ 	.word	0x00006840


	//   ....[37]....
        /*0594*/ 	.word	0x000078c0


	//   ....[38]....
        /*0598*/ 	.word	0x000078e0


	//   ....[39]....
        /*059c*/ 	.word	0x00007960


	//   ....[40]....
        /*05a0*/ 	.word	0x000079a0


	//   ....[41]....
        /*05a4*/ 	.word	0x00007b20


	//   ....[42]....
        /*05a8*/ 	.word	0x00007d30


	//   ....[43]....
        /*05ac*/ 	.word	0x00008270


	//   ....[44]....
        /*05b0*/ 	.word	0x000086f0


	//   ....[45]....
        /*05b4*/ 	.word	0x00008d00


	//   ....[46]....
        /*05b8*/ 	.word	0x00008da0


	//   ....[47]....
        /*05bc*/ 	.word	0x00008fd0


	//   ....[48]....
        /*05c0*/ 	.word	0x00009070


	//   ....[49]....
        /*05c4*/ 	.word	0x00009190


	//   ....[50]....
        /*05c8*/ 	.word	0x000091b0


	//   ....[51]....
        /*05cc*/ 	.word	0x000092f0


	//   ....[52]....
        /*05d0*/ 	.word	0x00009310


	//   ....[53]....
        /*05d4*/ 	.word	0x0000b190


	//   ....[54]....
        /*05d8*/ 	.word	0x0000b1a0


	//   ....[55]....
        /*05dc*/ 	.word	0x0000b280


	//   ....[56]....
        /*05e0*/ 	.word	0x0000b290


	//   ....[57]....
        /*05e4*/ 	.word	0x0000c310


	//   ....[58]....
        /*05e8*/ 	.word	0x0000c330


	//   ....[59]....
        /*05ec*/ 	.word	0x0000c3b0


	//   ....[60]....
        /*05f0*/ 	.word	0x0000c3f0


	//   ....[61]....
        /*05f4*/ 	.word	0x0000c6d0


	//   ....[62]....
        /*05f8*/ 	.word	0x0000c720


	//   ....[63]....
        /*05fc*/ 	.word	0x0000c750


	//   ....[64]....
        /*0600*/ 	.word	0x0000c7a0


	//   ....[65]....
        /*0604*/ 	.word	0x0000c7d0


	//   ....[66]....
        /*0608*/ 	.word	0x0000c800


	//   ....[67]....
        /*060c*/ 	.word	0x0000c8e0


	//   ....[68]....
        /*0610*/ 	.word	0x0000cd90


	//   ....[69]....
        /*0614*/ 	.word	0x0000e470


	//   ....[70]....
        /*0618*/ 	.word	0x0000e4a0


	//   ....[71]....
        /*061c*/ 	.word	0x0000e630


	//   ....[72]....
        /*0620*/ 	.word	0x0000e640


	//   ....[73]....
        /*0624*/ 	.word	0x0000f670


	//   ....[74]....
        /*0628*/ 	.word	0x0000f690


	//   ....[75]....
        /*062c*/ 	.word	0x0000f710


	//   ....[76]....
        /*0630*/ 	.word	0x0000f750


	//   ....[77]....
        /*0634*/ 	.word	0x0000f8b0


	//   ....[78]....
        /*0638*/ 	.word	0x0000fe00


	//   ....[79]....
        /*063c*/ 	.word	0x0000ffe0


	//   ....[80]....
        /*0640*/ 	.word	0x00010450


	//   ....[81]....
        /*0644*/ 	.word	0x00010c10


	//   ....[82]....
        /*0648*/ 	.word	0x00010c50


	//   ....[83]....
        /*064c*/ 	.word	0x00010db0


	//   ....[84]....
        /*0650*/ 	.word	0x00010dd0


	//   ....[85]....
        /*0654*/ 	.word	0x00010ef0


	//   ....[86]....
        /*0658*/ 	.word	0x00010f10


	//   ....[87]....
        /*065c*/ 	.word	0x00011050


	//   ....[88]....
        /*0660*/ 	.word	0x00011070


	//   ....[89]....
        /*0664*/ 	.word	0x000128d0


	//   ....[90]....
        /*0668*/ 	.word	0x000128e0


	//   ....[91]....
        /*066c*/ 	.word	0x000128f0


	//   ....[92]....
        /*0670*/ 	.word	0x00012900


	//   ....[93]....
        /*0674*/ 	.word	0x00012930


	//   ....[94]....
        /*0678*/ 	.word	0x00012950


	//   ....[95]....
        /*067c*/ 	.word	0x00012970


	//   ....[96]....
        /*0680*/ 	.word	0x00012980


	//   ....[97]....
        /*0684*/ 	.word	0x00014080


	//   ....[98]....
        /*0688*/ 	.word	0x000140b0


	//   ....[99]....
        /*068c*/ 	.word	0x000140e0


	//   ....[100]....
        /*0690*/ 	.word	0x00014100


	//   ....[101]....
        /*0694*/ 	.word	0x00014110


	//   ....[102]....
        /*0698*/ 	.word	0x00014120


	//   ....[103]....
        /*069c*/ 	.word	0x00014130


	//   ....[104]....
        /*06a0*/ 	.word	0x00014140


	//   ....[105]....
        /*06a4*/ 	.word	0x00014360


	//   ....[106]....
        /*06a8*/ 	.word	0x00014370


	//   ....[107]....
        /*06ac*/ 	.word	0x000144f0


	//   ....[108]....
        /*06b0*/ 	.word	0x00014520


	//   ....[109]....
        /*06b4*/ 	.word	0x00014670


	//   ....[110]....
        /*06b8*/ 	.word	0x000146a0


	//   ....[111]....
        /*06bc*/ 	.word	0x000147f0


	//   ....[112]....
        /*06c0*/ 	.word	0x00014810


	//   ....[113]....
        /*06c4*/ 	.word	0x00015000


	//   ....[114]....
        /*06c8*/ 	.word	0x00015020


	//   ....[115]....
        /*06cc*/ 	.word	0x00015170


	//   ....[116]....
        /*06d0*/ 	.word	0x000151a0


	//   ....[117]....
        /*06d4*/ 	.word	0x000152d0


	//   ....[118]....
        /*06d8*/ 	.word	0x00015300


	//   ....[119]....
        /*06dc*/ 	.word	0x00015430


	//   ....[120]....
        /*06e0*/ 	.word	0x00015450


	//   ....[121]....
        /*06e4*/ 	.word	0x000155b0


	//   ....[122]....
        /*06e8*/ 	.word	0x00015600


	//   ....[123]....
        /*06ec*/ 	.word	0x00015650


	//   ....[124]....
        /*06f0*/ 	.word	0x000156a0


	//   ....[125]....
        /*06f4*/ 	.word	0x000156f0


	//   ....[126]....
        /*06f8*/ 	.word	0x00015740


	//   ....[127]....
        /*06fc*/ 	.word	0x00015790


	//   ....[128]....
        /*0700*/ 	.word	0x000157e0


	//----- nvinfo : EIATTR_EXIT_INSTR_OFFSETS
	.align		4
.L_158:
        /*0704*/ 	.byte	0x04, 0x1c
        /*0706*/ 	.short	(.L_160 - .L_159)


	//   ....[0]....
.L_159:
        /*0708*/ 	.word	0x00000370


	//   ....[1]....
        /*070c*/ 	.word	0x00014820


	//   ....[2]....
        /*0710*/ 	.word	0x000148f0


	//   ....[3]....
        /*0714*/ 	.word	0x00014950


	//   ....[4]....
        /*0718*/ 	.word	0x00015460


	//   ....[5]....
        /*071c*/ 	.word	0x00015510


	//   ....[6]....
        /*0720*/ 	.word	0x00015570


	//----- nvinfo : EIATTR_CTAIDZ_USED
	.align		4
.L_160:
        /*0724*/ 	.byte	0x01, 0x04
	.zero		2


	//----- nvinfo : EIATTR_MAX_THREADS
	.align		4
        /*0728*/ 	.byte	0x04, 0x05
        /*072a*/ 	.short	(.L_162 - .L_161)
.L_161:
        /*072c*/ 	.word	0x00000080
        /*0730*/ 	.word	0x00000001
        /*0734*/ 	.word	0x00000001


	//----- nvinfo : EIATTR_CRS_STACK_SIZE
	.align		4
.L_162:
        /*0738*/ 	.byte	0x04, 0x1e
        /*073a*/ 	.short	(.L_164 - .L_163)
.L_163:
        /*073c*/ 	.word	0x00000000
.L_164:


//--------------------- .nv.info._ZN7cutlass13device_kernelIN5flash19enable_sm80_to_sm89INS1_16FlashAttnFwdSm80INS1_25CollectiveMainloopFwdSm80ILi4ELi1ELb0EN4cute5tupleIJNS5_1CILi128EEENS7_ILi48EEENS7_ILi96EEEEEELi96ENS_6half_tEfNS_4arch4Sm80ELb0ELb1ELb1ELb1ELb1ELb1ELb1ELb0EEENS1_21CollectiveEpilogueFwdINS6_IJS8_SA_S9_EEENS6_IJNS7_ILi1EEESI_SI_EEESC_SE_Li128ELb1ELb1ELb0ELb0EEENS1_19SingleTileSchedulerILb1ELb0ELb1ELi128EEEEEEEEEvNT_6ParamsE --------------------------
	.section	.nv.info._ZN7cutlass13device_kernelIN5flash19enable_sm80_to_sm89INS1_16FlashAttnFwdSm80INS1_25CollectiveMainloopFwdSm80ILi4ELi1ELb0EN4cute5tupleIJNS5_1CILi128EEENS7_ILi48EEENS7_ILi96EEEEEELi96ENS_6half_tEfNS_4arch4Sm80ELb0ELb1ELb1ELb1ELb1ELb1ELb1ELb0EEENS1_21CollectiveEpilogueFwdINS6_IJS8_SA_S9_EEENS6_IJNS7_ILi1EEESI_SI_EEESC_SE_Li128ELb1ELb1ELb0ELb0EEENS1_19SingleTileSchedulerILb1ELb0ELb1ELi128EEEEEEEEEvNT_6ParamsE,"",@"SHT_CUDA_INFO"
	.sectionflags	@""
	.align	4


	//----- nvinfo : EIATTR_CUDA_API_VERSION
	.align		4
        /*0000*/ 	.byte	0x04, 0x37
        /*0002*/ 	.short	(.L_166 - .L_165)
.L_165:
        /*0004*/ 	.word	0x00000082


	//----- nvinfo : EIATTR_SW2861232_WAR
	.align		4
.L_166:
        /*0008*/ 	.byte	0x01, 0x35
	.zero		2


	//----- nvinfo : EIATTR_PARAM_CBANK
	.align		4
        /*000c*/ 	.byte	0x04, 0x0a
        /*000e*/ 	.short	(.L_168 - .L_167)
	.align		4
.L_167:
        /*0010*/ 	.word	index@(.nv.constant0._ZN7cutlass13device_kernelIN5flash19enable_sm80_to_sm89INS1_16FlashAttnFwdSm80INS1_25CollectiveMainloopFwdSm80ILi4ELi1ELb0EN4cute5tupleIJNS5_1CILi128EEENS7_ILi48EEENS7_ILi96EEEEEELi96ENS_6half_tEfNS_4arch4Sm80ELb0ELb1ELb1ELb1ELb1ELb1ELb1ELb0EEENS1_21CollectiveEpilogueFwdINS6_IJS8_SA_S9_EEENS6_IJNS7_ILi1EEESI_SI_EEESC_SE_Li128ELb1ELb1ELb0ELb0EEENS1_19SingleTileSchedulerILb1ELb0ELb1ELi128EEEEEEEEEvNT_6ParamsE)
        /*0014*/ 	.short	0x0160
        /*0016*/ 	.short	0x0418


	//----- nvinfo : EIATTR_CBANK_PARAM_SIZE
	.align		4
.L_168:
        /*0018*/ 	.byte	0x03, 0x19
        /*001a*/ 	.short	0x0418


	//----- nvinfo : EIATTR_KPARAM_INFO
	.align		4
        /*001c*/ 	.byte	0x04, 0x17
        /*001e*/ 	.short	(.L_170 - .L_169)
.L_169:
        /*0020*/ 	.word	0x00000000
        /*0024*/ 	.short	0x0000
        /*0026*/ 	.short	0x0000
        /*0028*/ 	.byte	0x00, 0xf0, 0x61, 0x10


	//----- nvinfo : EIATTR_MAXREG_COUNT
	.align		4
.L_170:
        /*002c*/ 	.byte	0x03, 0x1b
        /*002e*/ 	.short	0x00ff


	//----- nvinfo : EIATTR_NUM_BARRIERS
	.align		4
        /*0030*/ 	.byte	0x02, 0x4c
        /*0032*/ 	.byte	0x02
	.zero		1


	//----- nvinfo : EIATTR_ANNOTATIONS
	.align		4
        /*0034*/ 	.byte	0x04, 0x55
        /*0036*/ 	.short	(.L_172 - .L_171)


	//   ....[0]....
.L_171:
        /* <DEDUP_REMOVED lines=51> */


	//----- nvinfo : EIATTR_MERCURY_ISA_VERSION
	.align		4
.L_172:
        /*0358*/ 	.byte	0x03, 0x5f
        /*035a*/ 	.short	0x0000


	//----- nvinfo : EIATTR_COOP_GROUP_MASK_REGIDS
	.align		4
        /*035c*/ 	.byte	0x04, 0x29
        /*035e*/ 	.short	(.L_174 - .L_173)


	//   ....[0]....
.L_173:
        /*0360*/ 	.word	0xffffffff


	//   ....[1]....
        /*0364*/ 	.word	0xffffffff


	//   ....[2]....
        /*0368*/ 	.word	0xffffffff


	//   ....[3]....
        /*036c*/ 	.word	0xffffffff


	//   ....[4]....
        /*0370*/ 	.word	0xffffffff


	//   ....[5]....
        /*0374*/ 	.word	0xffffffff


	//   ....[6]....
        /*0378*/ 	.word	0xffffffff


	//   ....[7]....
        /*037c*/ 	.word	0xffffffff


	//   ....[8]....
        /*0380*/ 	.word	0xffffffff


	//   ....[9]....
        /*0384*/ 	.word	0xffffffff


	//   ....[10]....
        /*0388*/ 	.word	0xffffffff


	//   ....[11]....
        /*038c*/ 	.word	0xffffffff


	//   ....[12]....
        /*0390*/ 	.word	0xffffffff


	//   ....[13]....
        /*0394*/ 	.word	0xffffffff


	//   ....[14]....
        /*0398*/ 	.word	0xffffffff


	//   ....[15]....
        /*039c*/ 	.word	0xffffffff


	//   ....[16]....
        /*03a0*/ 	.word	0xffffffff


	//   ....[17]....
        /*03a4*/ 	.word	0xffffffff


	//   ....[18]....
        /*03a8*/ 	.word	0xffffffff


	//   ....[19]....
        /*03ac*/ 	.word	0xffffffff


	//   ....[20]....
        /*03b0*/ 	.word	0xffffffff


	//   ....[21]....
        /*03b4*/ 	.word	0xffffffff


	//   ....[22]....
        /*03b8*/ 	.word	0xffffffff


	//   ....[23]....
        /*03bc*/ 	.word	0xffffffff


	//   ....[24]....
        /*03c0*/ 	.word	0xffffffff


	//   ....[25]....
        /*03c4*/ 	.word	0xffffffff


	//   ....[26]....
        /*03c8*/ 	.word	0xffffffff


	//   ....[27]....
        /*03cc*/ 	.word	0xffffffff


	//   ....[28]....
        /*03d0*/ 	.word	0xffffffff


	//   ....[29]....
        /*03d4*/ 	.word	0xffffffff


	//   ....[30]....
        /*03d8*/ 	.word	0xffffffff


	//   ....[31]....
        /*03dc*/ 	.word	0xffffffff


	//   ....[32]....
        /*03e0*/ 	.word	0xffffffff


	//   ....[33]....
        /*03e4*/ 	.word	0xffffffff


	//   ....[34]....
        /*03e8*/ 	.word	0xffffffff


	//   ....[35]....
        /*03ec*/ 	.word	0xffffffff


	//   ....[36]....
        /*03f0*/ 	.word	0xffffffff


	//   ....[37]....
        /*03f4*/ 	.word	0xffffffff


	//   ....[38]....
        /*03f8*/ 	.word	0xffffffff


	//   ....[39]....
        /*03fc*/ 	.word	0xffffffff


	//   ....[40]....
        /*0400*/ 	.word	0xffffffff


	//   ....[41]....
        /*0404*/ 	.word	0xffffffff


	//   ....[42]....
        /*0408*/ 	.word	0xffffffff


	//   ....[43]....
        /*040c*/ 	.word	0xffffffff


	//   ....[44]....
        /*0410*/ 	.word	0xffffffff


	//   ....[45]....
        /*0414*/ 	.word	0xffffffff


	//   ....[46]....
        /*0418*/ 	.word	0xffffffff


	//   ....[47]....
        /*041c*/ 	.word	0xffffffff


	//   ....[48]....
        /*0420*/ 	.word	0xffffffff


	//   ....[49]....
        /*0424*/ 	.word	0xffffffff


	//   ....[50]....
        /*0428*/ 	.word	0xffffffff


	//   ....[51]....
        /*042c*/ 	.word	0xffffffff


	//   ....[52]....
        /*0430*/ 	.word	0xffffffff


	//   ....[53]....
        /*0434*/ 	.word	0xffffffff


	//   ....[54]....
        /*0438*/ 	.word	0xffffffff


	//   ....[55]....
        /*043c*/ 	.word	0xffffffff


	//   ....[56]....
        /*0440*/ 	.word	0xffffffff


	//   ....[57]....
        /*0444*/ 	.word	0xffffffff


	//   ....[58]....
        /*0448*/ 	.word	0xffffffff


	//   ....[59]....
        /*044c*/ 	.word	0xffffffff


	//   ....[60]....
        /*0450*/ 	.word	0xffffffff


	//   ....[61]....
        /*0454*/ 	.word	0xffffffff


	//   ....[62]....
        /*0458*/ 	.word	0xffffffff


	//   ....[63]....
        /*045c*/ 	.word	0xffffffff


	//   ....[64]....
        /*0460*/ 	.word	0xffffffff


	//   ....[65]....
        /*0464*/ 	.word	0xffffffff


	//   ....[66]....
        /*0468*/ 	.word	0xffffffff


	//   ....[67]....
        /*046c*/ 	.word	0xffffffff


	//   ....[68]....
        /*0470*/ 	.word	0xffffffff


	//   ....[69]....
        /*0474*/ 	.word	0xffffffff


	//   ....[70]....
        /*0478*/ 	.word	0xffffffff


	//   ....[71]....
        /*047c*/ 	.word	0xffffffff


	//   ....[72]....
        /*0480*/ 	.word	0xffffffff


	//   ....[73]....
        /*0484*/ 	.word	0xffffffff


	//   ....[74]....
        /*0488*/ 	.word	0xffffffff


	//   ....[75]....
        /*048c*/ 	.word	0xffffffff


	//   ....[76]....
        /*0490*/ 	.word	0xffffffff


	//   ....[77]....
        /*0494*/ 	.word	0xffffffff


	//   ....[78]....
        /*0498*/ 	.word	0xffffffff


	//   ....[79]....
        /*049c*/ 	.word	0xffffffff


	//   ....[80]....
        /*04a0*/ 	.word	0xffffffff


	//   ....[81]....
        /*04a4*/ 	.word	0xffffffff


	//   ....[82]....
        /*04a8*/ 	.word	0xffffffff


	//   ....[83]....
        /*04ac*/ 	.word	0xffffffff


	//   ....[84]....
        /*04b0*/ 	.word	0xffffffff


	//   ....[85]....
        /*04b4*/ 	.word	0xffffffff


	//   ....[86]....
        /*04b8*/ 	.word	0xffffffff


	//   ....[87]....
        /*04bc*/ 	.word	0xffffffff


	//   ....[88]....
        /*04c0*/ 	.word	0xffffffff


	//   ....[89]....
        /*04c4*/ 	.word	0xffffffff


	//   ....[90]....
        /*04c8*/ 	.word	0xffffffff


	//   ....[91]....
        /*04cc*/ 	.word	0xffffffff


	//   ....[92]....
        /*04d0*/ 	.word	0xffffffff


	//   ....[93]....
        /*04d4*/ 	.word	0xffffffff


	//   ....[94]....
        /*04d8*/ 	.word	0xffffffff


	//   ....[95]....
        /*04dc*/ 	.word	0xffffffff


	//   ....[96]....
        /*04e0*/ 	.word	0xffffffff


	//   ....[97]....
        /*04e4*/ 	.word	0xffffffff


	//   ....[98]....
        /*04e8*/ 	.word	0xffffffff


	//   ....[99]....
        /*04ec*/ 	.word	0xffffffff


	//   ....[100]....
        /*04f0*/ 	.word	0xffffffff


	//   ....[101]....
        /*04f4*/ 	.word	0xffffffff


	//   ....[102]....
        /*04f8*/ 	.word	0xffffffff


	//   ....[103]....
        /*04fc*/ 	.word	0xffffffff


	//   ....[104]....
        /*0500*/ 	.word	0xffffffff


	//   ....[105]....
        /*0504*/ 	.word	0xffffffff


	//   ....[106]....
        /*0508*/ 	.word	0xffffffff


	//   ....[107]....
        /*050c*/ 	.word	0xffffffff


	//   ....[108]....
        /*0510*/ 	.word	0xffffffff


	//   ....[109]....
        /*0514*/ 	.word	0xffffffff


	//   ....[110]....
        /*0518*/ 	.word	0xffffffff


	//   ....[111]....
        /*051c*/ 	.word	0xffffffff


	//   ....[112]....
        /*0520*/ 	.word	0xffffffff


	//   ....[113]....
        /*0524*/ 	.word	0xffffffff


	//   ....[114]....
        /*0528*/ 	.word	0xffffffff


	//   ....[115]....
        /*052c*/ 	.word	0xffffffff


	//   ....[116]....
        /*0530*/ 	.word	0xffffffff


	//   ....[117]....
        /*0534*/ 	.word	0xffffffff


	//   ....[118]....
        /*0538*/ 	.word	0xffffffff


	//   ....[119]....
        /*053c*/ 	.word	0xffffffff


	//   ....[120]....
        /*0540*/ 	.word	0xffffffff


	//   ....[121]....
        /*0544*/ 	.word	0xffffffff


	//   ....[122]....
        /*0548*/ 	.word	0xffffffff


	//   ....[123]....
        /*054c*/ 	.word	0xffffffff


	//   ....[124]....
        /*0550*/ 	.word	0xffffffff


	//   ....[125]....
        /*0554*/ 	.word	0xffffffff


	//   ....[126]....
        /*0558*/ 	.word	0xffffffff


	//   ....[127]....
        /*055c*/ 	.word	0xffffffff


	//   ....[128]....
        /*0560*/ 	.word	0xffffffff


	//   ....[129]....
        /*0564*/ 	.word	0xffffffff


	//   ....[130]....
        /*0568*/ 	.word	0xffffffff


	//   ....[131]....
        /*056c*/ 	.word	0xffffffff


	//   ....[132]....
        /*0570*/ 	.word	0xffffffff


	//   ....[133]....
        /*0574*/ 	.word	0xffffffff


	//   ....[134]....
        /*0578*/ 	.word	0xffffffff


	//   ....[135]....
        /*057c*/ 	.word	0xffffffff


	//   ....[136]....
        /*0580*/ 	.word	0xffffffff


	//   ....[137]....
        /*0584*/ 	.word	0xffffffff


	//   ....[138]....
        /*0588*/ 	.word	0xffffffff


	//   ....[139]....
        /*058c*/ 	.word	0xffffffff


	//   ....[140]....
        /*0590*/ 	.word	0xffffffff


	//   ....[141]....
        /*0594*/ 	.word	0xffffffff


	//   ....[142]....
        /*0598*/ 	.word	0xffffffff


	//   ....[143]....
        /*059c*/ 	.word	0xffffffff


	//   ....[144]....
        /*05a0*/ 	.word	0xffffffff


	//   ....[145]....
        /*05a4*/ 	.word	0xffffffff


	//   ....[146]....
        /*05a8*/ 	.word	0xffffffff


	//   ....[147]....
        /*05ac*/ 	.word	0xffffffff


	//   ....[148]....
        /*05b0*/ 	.word	0xffffffff


	//   ....[149]....
        /*05b4*/ 	.word	0xffffffff


	//   ....[150]....
        /*05b8*/ 	.word	0xffffffff


	//   ....[151]....
        /*05bc*/ 	.word	0xffffffff


	//   ....[152]....
        /*05c0*/ 	.word	0xffffffff


	//----- nvinfo : EIATTR_COOP_GROUP_INSTR_OFFSETS
	.align		4
.L_174:
        /*05c4*/ 	.byte	0x04, 0x28
        /*05c6*/ 	.short	(.L_176 - .L_175)


	//   ....[0]....
.L_175:
        /*05c8*/ 	.word	0x00000090


	//   ....[1]....
        /*05cc*/ 	.word	0x000023b0


	//   ....[2]....
        /*05d0*/ 	.word	0x000023c0


	//   ....[3]....
        /*05d4*/ 	.word	0x00003ef0


	//   ....[4]....
        /*05d8*/ 	.word	0x00003f00


	//   ....[5]....
        /*05dc*/ 	.word	0x00005850


	//   ....[6]....
        /*05e0*/ 	.word	0x00005870


	//   ....[7]....
        /*05e4*/ 	.word	0x00005d70


	//   ....[8]....
        /*05e8*/ 	.word	0x00005e30


	//   ....[9]....
        /*05ec*/ 	.word	0x00006fa0


	//   ....[10]....
        /*05f0*/ 	.word	0x00006fd0


	//   ....[11]....
        /*05f4*/ 	.word	0x00007210


	//   ....[12]....
        /*05f8*/ 	.word	0x00007240


	//   ....[13]....
        /*05fc*/ 	.word	0x00007360


	//   ....[14]....
        /*0600*/ 	.word	0x00007390


	//   ....[15]....
        /*0604*/ 	.word	0x000074c0


	//   ....[16]....
        /*0608*/ 	.word	0x000074d0


	//   ....[17]....
        /*060c*/ 	.word	0x000079e0


	//   ....[18]....
        /*0610*/ 	.word	0x000079f0


	//   ....[19]....
        /*0614*/ 	.word	0x00007af0


	//   ....[20]....
        /*0618*/ 	.word	0x00007b00


	//   ....[21]....
        /*061c*/ 	.word	0x00007fa0


	//   ....[22]....
        /*0620*/ 	.word	0x00007fc0


	//   ....[23]....
        /*0624*/ 	.word	0x00008000


	//   ....[24]....
        /*0628*/ 	.word	0x00008030


	//   ....[25]....
        /*062c*/ 	.word	0x00008450


	//   ....[26]....
        /*0630*/ 	.word	0x00008700


	//   ....[27]....
        /*0634*/ 	.word	0x00008740


	//   ....[28]....
        /*0638*/ 	.word	0x00008780


	//   ....[29]....
        /*063c*/ 	.word	0x0000b5d0


	//   ....[30]....
        /*0640*/ 	.word	0x0000b5f0


	//   ....[31]....
        /*0644*/ 	.word	0x0000b650


	//   ....[32]....
        /*0648*/ 	.word	0x0000b660


	//   ....[33]....
        /*064c*/ 	.word	0x0000b8d0


	//   ....[34]....
        /*0650*/ 	.word	0x0000b950


	//   ....[35]....
        /*0654*/ 	.word	0x0000ba50


	//   ....[36]....
        /*0658*/ 	.word	0x0000bb60


	//   ....[37]....
        /*065c*/ 	.word	0x0000f030


	//   ....[38]....
        /*0660*/ 	.word	0x0000f110


	//   ....[39]....
        /*0664*/ 	.word	0x0000f480


	//   ....[40]....
        /*0668*/ 	.word	0x0000f490


	//   ....[41]....
        /*066c*/ 	.word	0x00010130


	//   ....[42]....
        /*0670*/ 	.word	0x00010160


	//   ....[43]....
        /*0674*/ 	.word	0x00010260


	//   ....[44]....
        /*0678*/ 	.word	0x00010280


	//   ....[45]....
        /*067c*/ 	.word	0x00010630


	//   ....[46]....
        /*0680*/ 	.word	0x000108f0


	//   ....[47]....
        /*0684*/ 	.word	0x00010f70


	//   ....[48]....
        /*0688*/ 	.word	0x00011530


	//   ....[49]....
        /*068c*/ 	.word	0x00011ef0


	//   ....[50]....
        /*0690*/ 	.word	0x00011f30


	//   ....[51]....
        /*0694*/ 	.word	0x00012030


	//   ....[52]....
        /*0698*/ 	.word	0x00012060


	//   ....[53]....
        /*069c*/ 	.word	0x00012160


	//   ....[54]....
        /*06a0*/ 	.word	0x000121b0


	//   ....[55]....
        /*06a4*/ 	.word	0x00012350


	//   ....[56]....
        /*06a8*/ 	.word	0x000123a0


	//   ....[57]....
        /*06ac*/ 	.word	0x00013880


	//   ....[58]....
        /*06b0*/ 	.word	0x00013890


	//   ....[59]....
        /*06b4*/ 	.word	0x00013970


	//   ....[60]....
        /*06b8*/ 	.word	0x00013980


	//   ....[61]....
        /*06bc*/ 	.word	0x00014a10


	//   ....[62]....
        /*06c0*/ 	.word	0x00014a20


	//   ....[63]....
        /*06c4*/ 	.word	0x00014aa0


	//   ....[64]....
        /*06c8*/ 	.word	0x00014ae0


	//   ....[65]....
        /*06cc*/ 	.word	0x00014c80


	//   ....[66]....
        /*06d0*/ 	.word	0x00014e90


	//   ....[67]....
        /*06d4*/ 	.word	0x000153d0


	//   ....[68]....
        /*06d8*/ 	.word	0x00015850


	//   ....[69]....
        /*06dc*/ 	.word	0x00015e60


	//   ....[70]....
        /*06e0*/ 	.word	0x00015f00


	//   ....[71]....
        /*06e4*/ 	.word	0x00016130


	//   ....[72]....
        /*06e8*/ 	.word	0x000161d0


	//   ....[73]....
        /*06ec*/ 	.word	0x000162f0


	//   ....[74]....
        /*06f0*/ 	.word	0x00016310


	//   ....[75]....
        /*06f4*/ 	.word	0x00016450


	//   ....[76]....
        /*06f8*/ 	.word	0x00016470


	//   ....[77]....
        /*06fc*/ 	.word	0x000182e0


	//   ....[78]....
        /*0700*/ 	.word	0x000182f0


	//   ....[79]....
        /*0704*/ 	.word	0x000183d0


	//   ....[80]....
        /*0708*/ 	.word	0x000183e0


	//   ....[81]....
        /*070c*/ 	.word	0x00019470


	//   ....[82]....
        /*0710*/ 	.word	0x00019480


	//   ....[83]....
        /*0714*/ 	.word	0x00019500


	//   ....[84]....
        /*0718*/ 	.word	0x00019540


	//   ....[85]....
        /*071c*/ 	.word	0x00019830


	//   ....[86]....
        /*0720*/ 	.word	0x00019880


	//   ....[87]....
        /*0724*/ 	.word	0x000198b0


	//   ....[88]....
        /*0728*/ 	.word	0x00019900


	//   ....[89]....
        /*072c*/ 	.word	0x00019930


	//   ....[90]....
        /*0730*/ 	.word	0x00019960


	//   ....[91]....
        /*0734*/ 	.word	0x00019a40


	//   ....[92]....
        /*0738*/ 	.word	0x00019ef0


	//   ....[93]....
        /*073c*/ 	.word	0x0001b5a0


	//   ....[94]....
        /*0740*/ 	.word	0x0001b5d0


	//   ....[95]....
        /*0744*/ 	.word	0x0001b760


	//   ....[96]....
        /*0748*/ 	.word	0x0001b770


	//   ....[97]....
        /*074c*/ 	.word	0x0001c7a0


	//   ....[98]....
        /*0750*/ 	.word	0x0001c7c0


	//   ....[99]....
        /*0754*/ 	.word	0x0001c840


	//   ....[100]....
        /*0758*/ 	.word	0x0001c880


	//   ....[101]....
        /*075c*/ 	.word	0x0001ca00


	//   ....[102]....
        /*0760*/ 	.word	0x0001cf50


	//   ....[103]....
        /*0764*/ 	.word	0x0001d130


	//   ....[104]....
        /*0768*/ 	.word	0x0001d5a0


	//   ....[105]....
        /*076c*/ 	.word	0x0001dd60


	//   ....[106]....
        /*0770*/ 	.word	0x0001dda0


	//   ....[107]....
        /*0774*/ 	.word	0x0001df00


	//   ....[108]....
        /*0778*/ 	.word	0x0001df20


	//   ....[109]....
        /*077c*/ 	.word	0x0001e040


	//   ....[110]....
        /*0780*/ 	.word	0x0001e060


	//   ....[111]....
        /*0784*/ 	.word	0x0001e1a0


	//   ....[112]....
        /*0788*/ 	.word	0x0001e1c0


	//   ....[113]....
        /*078c*/ 	.word	0x0001fa00


	//   ....[114]....
        /*0790*/ 	.word	0x0001fa10


	//   ....[115]....
        /*0794*/ 	.word	0x0001fa20


	//   ....[116]....
        /*0798*/ 	.word	0x0001fa30


	//   ....[117]....
        /*079c*/ 	.word	0x0001fa60


	//   ....[118]....
        /*07a0*/ 	.word	0x0001fa80


	//   ....[119]....
        /*07a4*/ 	.word	0x0001faa0


	//   ....[120]....
        /*07a8*/ 	.word	0x0001fab0


	//   ....[121]....
        /*07ac*/ 	.word	0x000211b0


	//   ....[122]....
        /*07b0*/ 	.word	0x000211e0


	//   ....[123]....
        /*07b4*/ 	.word	0x00021210


	//   ....[124]....
        /*07b8*/ 	.word	0x00021230


	//   ....[125]....
        /*07bc*/ 	.word	0x00021240


	//   ....[126]....
        /*07c0*/ 	.word	0x00021250


	//   ....[127]....
        /*07c4*/ 	.word	0x00021260


	//   ....[128]....
        /*07c8*/ 	.word	0x00021270


	//   ....[129]....
        /*07cc*/ 	.word	0x00021490


	//   ....[130]....
        /*07d0*/ 	.word	0x000214a0


	//   ....[131]....
        /*07d4*/ 	.word	0x00021620


	//   ....[132]....
        /*07d8*/ 	.word	0x00021650


	//   ....[133]....
        /*07dc*/ 	.word	0x000217a0


	//   ....[134]....
        /*07e0*/ 	.word	0x000217d0


	//   ....[135]....
        /*07e4*/ 	.word	0x00021920


	//   ....[136]....
        /*07e8*/ 	.word	0x00021940


	//   ....[137]....
        /*07ec*/ 	.word	0x00022130


	//   ....[138]....
        /*07f0*/ 	.word	0x00022150


	//   ....[139]....
        /*07f4*/ 	.word	0x000222a0


	//   ....[140]....
        /*07f8*/ 	.word	0x000222d0


	//   ....[141]....
        /*07fc*/ 	.word	0x00022400


	//   ....[142]....
        /*0800*/ 	.word	0x00022430


	//   ....[143]....
        /*0804*/ 	.word	0x00022560


	//   ....[144]....
        /*0808*/ 	.word	0x00022580


	//   ....[145]....
        /*080c*/ 	.word	0x000226e0


	//   ....[146]....
        /*0810*/ 	.word	0x00022730


	//   ....[147]....
        /*0814*/ 	.word	0x00022780


	//   ....[148]....
        /*0818*/ 	.word	0x000227d0


	//   ....[149]....
        /*081c*/ 	.word	0x00022820


	//   ....[150]....
        /*0820*/ 	.word	0x00022870


	//   ....[151]....
        /*0824*/ 	.word	0x000228c0


	//   ....[152]....
        /*0828*/ 	.word	0x00022910


	//----- nvinfo : EIATTR_EXIT_INSTR_OFFSETS
	.align		4
.L_176:
        /*082c*/ 	.byte	0x04, 0x1c
        /*082e*/ 	.short	(.L_178 - .L_177)


	//   ....[0]....
.L_177:
        /*0830*/ 	.word	0x00000370


	//   ....[1]....
        /*0834*/ 	.word	0x00021950


	//   ....[2]....
        /*0838*/ 	.word	0x00021a20


	//   ....[3]....
        /*083c*/ 	.word	0x00021a80


	//   ....[4]....
        /*0840*/ 	.word	0x00022590


	//   ....[5]....
        /*0844*/ 	.word	0x00022640


	//   ....[6]....
        /*0848*/ 	.word	0x000226a0


	//----- nvinfo : EIATTR_CTAIDZ_USED
	.align		4
.L_178:
        /*084c*/ 	.byte	0x01, 0x04
	.zero		2


	//----- nvinfo : EIATTR_MAX_THREADS
	.align		4
        /*0850*/ 	.byte	0x04, 0x05
        /*0852*/ 	.short	(.L_180 - .L_179)
.L_179:
        /*0854*/ 	.word	0x00000080
        /*0858*/ 	.word	0x00000001
        /*085c*/ 	.word	0x00000001


	//----- nvinfo : EIATTR_CRS_STACK_SIZE
	.align		4
.L_180:
        /*0860*/ 	.byte	0x04, 0x1e
        /*0862*/ 	.short	(.L_182 - .L_181)
.L_181:
        /*0864*/ 	.word	0x00000000
.L_182:


//--------------------- .nv.info._ZN7cutlass13device_kernelIN5flash19enable_sm80_to_sm89INS1_16FlashAttnFwdSm80INS1_25CollectiveMainloopFwdSm80ILi4ELi1ELb0EN4cute5tupleIJNS5_1CILi128EEENS7_ILi64EEENS7_ILi96EEEEEELi96ENS_6half_tEfNS_4arch4Sm80ELb1ELb0ELb1ELb0ELb1ELb0ELb1ELb0EEENS1_21CollectiveEpilogueFwdINS6_IJS8_SA_S9_EEENS6_IJNS7_ILi1EEESI_SI_EEESC_SE_Li128ELb0ELb1ELb0ELb0EEENS1_30DynamicPersistentTileSchedulerILi128ELi128ELb0ELb1ELb0EEEEEEEEEvNT_6ParamsE --------------------------
	.section	.nv.info._ZN7cutlass13device_kernelIN5flash19enable_sm80_to_sm89INS1_16FlashAttnFwdSm80INS1_25CollectiveMainloopFwdSm80ILi4ELi1ELb0EN4cute5tupleIJNS5_1CILi128EEENS7_ILi64EEENS7_ILi96EEEEEELi96ENS_6half_tEfNS_4arch4Sm80ELb1ELb0ELb1ELb0ELb1ELb0ELb1ELb0EEENS1_21CollectiveEpilogueFwdINS6_IJS8_SA_S9_EEENS6_IJNS7_ILi1EEESI_SI_EEESC_SE_Li128ELb0ELb1ELb0ELb0EEENS1_30DynamicPersistentTileSchedulerILi128ELi128ELb0ELb1ELb0EEEEEEEEEvNT_6ParamsE,"",@"SHT_CUDA_INFO"
	.sectionflags	@""
	.align	4


	//----- nvinfo : EIATTR_CUDA_API_VERSION
	.align		4
        /*0000*/ 	.byte	0x04, 0x37
        /*0002*/ 	.short	(.L_184 - .L_183)
.L_183:
        /*0004*/ 	.word	0x00000082


	//----- nvinfo : EIATTR_SW2861232_WAR
	.align		4
.L_184:
        /*0008*/ 	.byte	0x01, 0x35
	.zero		2


	//----- nvinfo : EIATTR_PARAM_CBANK
	.align		4
        /*000c*/ 	.byte	0x04, 0x0a
        /*000e*/ 	.short	(.L_186 - .L_185)
	.align		4
.L_185:
        /*0010*/ 	.word	index@(.nv.constant0._ZN7cutlass13device_kernelIN5flash19enable_sm80_to_sm89INS1_16FlashAttnFwdSm80INS1_25CollectiveMainloopFwdSm80ILi4ELi1ELb0EN4cute5tupleIJNS5_1CILi128EEENS7_ILi64EEENS7_ILi96EEEEEELi96ENS_6half_tEfNS_4arch4Sm80ELb1ELb0ELb1ELb0ELb1ELb0ELb1ELb0EEENS1_21CollectiveEpilogueFwdINS6_IJS8_SA_S9_EEENS6_IJNS7_ILi1EEESI_SI_EEESC_SE_Li128ELb0ELb1ELb0ELb0EEENS1_30DynamicPersistentTileSchedulerILi128ELi128ELb0ELb1ELb0EEEEEEEEEvNT_6ParamsE)
        /*0014*/ 	.short	0x0160
        /*0016*/ 	.short	0x0428


	//----- nvinfo : EIATTR_CBANK_PARAM_SIZE
	.align		4
.L_186:
        /*0018*/ 	.byte	0x03, 0x19
        /*001a*/ 	.short	0x0428


	//----- nvinfo : EIATTR_KPARAM_INFO
	.align		4
        /*001c*/ 	.byte	0x04, 0x17
        /*001e*/ 	.short	(.L_188 - .L_187)
.L_187:
        /*0020*/ 	.word	0x00000000
        /*0024*/ 	.short	0x0000
        /*0026*/ 	.short	0x0000
        /*0028*/ 	.byte	0x00, 0xf0, 0xa1, 0x10


	//----- nvinfo : EIATTR_MAXREG_COUNT
	.align		4
.L_188:
        /*002c*/ 	.byte	0x03, 0x1b
        /*002e*/ 	.short	0x00ff


	//----- nvinfo : EIATTR_NUM_BARRIERS
	.align		4
        /*0030*/ 	.byte	0x02, 0x4c
        /*0032*/ 	.byte	0x06
	.zero		1


	//----- nvinfo : EIATTR_ANNOTATIONS
	.align		4
        /*0034*/ 	.byte	0x04, 0x55
        /*0036*/ 	.short	(.L_190 - .L_189)


	//   ....[0]....
.L_189:
        /* <DEDUP_REMOVED lines=66> */


	//----- nvinfo : EIATTR_MERCURY_ISA_VERSION
	.align		4
.L_190:
        /*0448*/ 	.byte	0x03, 0x5f
        /*044a*/ 	.short	0x0000


	//----- nvinfo : EIATTR_INT_WARP_WIDE_INSTR_OFFSETS
	.align		4
        /*044c*/ 	.byte	0x04, 0x31
        /*044e*/ 	.short	(.L_192 - .L_191)


	//   ....[0]....
.L_191:
        /*0450*/ 	.word	0x0000f870


	//   ....[1]....
        /*0454*/ 	.word	0x0000f8f0


	//----- nvinfo : EIATTR_COOP_GROUP_MASK_REGIDS
	.align		4
.L_192:
        /*0458*/ 	.byte	0x04, 0x29
        /*045a*/ 	.short	(.L_194 - .L_193)


	//   ....[0]....
.L_193:
        /*045c*/ 	.word	0xffffffff


	//   ....[1]....
        /*0460*/ 	.word	0xffffffff


	//   ....[2]....
        /*0464*/ 	.word	0xffffffff


	//   ....[3]....
        /*0468*/ 	.word	0xffffffff


	//   ....[4]....
        /*046c*/ 	.word	0xffffffff


	//   ....[5]....
        /*0470*/ 	.word	0xffffffff


	//   ....[6]....
        /*0474*/ 	.word	0xffffffff


	//   ....[7]....
        /*0478*/ 	.word	0xffffffff


	//   ....[8]....
        /*047c*/ 	.word	0xffffffff


	//   ....[9]....
        /*0480*/ 	.word	0xffffffff


	//   ....[10]....
        /*0484*/ 	.word	0xffffffff


	//   ....[11]....
        /*0488*/ 	.word	0xffffffff


	//   ....[12]....
        /*048c*/ 	.word	0xffffffff


	//   ....[13]....
        /*0490*/ 	.word	0xffffffff


	//   ....[14]....
        /*0494*/ 	.word	0xffffffff


	//   ....[15]....
        /*0498*/ 	.word	0xffffffff


	//   ....[16]....
        /*049c*/ 	.word	0xffffffff


	//   ....[17]....
        /*04a0*/ 	.word	0xffffffff


	//   ....[18]....
        /*04a4*/ 	.word	0xffffffff


	//   ....[19]....
        /*04a8*/ 	.word	0xffffffff


	//   ....[20]....
        /*04ac*/ 	.word	0xffffffff


	//   ....[21]....
        /*04b0*/ 	.word	0xffffffff


	//   ....[22]....
        /*04b4*/ 	.word	0xffffffff


	//   ....[23]....
        /*04b8*/ 	.word	0xffffffff


	//   ....[24]....
        /*04bc*/ 	.word	0xffffffff


	//   ....[25]....
        /*04c0*/ 	.word	0xffffffff


	//   ....[26]....
        /*04c4*/ 	.word	0xffffffff


	//   ....[27]....
        /*04c8*/ 	.word	0xffffffff


	//   ....[28]....
        /*04cc*/ 	.word	0xffffffff


	//   ....[29]....
        /*04d0*/ 	.word	0xffffffff


	//   ....[30]....
        /*04d4*/ 	.word	0xffffffff


	//   ....[31]....
        /*04d8*/ 	.word	0xffffffff


	//   ....[32]....
        /*04dc*/ 	.word	0xffffffff


	//   ....[33]....
        /*04e0*/ 	.word	0xffffffff


	//   ....[34]....
        /*04e4*/ 	.word	0xffffffff


	//   ....[35]....
        /*04e8*/ 	.word	0xffffffff


	//   ....[36]....
        /*04ec*/ 	.word	0xffffffff


	//   ....[37]....
        /*04f0*/ 	.word	0xffffffff


	//   ....[38]....
        /*04f4*/ 	.word	0xffffffff


	//   ....[39]....
        /*04f8*/ 	.word	0xffffffff


	//   ....[40]....
        /*04fc*/ 	.word	0xffffffff


	//   ....[41]....
        /*0500*/ 	.word	0xffffffff


	//   ....[42]....
        /*0504*/ 	.word	0xffffffff


	//   ....[43]....
        /*0508*/ 	.word	0xffffffff


	//   ....[44]....
        /*050c*/ 	.word	0xffffffff


	//   ....[45]....
        /*0510*/ 	.word	0xffffffff


	//   ....[46]....
        /*0514*/ 	.word	0xffffffff


	//   ....[47]....
        /*0518*/ 	.word	0xffffffff


	//   ....[48]....
        /*051c*/ 	.word	0xffffffff


	//   ....[49]....
        /*0520*/ 	.word	0xffffffff


	//   ....[50]....
        /*0524*/ 	.word	0xffffffff


	//   ....[51]....
        /*0528*/ 	.word	0xffffffff


	//   ....[52]....
        /*052c*/ 	.word	0xffffffff


	//   ....[53]....
        /*0530*/ 	.word	0xffffffff


	//   ....[54]....
        /*0534*/ 	.word	0xffffffff


	//   ....[55]....
        /*0538*/ 	.word	0xffffffff


	//   ....[56]....
        /*053c*/ 	.word	0xffffffff


	//   ....[57]....
        /*0540*/ 	.word	0xffffffff


	//   ....[58]....
        /*0544*/ 	.word	0xffffffff


	//   ....[59]....
        /*0548*/ 	.word	0xffffffff


	//   ....[60]....
        /*054c*/ 	.word	0xffffffff


	//   ....[61]....
        /*0550*/ 	.word	0xffffffff


	//   ....[62]....
        /*0554*/ 	.word	0xffffffff


	//   ....[63]....
        /*0558*/ 	.word	0xffffffff


	//   ....[64]....
        /*055c*/ 	.word	0xffffffff


	//   ....[65]....
        /*0560*/ 	.word	0xffffffff


	//   ....[66]....
        /*0564*/ 	.word	0xffffffff


	//   ....[67]....
        /*0568*/ 	.word	0xffffffff


	//   ....[68]....
        /*056c*/ 	.word	0xffffffff


	//   ....[69]....
        /*0570*/ 	.word	0xffffffff


	//   ....[70]....
        /*0574*/ 	.word	0xffffffff


	//   ....[71]....
        /*0578*/ 	.word	0xffffffff


	//   ....[72]....
        /*057c*/ 	.word	0xffffffff


	//   ....[73]....
        /*0580*/ 	.word	0xffffffff


	//   ....[74]....
        /*0584*/ 	.word	0xffffffff


	//   ....[75]....
        /*0588*/ 	.word	0xffffffff


	//   ....[76]....
        /*058c*/ 	.word	0xffffffff


	//   ....[77]....
        /*0590*/ 	.word	0xffffffff


	//   ....[78]....
        /*0594*/ 	.word	0xffffffff


	//   ....[79]....
        /*0598*/ 	.word	0xffffffff


	//   ....[80]....
        /*059c*/ 	.word	0xffffffff


	//   ....[81]....
        /*05a0*/ 	.word	0xffffffff


	//   ....[82]....
        /*05a4*/ 	.word	0xffffffff


	//   ....[83]....
        /*05a8*/ 	.word	0xffffffff


	//   ....[84]....
        /*05ac*/ 	.word	0xffffffff


	//   ....[85]....
        /*05b0*/ 	.word	0xffffffff


	//   ....[86]....
        /*05b4*/ 	.word	0xffffffff


	//   ....[87]....
        /*05b8*/ 	.word	0xffffffff


	//   ....[88]....
        /*05bc*/ 	.word	0xffffffff


	//   ....[89]....
        /*05c0*/ 	.word	0xffffffff


	//   ....[90]....
        /*05c4*/ 	.word	0xffffffff


	//   ....[91]....
        /*05c8*/ 	.word	0xffffffff


	//   ....[92]....
        /*05cc*/ 	.word	0xffffffff


	//   ....[93]....
        /*05d0*/ 	.word	0xffffffff


	//   ....[94]....
        /*05d4*/ 	.word	0xffffffff


	//   ....[95]....
        /*05d8*/ 	.word	0xffffffff


	//   ....[96]....
        /*05dc*/ 	.word	0xffffffff


	//   ....[97]....
        /*05e0*/ 	.word	0xffffffff


	//   ....[98]....
        /*05e4*/ 	.word	0xffffffff


	//   ....[99]....
        /*05e8*/ 	.word	0xffffffff


	//   ....[100]....
        /*05ec*/ 	.word	0xffffffff


	//   ....[101]....
        /*05f0*/ 	.word	0xffffffff


	//   ....[102]....
        /*05f4*/ 	.word	0xffffffff


	//   ....[103]....
        /*05f8*/ 	.word	0xffffffff


	//   ....[104]....
        /*05fc*/ 	.word	0xffffffff


	//   ....[105]....
        /*0600*/ 	.word	0xffffffff


	//   ....[106]....
        /*0604*/ 	.word	0xffffffff


	//   ....[107]....
        /*0608*/ 	.word	0xffffffff


	//   ....[108]....
        /*060c*/ 	.word	0xffffffff


	//   ....[109]....
        /*0610*/ 	.word	0xffffffff


	//   ....[110]....
        /*0614*/ 	.word	0xffffffff


	//   ....[111]....
        /*0618*/ 	.word	0xffffffff


	//   ....[112]....
        /*061c*/ 	.word	0xffffffff


	//   ....[113]....
        /*0620*/ 	.word	0xffffffff


	//   ....[114]....
        /*0624*/ 	.word	0xffffffff


	//   ....[115]....
        /*0628*/ 	.word	0xffffffff


	//   ....[116]....
        /*062c*/ 	.word	0xffffffff


	//   ....[117]....
        /*0630*/ 	.word	0xffffffff


	//   ....[118]....
        /*0634*/ 	.word	0xffffffff


	//   ....[119]....
        /*0638*/ 	.word	0xffffffff


	//   ....[120]....
        /*063c*/ 	.word	0xffffffff


	//   ....[121]....
        /*0640*/ 	.word	0xffffffff


	//   ....[122]....
        /*0644*/ 	.word	0xffffffff


	//   ....[123]....
        /*0648*/ 	.word	0xffffffff


	//   ....[124]....
        /*064c*/ 	.word	0xffffffff


	//   ....[125]....
        /*0650*/ 	.word	0xffffffff


	//   ....[126]....
        /*0654*/ 	.word	0xffffffff


	//   ....[127]....
        /*0658*/ 	.word	0xffffffff


	//   ....[128]....
        /*065c*/ 	.word	0xffffffff


	//   ....[129]....
        /*0660*/ 	.word	0xffffffff


	//   ....[130]....
        /*0664*/ 	.word	0xffffffff


	//   ....[131]....
        /*0668*/ 	.word	0xffffffff


	//   ....[132]....
        /*066c*/ 	.word	0xffffffff


	//   ....[133]....
        /*0670*/ 	.word	0xffffffff


	//   ....[134]....
        /*0674*/ 	.word	0xffffffff


	//   ....[135]....
        /*0678*/ 	.word	0xffffffff


	//   ....[136]....
        /*067c*/ 	.word	0xffffffff


	//   ....[137]....
        /*0680*/ 	.word	0xffffffff


	//   ....[138]....
        /*0684*/ 	.word	0xffffffff


	//   ....[139]....
        /*0688*/ 	.word	0xffffffff


	//   ....[140]....
        /*068c*/ 	.word	0xffffffff


	//   ....[141]....
        /*0690*/ 	.word	0xffffffff


	//   ....[142]....
        /*0694*/ 	.word	0xffffffff


	//   ....[143]....
        /*0698*/ 	.word	0xffffffff


	//   ....[144]....
        /*069c*/ 	.word	0xffffffff


	//   ....[145]....
        /*06a0*/ 	.word	0xffffffff


	//   ....[146]....
        /*06a4*/ 	.word	0xffffffff


	//   ....[147]....
        /*06a8*/ 	.word	0xffffffff


	//   ....[148]....
        /*06ac*/ 	.word	0xffffffff


	//   ....[149]....
        /*06b0*/ 	.word	0xffffffff


	//   ....[150]....
        /*06b4*/ 	.word	0xffffffff


	//   ....[151]....
        /*06b8*/ 	.word	0xffffffff


	//   ....[152]....
        /*06bc*/ 	.word	0xffffffff


	//   ....[153]....
        /*06c0*/ 	.word	0xffffffff


	//   ....[154]....
        /*06c4*/ 	.word	0xffffffff


	//   ....[155]....
        /*06c8*/ 	.word	0xffffffff


	//   ....[156]....
        /*06cc*/ 	.word	0xffffffff


	//   ....[157]....
        /*06d0*/ 	.word	0xffffffff


	//   ....[158]....
        /*06d4*/ 	.word	0xffffffff


	//   ....[159]....
        /*06d8*/ 	.word	0xffffffff


	//   ....[160]....
        /*06dc*/ 	.word	0xffffffff


	//   ....[161]....
        /*06e0*/ 	.word	0xffffffff


	//   ....[162]....
        /*06e4*/ 	.word	0xffffffff


	//   ....[163]....
        /*06e8*/ 	.word	0xffffffff


	//   ....[164]....
        /*06ec*/ 	.word	0xffffffff


	//   ....[165]....
        /*06f0*/ 	.word	0xffffffff


	//   ....[166]....
        /*06f4*/ 	.word	0xffffffff


	//   ....[167]....
        /*06f8*/ 	.word	0xffffffff


	//   ....[168]....
        /*06fc*/ 	.word	0xffffffff


	//   ....[169]....
        /*0700*/ 	.word	0xffffffff


	//   ....[170]....
        /*0704*/ 	.word	0xffffffff


	//   ....[171]....
        /*0708*/ 	.word	0xffffffff


	//   ....[172]....
        /*070c*/ 	.word	0xffffffff


	//   ....[173]....
        /*0710*/ 	.word	0xffffffff


	//   ....[174]....
        /*0714*/ 	.word	0xffffffff


	//   ....[175]....
        /*0718*/ 	.word	0xffffffff


	//   ....[176]....
        /*071c*/ 	.word	0xffffffff


	//----- nvinfo : EIATTR_COOP_GROUP_INSTR_OFFSETS
	.align		4
.L_194:
        /*0720*/ 	.byte	0x04, 0x28
        /*0722*/ 	.short	(.L_196 - .L_195)


	//   ....[0]....
.L_195:
        /*0724*/ 	.word	0x00000050


	//   ....[1]....
        /*0728*/ 	.word	0x00001540


	//   ....[2]....
        /*072c*/ 	.word	0x00001560


	//   ....[3]....
        /*0730*/ 	.word	0x00001790


	//   ....[4]....
        /*0734*/ 	.word	0x000017a0


	//   ....[5]....
        /*0738*/ 	.word	0x00001960


	//   ....[6]....
        /*073c*/ 	.word	0x00001980


	//   ....[7]....
        /*0740*/ 	.word	0x00001b40


	//   ....[8]....
        /*0744*/ 	.word	0x00001b50


	//   ....[9]....
        /*0748*/ 	.word	0x00002120


	//   ....[10]....
        /*074c*/ 	.word	0x00002130


	//   ....[11]....
        /*0750*/ 	.word	0x00002140


	//   ....[12]....
        /*0754*/ 	.word	0x00002150


	//   ....[13]....
        /*0758*/ 	.word	0x00002420


	//   ....[14]....
        /*075c*/ 	.word	0x00002430


	//   ....[15]....
        /*0760*/ 	.word	0x00002440


	//   ....[16]....
        /*0764*/ 	.word	0x00002450


	//   ....[17]....
        /*0768*/ 	.word	0x000038b0


	//   ....[18]....
        /*076c*/ 	.word	0x000038d0


	//   ....[19]....
        /*0770*/ 	.word	0x000039f0


	//   ....[20]....
        /*0774*/ 	.word	0x00003a10


	//   ....[21]....
        /*0778*/ 	.word	0x00003c70


	//   ....[22]....
        /*077c*/ 	.word	0x00003eb0


	//   ....[23]....
        /*0780*/ 	.word	0x00003ec0


	//   ....[24]....
        /*0784*/ 	.word	0x00003ed0


	//   ....[25]....
        /*0788*/ 	.word	0x000048d0


	//   ....[26]....
        /*078c*/ 	.word	0x00004900


	//   ....[27]....
        /*0790*/ 	.word	0x00004920


	//   ....[28]....
        /*0794*/ 	.word	0x00004930


	//   ....[29]....
        /*0798*/ 	.word	0x00004960


	//   ....[30]....
        /*079c*/ 	.word	0x00004980


	//   ....[31]....
        /*07a0*/ 	.word	0x000049a0


	//   ....[32]....
        /*07a4*/ 	.word	0x000049b0


	//   ....[33]....
        /*07a8*/ 	.word	0x00006520


	//   ....[34]....
        /*07ac*/ 	.word	0x00006540


	//   ....[35]....
        /*07b0*/ 	.word	0x00006660


	//   ....[36]....
        /*07b4*/ 	.word	0x00006670


	//   ....[37]....
        /*07b8*/ 	.word	0x00007ad0


	//   ....[38]....
        /*07bc*/ 	.word	0x00007af0


	//   ....[39]....
        /*07c0*/ 	.word	0x00007c10


	//   ....[40]....
        /*07c4*/ 	.word	0x00007c20


	//   ....[41]....
        /*07c8*/ 	.word	0x00007e90


	//   ....[42]....
        /*07cc*/ 	.word	0x000080c0


	//   ....[43]....
        /*07d0*/ 	.word	0x000080d0


	//   ....[44]....
        /*07d4*/ 	.word	0x000080e0


	//   ....[45]....
        /*07d8*/ 	.word	0x00008af0


	//   ....[46]....
        /*07dc*/ 	.word	0x00008b30


	//   ....[47]....
        /*07e0*/ 	.word	0x00008b40


	//   ....[48]....
        /*07e4*/ 	.word	0x00008b50


	//   ....[49]....
        /*07e8*/ 	.word	0x00008b70


	//   ....[50]....
        /*07ec*/ 	.word	0x00008b90


	//   ....[51]....
        /*07f0*/ 	.word	0x00008bb0


	//   ....[52]....
        /*07f4*/ 	.word	0x00008bd0


	//   ....[53]....
        /*07f8*/ 	.word	0x0000b050


	//   ....[54]....
        /*07fc*/ 	.word	0x0000b070


	//   ....[55]....
        /*0800*/ 	.word	0x0000b0d0


	//   ....[56]....
        /*0804*/ 	.word	0x0000b120


	//   ....[57]....
        /*0808*/ 	.word	0x0000c5c0


	//   ....[58]....
        /*080c*/ 	.word	0x0000c5e0


	//   ....[59]....
        /*0810*/ 	.word	0x0000c6a0


	//   ....[60]....
        /*0814*/ 	.word	0x0000c6d0


	//   ....[61]....
        /*0818*/ 	.word	0x0000cc70


	//   ....[62]....
        /*081c*/ 	.word	0x0000cc80


	//   ....[63]....
        /*0820*/ 	.word	0x0000cc90


	//   ....[64]....
        /*0824*/ 	.word	0x0000cca0


	//   ....[65]....
        /*0828*/ 	.word	0x0000cce0


	//   ....[66]....
        /*082c*/ 	.word	0x0000cd00


	//   ....[67]....
        /*0830*/ 	.word	0x0000cd10


	//   ....[68]....
        /*0834*/ 	.word	0x0000cd20


	//   ....[69]....
        /*0838*/ 	.word	0x0000ee70


	//   ....[70]....
        /*083c*/ 	.word	0x0000eee0


	//   ....[71]....
        /*0840*/ 	.word	0x0000eef0


	//   ....[72]....
        /*0844*/ 	.word	0x0000ef00


	//   ....[73]....
        /*0848*/ 	.word	0x0000ef30


	//   ....[74]....
        /*084c*/ 	.word	0x0000ef50


	//   ....[75]....
        /*0850*/ 	.word	0x0000ef60


	//   ....[76]....
        /*0854*/ 	.word	0x0000ef70


	//   ....[77]....
        /*0858*/ 	.word	0x00010090


	//   ....[78]....
        /*085c*/ 	.word	0x000104a0


	//   ....[79]....
        /*0860*/ 	.word	0x000104d0


	//   ....[80]....
        /*0864*/ 	.word	0x000104f0


	//   ....[81]....
        /*0868*/ 	.word	0x00010500


	//   ....[82]....
        /*086c*/ 	.word	0x00010510


	//   ....[83]....
        /*0870*/ 	.word	0x00010520


	//   ....[84]....
        /*0874*/ 	.word	0x00010530


	//   ....[85]....
        /*0878*/ 	.word	0x00010540


	//   ....[86]....
        /*087c*/ 	.word	0x000107c0


	//   ....[87]....
        /*0880*/ 	.word	0x000107e0


	//   ....[88]....
        /*0884*/ 	.word	0x00010920


	//   ....[89]....
        /*0888*/ 	.word	0x00010950


	//   ....[90]....
        /*088c*/ 	.word	0x00010a50


	//   ....[91]....
        /*0890*/ 	.word	0x00010a80


	//   ....[92]....
        /*0894*/ 	.word	0x00010b80


	//   ....[93]....
        /*0898*/ 	.word	0x00010ba0


	//   ....[94]....
        /*089c*/ 	.word	0x00011130


	//   ....[95]....
        /*08a0*/ 	.word	0x00011150


	//   ....[96]....
        /*08a4*/ 	.word	0x00011360


	//   ....[97]....
        /*08a8*/ 	.word	0x00011370


	//   ....[98]....
        /*08ac*/ 	.word	0x00011510


	//   ....[99]....
        /*08b0*/ 	.word	0x00011530


	//   ....[100]....
        /*08b4*/ 	.word	0x000116d0


	//   ....[101]....
        /*08b8*/ 	.word	0x000116e0


	//   ....[102]....
        /*08bc*/ 	.word	0x000118f0


	//   ....[103]....
        /*08c0*/ 	.word	0x000119e0


	//   ....[104]....
        /*08c4*/ 	.word	0x00011a50


	//   ....[105]....
        /*08c8*/ 	.word	0x00011ac0


	//   ....[106]....
        /*08cc*/ 	.word	0x00011b20


	//   ....[107]....
        /*08d0*/ 	.word	0x00011b90


	//   ....[108]....
        /*08d4*/ 	.word	0x00011c00


	//   ....[109]....
        /*08d8*/ 	.word	0x00011c70


	//   ....[110]....
        /*08dc*/ 	.word	0x00011cd0


	//   ....[111]....
        /*08e0*/ 	.word	0x00011d40


	//   ....[112]....
        /*08e4*/ 	.word	0x00011db0


	//   ....[113]....
        /*08e8*/ 	.word	0x00011f40


	//   ....[114]....
        /*08ec*/ 	.word	0x00011fa0


	//   ....[115]....
        /*08f0*/ 	.word	0x00012000


	//   ....[116]....
        /*08f4*/ 	.word	0x00012060


	//   ....[117]....
        /*08f8*/ 	.word	0x000122c0


	//   ....[118]....
        /*08fc*/ 	.word	0x00012520


	//   ....[119]....
        /*0900*/ 	.word	0x00012b40


	//   ....[120]....
        /*0904*/ 	.word	0x00012b90


	//   ....[121]....
        /*0908*/ 	.word	0x00012be0


	//   ....[122]....
        /*090c*/ 	.word	0x00012c30


	//   ....[123]....
        /*0910*/ 	.word	0x00012c80


	//   ....[124]....
        /*0914*/ 	.word	0x00012cd0


	//   ....[125]....
        /*0918*/ 	.word	0x00012d20


	//   ....[126]....
        /*091c*/ 	.word	0x00012d70


	//   ....[127]....
        /*0920*/ 	.word	0x00012dd0


	//   ....[128]....
        /*0924*/ 	.word	0x00012e40


	//   ....[129]....
        /*0928*/ 	.word	0x00012fd0


	//   ....[130]....
        /*092c*/ 	.word	0x00013030


	//   ....[131]....
        /*0930*/ 	.word	0x000130a0


	//   ....[132]....
        /*0934*/ 	.word	0x00013110


	//   ....[133]....
        /*0938*/ 	.word	0x000132a0


	//   ....[134]....
        /*093c*/ 	.word	0x00013300


	//   ....[135]....
        /*0940*/ 	.word	0x00013360


	//   ....[136]....
        /*0944*/ 	.word	0x000133c0


	//   ....[137]....
        /*0948*/ 	.word	0x00013610


	//   ....[138]....
        /*094c*/ 	.word	0x00013860


	//   ....[139]....
        /*0950*/ 	.word	0x00013ea0


	//   ....[140]....
        /*0954*/ 	.word	0x00013ee0


	//   ....[141]....
        /*0958*/ 	.word	0x00013f30


	//   ....[142]....
        /*095c*/ 	.word	0x00013f70


	//   ....[143]....
        /*0960*/ 	.word	0x00013fc0


	//   ....[144]....
        /*0964*/ 	.word	0x00014000


	//   ....[145]....
        /*0968*/ 	.word	0x00014050


	//   ....[146]....
        /*096c*/ 	.word	0x00014090


	//   ....[147]....
        /*0970*/ 	.word	0x00014100


	//   ....[148]....
        /*0974*/ 	.word	0x00014170


	//   ....[149]....
        /*0978*/ 	.word	0x000141e0


	//   ....[150]....
        /*097c*/ 	.word	0x00014320


	//   ....[151]....
        /*0980*/ 	.word	0x00014380


	//   ....[152]....
        /*0984*/ 	.word	0x000143d0


	//   ....[153]....
        /*0988*/ 	.word	0x00014410


	//   ....[154]....
        /*098c*/ 	.word	0x00014460


	//   ....[155]....
        /*0990*/ 	.word	0x000144a0


	//   ....[156]....
        /*0994*/ 	.word	0x000144f0


	//   ....[157]....
        /*0998*/ 	.word	0x00014530


	//   ....[158]....
        /*099c*/ 	.word	0x00014580


	//   ....[159]....
        /*09a0*/ 	.word	0x000145c0


	//   ....[160]....
        /*09a4*/ 	.word	0x00014620


	//   ....[161]....
        /*09a8*/ 	.word	0x00014680


	//   ....[162]....
        /*09ac*/ 	.word	0x000146d0


	//   ....[163]....
        /*09b0*/ 	.word	0x00014730


	//   ....[164]....
        /*09b4*/ 	.word	0x00014780


	//   ....[165]....
        /*09b8*/ 	.word	0x000147e0


	//   ....[166]....
        /*09bc*/ 	.word	0x00014830


	//   ....[167]....
        /*09c0*/ 	.word	0x00014880


	//   ....[168]....
        /*09c4*/ 	.word	0x000148e0


	//   ....[169]....
        /*09c8*/ 	.word	0x00014950


	//   ....[170]....
        /*09cc*/ 	.word	0x000149c0


	//   ....[171]....
        /*09d0*/ 	.word	0x00014a20


	//   ....[172]....
        /*09d4*/ 	.word	0x00014a90


	//   ....[173]....
        /*09d8*/ 	.word	0x00014b00


	//   ....[174]....
        /*09dc*/ 	.word	0x00014b70


	//   ....[175]....
        /*09e0*/ 	.word	0x00014bd0


	//   ....[176]....
        /*09e4*/ 	.word	0x00014c40


	//----- nvinfo : EIATTR_EXIT_INSTR_OFFSETS
	.align		4
.L_196:
        /*09e8*/ 	.byte	0x04, 0x1c
        /*09ea*/ 	.short	(.L_198 - .L_197)


	//   ....[0]....
.L_197:
        /*09ec*/ 	.word	0x000000a0


	//   ....[1]....
        /*09f0*/ 	.word	0x00011990


	//----- nvinfo : EIATTR_MAX_THREADS
	.align		4
.L_198:
        /*09f4*/ 	.byte	0x04, 0x05
        /*09f6*/ 	.short	(.L_200 - .L_199)
.L_199:
        /*09f8*/ 	.word	0x00000080
        /*09fc*/ 	.word	0x00000001
        /*0a00*/ 	.word	0x00000001


	//----- nvinfo : EIATTR_CRS_STACK_SIZE
	.align		4
.L_200:
        /*0a04*/ 	.byte	0x04, 0x1e
        /*0a06*/ 	.short	(.L_202 - .L_201)
.L_201:
        /*0a08*/ 	.word	0x00000000
.L_202:


//--------------------- .nv.info._ZN7cutlass13device_kernelIN5flash19enable_sm80_to_sm89INS1_16FlashAttnFwdSm80INS1_25CollectiveMainloopFwdSm80ILi4ELi1ELb0EN4cute5tupleIJNS5_1CILi128EEENS7_ILi64EEENS7_ILi96EEEEEELi96ENS_6half_tEfNS_4arch4Sm80ELb1ELb0ELb1ELb1ELb1ELb0ELb1ELb0EEENS1_21CollectiveEpilogueFwdINS6_IJS8_SA_S9_EEENS6_IJNS7_ILi1EEESI_SI_EEESC_SE_Li128ELb1ELb1ELb0ELb0EEENS1_19SingleTileSchedulerILb1ELb0ELb1ELi128EEEEEEEEEvNT_6ParamsE --------------------------
	.section	.nv.info._ZN7cutlass13device_kernelIN5flash19enable_sm80_to_sm89INS1_16FlashAttnFwdSm80INS1_25CollectiveMainloopFwdSm80ILi4ELi1ELb0EN4cute5tupleIJNS5_1CILi128EEENS7_ILi64EEENS7_ILi96EEEEEELi96ENS_6half_tEfNS_4arch4Sm80ELb1ELb0ELb1ELb1ELb1ELb0ELb1ELb0EEENS1_21CollectiveEpilogueFwdINS6_IJS8_SA_S9_EEENS6_IJNS7_ILi1EEESI_SI_EEESC_SE_Li128ELb1ELb1ELb0ELb0EEENS1_19SingleTileSchedulerILb1ELb0ELb1ELi128EEEEEEEEEvNT_6ParamsE,"",@"SHT_CUDA_INFO"
	.sectionflags	@""
	.align	4


	//----- nvinfo : EIATTR_CUDA_API_VERSION
	.align		4
        /*0000*/ 	.byte	0x04, 0x37
        /*0002*/ 	.short	(.L_204 - .L_203)
.L_203:
        /*0004*/ 	.word	0x00000082


	//----- nvinfo : EIATTR_SW2861232_WAR
	.align		4
.L_204:
        /*0008*/ 	.byte	0x01, 0x35
	.zero		2


	//----- nvinfo : EIATTR_PARAM_CBANK
	.align		4
        /*000c*/ 	.byte	0x04, 0x0a
        /*000e*/ 	.short	(.L_206 - .L_205)
	.align		4
.L_205:
        /*0010*/ 	.word	index@(.nv.constant0._ZN7cutlass13device_kernelIN5flash19enable_sm80_to_sm89INS1_16FlashAttnFwdSm80INS1_25CollectiveMainloopFwdSm80ILi4ELi1ELb0EN4cute5tupleIJNS5_1CILi128EEENS7_ILi64EEENS7_ILi96EEEEEELi96ENS_6half_tEfNS_4arch4Sm80ELb1ELb0ELb1ELb1ELb1ELb0ELb1ELb0EEENS1_21CollectiveEpilogueFwdINS6_IJS8_SA_S9_EEENS6_IJNS7_ILi1EEESI_SI_EEESC_SE_Li128ELb1ELb1ELb0ELb0EEENS1_19SingleTileSchedulerILb1ELb0ELb1ELi128EEEEEEEEEvNT_6ParamsE)
        /*0014*/ 	.short	0x0160
        /*0016*/ 	.short	0x0418


	//----- nvinfo : EIATTR_CBANK_PARAM_SIZE
	.align		4
.L_206:
        /*0018*/ 	.byte	0x03, 0x19
        /*001a*/ 	.short	0x0418


	//----- nvinfo : EIATTR_KPARAM_INFO
	.align		4
        /*001c*/ 	.byte	0x04, 0x17
        /*001e*/ 	.short	(.L_208 - .L_207)
.L_207:
        /*0020*/ 	.word	0x00000000
        /*0024*/ 	.short	0x0000
        /*0026*/ 	.short	0x0000
        /*0028*/ 	.byte	0x00, 0xf0, 0x61, 0x10


	//----- nvinfo : EIATTR_MAXREG_COUNT
	.align		4
.L_208:
        /*002c*/ 	.byte	0x03, 0x1b
        /*002e*/ 	.short	0x00ff


	//----- nvinfo : EIATTR_NUM_BARRIERS
	.align		4
        /*0030*/ 	.byte	0x02, 0x4c
        /*0032*/ 	.byte	0x02
	.zero		1


	//----- nvinfo : EIATTR_ANNOTATIONS
	.align		4
        /*0034*/ 	.byte	0x04, 0x55
        /*0036*/ 	.short	(.L_210 - .L_209)


	//   ....[0]....
.L_209:
        /* <DEDUP_REMOVED lines=41> */


	//----- nvinfo : EIATTR_MERCURY_ISA_VERSION
	.align		4
.L_210:
        /*02b0*/ 	.byte	0x03, 0x5f
        /*02b2*/ 	.short	0x0000


	//----- nvinfo : EIATTR_COOP_GROUP_MASK_REGIDS
	.align		4
        /*02b4*/ 	.byte	0x04, 0x29
        /*02b6*/ 	.short	(.L_212 - .L_211)


	//   ....[0]....
.L_211:
        /*02b8*/ 	.word	0xffffffff


	//   ....[1]....
        /*02bc*/ 	.word	0xffffffff


	//   ....[2]....
        /*02c0*/ 	.word	0xffffffff


	//   ....[3]....
        /*02c4*/ 	.word	0xffffffff


	//   ....[4]....
        /*02c8*/ 	.word	0xffffffff


	//   ....[5]....
        /*02cc*/ 	.word	0xffffffff


	//   ....[6]....
        /*02d0*/ 	.word	0xffffffff


	//   ....[7]....
        /*02d4*/ 	.word	0xffffffff


	//   ....[8]....
        /*02d8*/ 	.word	0xffffffff


	//   ....[9]....
        /*02dc*/ 	.word	0xffffffff


	//   ....[10]....
        /*02e0*/ 	.word	0xffffffff


	//   ....[11]....
        /*02e4*/ 	.word	0xffffffff


	//   ....[12]....
        /*02e8*/ 	.word	0xffffffff


	//   ....[13]....
        /*02ec*/ 	.word	0xffffffff


	//   ....[14]....
        /*02f0*/ 	.word	0xffffffff


	//   ....[15]....
        /*02f4*/ 	.word	0xffffffff


	//   ....[16]....
        /*02f8*/ 	.word	0xffffffff


	//   ....[17]....
        /*02fc*/ 	.word	0xffffffff


	//   ....[18]....
        /*0300*/ 	.word	0xffffffff


	//   ....[19]....
        /*0304*/ 	.word	0xffffffff


	//   ....[20]....
        /*0308*/ 	.word	0xffffffff


	//   ....[21]....
        /*030c*/ 	.word	0xffffffff


	//   ....[22]....
        /*0310*/ 	.word	0xffffffff


	//   ....[23]....
        /*0314*/ 	.word	0xffffffff


	//   ....[24]....
        /*0318*/ 	.word	0xffffffff


	//   ....[25]....
        /*031c*/ 	.word	0xffffffff


	//   ....[26]....
        /*0320*/ 	.word	0xffffffff


	//   ....[27]....
        /*0324*/ 	.word	0xffffffff


	//   ....[28]....
        /*0328*/ 	.word	0xffffffff


	//   ....[29]....
        /*032c*/ 	.word	0xffffffff


	//   ....[30]....
        /*0330*/ 	.word	0xffffffff


	//   ....[31]....
        /*0334*/ 	.word	0xffffffff


	//   ....[32]....
        /*0338*/ 	.word	0xffffffff


	//   ....[33]....
        /*033c*/ 	.word	0xffffffff


	//   ....[34]....
        /*0340*/ 	.word	0xffffffff


	//   ....[35]....
        /*0344*/ 	.word	0xffffffff


	//   ....[36]....
        /*0348*/ 	.word	0xffffffff


	//   ....[37]....
        /*034c*/ 	.word	0xffffffff


	//   ....[38]....
        /*0350*/ 	.word	0xffffffff


	//   ....[39]....
        /*0354*/ 	.word	0xffffffff


	//   ....[40]....
        /*0358*/ 	.word	0xffffffff


	//   ....[41]....
        /*035c*/ 	.word	0xffffffff


	//   ....[42]....
        /*0360*/ 	.word	0xffffffff


	//   ....[43]....
        /*0364*/ 	.word	0xffffffff


	//   ....[44]....
        /*0368*/ 	.word	0xffffffff


	//   ....[45]....
        /*036c*/ 	.word	0xffffffff


	//   ....[46]....
        /*0370*/ 	.word	0xffffffff


	//   ....[47]....
        /*0374*/ 	.word	0xffffffff


	//   ....[48]....
        /*0378*/ 	.word	0xffffffff


	//   ....[49]....
        /*037c*/ 	.word	0xffffffff


	//   ....[50]....
        /*0380*/ 	.word	0xffffffff


	//   ....[51]....
        /*0384*/ 	.word	0xffffffff


	//   ....[52]....
        /*0388*/ 	.word	0xffffffff


	//   ....[53]....
        /*038c*/ 	.word	0xffffffff


	//   ....[54]....
        /*0390*/ 	.word	0xffffffff


	//   ....[55]....
        /*0394*/ 	.word	0xffffffff


	//   ....[56]....
        /*0398*/ 	.word	0xffffffff


	//   ....[57]....
        /*039c*/ 	.word	0xffffffff


	//   ....[58]....
        /*03a0*/ 	.word	0xffffffff


	//   ....[59]....
        /*03a4*/ 	.word	0xffffffff


	//   ....[60]....
        /*03a8*/ 	.word	0xffffffff


	//   ....[61]....
        /*03ac*/ 	.word	0xffffffff


	//   ....[62]....
        /*03b0*/ 	.word	0xffffffff


	//   ....[63]....
        /*03b4*/ 	.word	0xffffffff


	//   ....[64]....
        /*03b8*/ 	.word	0xffffffff


	//   ....[65]....
        /*03bc*/ 	.word	0xffffffff


	//   ....[66]....
        /*03c0*/ 	.word	0xffffffff


	//   ....[67]....
        /*03c4*/ 	.word	0xffffffff


	//   ....[68]....
        /*03c8*/ 	.word	0xffffffff


	//   ....[69]....
        /*03cc*/ 	.word	0xffffffff


	//   ....[70]....
        /*03d0*/ 	.word	0xffffffff


	//   ....[71]....
        /*03d4*/ 	.word	0xffffffff


	//   ....[72]....
        /*03d8*/ 	.word	0xffffffff


	//   ....[73]....
        /*03dc*/ 	.word	0xffffffff


	//   ....[74]....
        /*03e0*/ 	.word	0xffffffff


	//   ....[75]....
        /*03e4*/ 	.word	0xffffffff


	//   ....[76]....
        /*03e8*/ 	.word	0xffffffff


	//   ....[77]....
        /*03ec*/ 	.word	0xffffffff


	//   ....[78]....
        /*03f0*/ 	.word	0xffffffff


	//   ....[79]....
        /*03f4*/ 	.word	0xffffffff


	//   ....[80]....
        /*03f8*/ 	.word	0xffffffff


	//   ....[81]....
        /*03fc*/ 	.word	0xffffffff


	//   ....[82]....
        /*0400*/ 	.word	0xffffffff


	//   ....[83]....
        /*0404*/ 	.word	0xffffffff


	//   ....[84]....
        /*0408*/ 	.word	0xffffffff


	//   ....[85]....
        /*040c*/ 	.word	0xffffffff


	//   ....[86]....
        /*0410*/ 	.word	0xffffffff


	//   ....[87]....
        /*0414*/ 	.word	0xffffffff


	//   ....[88]....
        /*0418*/ 	.word	0xffffffff


	//   ....[89]....
        /*041c*/ 	.word	0xffffffff


	//   ....[90]....
        /*0420*/ 	.word	0xffffffff


	//   ....[91]....
        /*0424*/ 	.word	0xffffffff


	//   ....[92]....
        /*0428*/ 	.word	0xffffffff


	//   ....[93]....
        /*042c*/ 	.word	0xffffffff


	//   ....[94]....
        /*0430*/ 	.word	0xffffffff


	//   ....[95]....
        /*0434*/ 	.word	0xffffffff


	//   ....[96]....
        /*0438*/ 	.word	0xffffffff


	//   ....[97]....
        /*043c*/ 	.word	0xffffffff


	//   ....[98]....
        /*0440*/ 	.word	0xffffffff


	//   ....[99]....
        /*0444*/ 	.word	0xffffffff


	//   ....[100]....
        /*0448*/ 	.word	0xffffffff


	//----- nvinfo : EIATTR_COOP_GROUP_INSTR_OFFSETS
	.align		4
.L_212:
        /*044c*/ 	.byte	0x04, 0x28
        /*044e*/ 	.short	(.L_214 - .L_213)


	//   ....[0]....
.L_213:
        /*0450*/ 	.word	0x000000a0


	//   ....[1]....
        /*0454*/ 	.word	0x000013a0


	//   ....[2]....
        /*0458*/ 	.word	0x000013d0


	//   ....[3]....
        /*045c*/ 	.word	0x000015b0


	//   ....[4]....
        /*0460*/ 	.word	0x000015e0


	//   ....[5]....
        /*0464*/ 	.word	0x00001700


	//   ....[6]....
        /*0468*/ 	.word	0x00001730


	//   ....[7]....
        /*046c*/ 	.word	0x00001850


	//   ....[8]....
        /*0470*/ 	.word	0x000018b0


	//   ....[9]....
        /*0474*/ 	.word	0x00002000


	//   ....[10]....
        /*0478*/ 	.word	0x00002030


	//   ....[11]....
        /*047c*/ 	.word	0x00002060


	//   ....[12]....
        /*0480*/ 	.word	0x00002090


	//   ....[13]....
        /*0484*/ 	.word	0x000020b0


	//   ....[14]....
        /*0488*/ 	.word	0x000020d0


	//   ....[15]....
        /*048c*/ 	.word	0x000020f0


	//   ....[16]....
        /*0490*/ 	.word	0x00002100


	//   ....[17]....
        /*0494*/ 	.word	0x00003050


	//   ....[18]....
        /*0498*/ 	.word	0x00003060


	//   ....[19]....
        /*049c*/ 	.word	0x00003070


	//   ....[20]....
        /*04a0*/ 	.word	0x00003080


	//   ....[21]....
        /*04a4*/ 	.word	0x00003a70


	//   ....[22]....
        /*04a8*/ 	.word	0x00003aa0


	//   ....[23]....
        /*04ac*/ 	.word	0x00003dd0


	//   ....[24]....
        /*04b0*/ 	.word	0x00004000


	//   ....[25]....
        /*04b4*/ 	.word	0x000043d0


	//   ....[26]....
        /*04b8*/ 	.word	0x00004600


	//   ....[27]....
        /*04bc*/ 	.word	0x00004630


	//   ....[28]....
        /*04c0*/ 	.word	0x00004720


	//   ....[29]....
        /*04c4*/ 	.word	0x00004860


	//   ....[30]....
        /*04c8*/ 	.word	0x00004a50


	//   ....[31]....
        /*04cc*/ 	.word	0x00004ad0


	//   ....[32]....
        /*04d0*/ 	.word	0x00004b60


	//   ....[33]....
        /*04d4*/ 	.word	0x00006710


	//   ....[34]....
        /*04d8*/ 	.word	0x00006720


	//   ....[35]....
        /*04dc*/ 	.word	0x00006730


	//   ....[36]....
        /*04e0*/ 	.word	0x00006740


	//   ....[37]....
        /*04e4*/ 	.word	0x00007a60


	//   ....[38]....
        /*04e8*/ 	.word	0x00007a70


	//   ....[39]....
        /*04ec*/ 	.word	0x00007a80


	//   ....[40]....
        /*04f0*/ 	.word	0x00007a90


	//   ....[41]....
        /*04f4*/ 	.word	0x00007c90


	//   ....[42]....
        /*04f8*/ 	.word	0x00007ca0


	//   ....[43]....
        /*04fc*/ 	.word	0x00007cb0


	//   ....[44]....
        /*0500*/ 	.word	0x00007cd0


	//   ....[45]....
        /*0504*/ 	.word	0x00008120


	//   ....[46]....
        /*0508*/ 	.word	0x00008330


	//   ....[47]....
        /*050c*/ 	.word	0x000085b0


	//   ....[48]....
        /*0510*/ 	.word	0x00008950


	//   ....[49]....
        /*0514*/ 	.word	0x000089c0


	//   ....[50]....
        /*0518*/ 	.word	0x00008a90


	//   ....[51]....
        /*051c*/ 	.word	0x00008ac0


	//   ....[52]....
        /*0520*/ 	.word	0x00008bb0


	//   ....[53]....
        /*0524*/ 	.word	0x0000b080


	//   ....[54]....
        /*0528*/ 	.word	0x0000b090


	//   ....[55]....
        /*052c*/ 	.word	0x0000b0a0


	//   ....[56]....
        /*0530*/ 	.word	0x0000b0b0


	//   ....[57]....
        /*0534*/ 	.word	0x0000b440


	//   ....[58]....
        /*0538*/ 	.word	0x0000b460


	//   ....[59]....
        /*053c*/ 	.word	0x0000b480


	//   ....[60]....
        /*0540*/ 	.word	0x0000b4a0


	//   ....[61]....
        /*0544*/ 	.word	0x0000c7d0


	//   ....[62]....
        /*0548*/ 	.word	0x0000c870


	//   ....[63]....
        /*054c*/ 	.word	0x0000c970


	//   ....[64]....
        /*0550*/ 	.word	0x0000c9b0


	//   ....[65]....
        /*0554*/ 	.word	0x0000c9e0


	//   ....[66]....
        /*0558*/ 	.word	0x0000cac0


	//   ....[67]....
        /*055c*/ 	.word	0x0000cae0


	//   ....[68]....
        /*0560*/ 	.word	0x0000cf40


	//   ....[69]....
        /*0564*/ 	.word	0x0000ecc0


	//   ....[70]....
        /*0568*/ 	.word	0x0000ecd0


	//   ....[71]....
        /*056c*/ 	.word	0x0000ece0


	//   ....[72]....
        /*0570*/ 	.word	0x0000ecf0


	//   ....[73]....
        /*0574*/ 	.word	0x0000ed20


	//   ....[74]....
        /*0578*/ 	.word	0x0000ed40


	//   ....[75]....
        /*057c*/ 	.word	0x0000ed60


	//   ....[76]....
        /*0580*/ 	.word	0x0000ed70


	//   ....[77]....
        /*0584*/ 	.word	0x00010550


	//   ....[78]....
        /*0588*/ 	.word	0x000105a0


	//   ....[79]....
        /*058c*/ 	.word	0x000105e0


	//   ....[80]....
        /*0590*/ 	.word	0x00010620


	//   ....[81]....
        /*0594*/ 	.word	0x00010630


	//   ....[82]....
        /*0598*/ 	.word	0x00010640


	//   ....[83]....
        /*059c*/ 	.word	0x00010650


	//   ....[84]....
        /*05a0*/ 	.word	0x00010660


	//   ....[85]....
        /*05a4*/ 	.word	0x00010880


	//   ....[86]....
        /*05a8*/ 	.word	0x00010890


	//   ....[87]....
        /*05ac*/ 	.word	0x00010a10


	//   ....[88]....
        /*05b0*/ 	.word	0x00010a40


	//   ....[89]....
        /*05b4*/ 	.word	0x00010b90


	//   ....[90]....
        /*05b8*/ 	.word	0x00010bc0


	//   ....[91]....
        /*05bc*/ 	.word	0x00010d10


	//   ....[92]....
        /*05c0*/ 	.word	0x00010d30


	//   ....[93]....
        /*05c4*/ 	.word	0x00011640


	//   ....[94]....
        /*05c8*/ 	.word	0x00011660


	//   ....[95]....
        /*05cc*/ 	.word	0x000117b0


	//   ....[96]....
        /*05d0*/ 	.word	0x000117e0


	//   ....[97]....
        /*05d4*/ 	.word	0x00011910


	//   ....[98]....
        /*05d8*/ 	.word	0x00011940


	//   ....[99]....
        /*05dc*/ 	.word	0x00011a70


	//   ....[100]....
        /*05e0*/ 	.word	0x00011a90


	//----- nvinfo : EIATTR_EXIT_INSTR_OFFSETS
	.align		4
.L_214:
        /*05e4*/ 	.byte	0x04, 0x1c
        /*05e6*/ 	.short	(.L_216 - .L_215)


	//   ....[0]....
.L_215:
        /*05e8*/ 	.word	0x00000450


	//   ....[1]....
        /*05ec*/ 	.word	0x00010d40


	//   ....[2]....
        /*05f0*/ 	.word	0x00010e10


	//   ....[3]....
        /*05f4*/ 	.word	0x00010e70


	//   ....[4]....
        /*05f8*/ 	.word	0x00011aa0


	//   ....[5]....
        /*05fc*/ 	.word	0x00011b50


	//   ....[6]....
        /*0600*/ 	.word	0x00011bb0


	//----- nvinfo : EIATTR_CTAIDZ_USED
	.align		4
.L_216:
        /*0604*/ 	.byte	0x01, 0x04
	.zero		2


	//----- nvinfo : EIATTR_MAX_THREADS
	.align		4
        /*0608*/ 	.byte	0x04, 0x05
        /*060a*/ 	.short	(.L_218 - .L_217)
.L_217:
        /*060c*/ 	.word	0x00000080
        /*0610*/ 	.word	0x00000001
        /*0614*/ 	.word	0x00000001


	//----- nvinfo : EIATTR_CRS_STACK_SIZE
	.align		4
.L_218:
        /*0618*/ 	.byte	0x04, 0x1e
        /*061a*/ 	.short	(.L_220 - .L_219)
.L_219:
        /*061c*/ 	.word	0x00000000
.L_220:


//--------------------- .nv.info._ZN7cutlass13device_kernelIN5flash19enable_sm80_to_sm89INS1_16FlashAttnFwdSm80INS1_25CollectiveMainloopFwdSm80ILi4ELi1ELb0EN4cute5tupleIJNS5_1CILi128EEENS7_ILi64EEENS7_ILi96EEEEEELi96ENS_6half_tEfNS_4arch4Sm80ELb1ELb0ELb1ELb1ELb1ELb1ELb1ELb0EEENS1_21CollectiveEpilogueFwdINS6_IJS8_SA_S9_EEENS6_IJNS7_ILi1EEESI_SI_EEESC_SE_Li128ELb1ELb1ELb0ELb0EEENS1_19SingleTileSchedulerILb1ELb0ELb1ELi128EEEEEEEEEvNT_6ParamsE --------------------------
	.section	.nv.info._ZN7cutlass13device_kernelIN5flash19enable_sm80_to_sm89INS1_16FlashAttnFwdSm80INS1_25CollectiveMainloopFwdSm80ILi4ELi1ELb0EN4cute5tupleIJNS5_1CILi128EEENS7_ILi64EEENS7_ILi96EEEEEELi96ENS_6half_tEfNS_4arch4Sm80ELb1ELb0ELb1ELb1ELb1ELb1ELb1ELb0EEENS1_21CollectiveEpilogueFwdINS6_IJS8_SA_S9_EEENS6_IJNS7_ILi1EEESI_SI_EEESC_SE_Li128ELb1ELb1ELb0ELb0EEENS1_19SingleTileSchedulerILb1ELb0ELb1ELi128EEEEEEEEEvNT_6ParamsE,"",@"SHT_CUDA_INFO"
	.sectionflags	@""
	.align	4


	//----- nvinfo : EIATTR_CUDA_API_VERSION
	.align		4
        /*0000*/ 	.byte	0x04, 0x37
        /*0002*/ 	.short	(.L_222 - .L_221)
.L_221:
        /*0004*/ 	.word	0x00000082


	//----- nvinfo : EIATTR_SW2861232_WAR
	.align		4
.L_222:
        /*0008*/ 	.byte	0x01, 0x35
	.zero		2


	//----- nvinfo : EIATTR_PARAM_CBANK
	.align		4
        /*000c*/ 	.byte	0x04, 0x0a
        /*000e*/ 	.short	(.L_224 - .L_223)
	.align		4
.L_223:
        /*0010*/ 	.word	index@(.nv.constant0._ZN7cutlass13device_kernelIN5flash19enable_sm80_to_sm89INS1_16FlashAttnFwdSm80INS1_25CollectiveMainloopFwdSm80ILi4ELi1ELb0EN4cute5tupleIJNS5_1CILi128EEENS7_ILi64EEENS7_ILi96EEEEEELi96ENS_6half_tEfNS_4arch4Sm80ELb1ELb0ELb1ELb1ELb1ELb1ELb1ELb0EEENS1_21CollectiveEpilogueFwdINS6_IJS8_SA_S9_EEENS6_IJNS7_ILi1EEESI_SI_EEESC_SE_Li128ELb1ELb1ELb0ELb0EEENS1_19SingleTileSchedulerILb1ELb0ELb1ELi128EEEEEEEEEvNT_6ParamsE)
        /*0014*/ 	.short	0x0160
        /*0016*/ 	.short	0x0418


	//----- nvinfo : EIATTR_CBANK_PARAM_SIZE
	.align		4
.L_224:
        /*0018*/ 	.byte	0x03, 0x19
        /*001a*/ 	.short	0x0418


	//----- nvinfo : EIATTR_KPARAM_INFO
	.align		4
        /*001c*/ 	.byte	0x04, 0x17
        /*001e*/ 	.short	(.L_226 - .L_225)
.L_225:
        /*0020*/ 	.word	0x00000000
        /*0024*/ 	.short	0x0000
        /*0026*/ 	.short	0x0000
        /*0028*/ 	.byte	0x00, 0xf0, 0x61, 0x10


	//----- nvinfo : EIATTR_MAXREG_COUNT
	.align		4
.L_226:
        /*002c*/ 	.byte	0x03, 0x1b
        /*002e*/ 	.short	0x00ff


	//----- nvinfo : EIATTR_NUM_BARRIERS
	.align		4
        /*0030*/ 	.byte	0x02, 0x4c
        /*0032*/ 	.byte	0x02
	.zero		1


	//----- nvinfo : EIATTR_ANNOTATIONS
	.align		4
        /*0034*/ 	.byte	0x04, 0x55
        /*0036*/ 	.short	(.L_228 - .L_227)


	//   ....[0]....
.L_227:
        /* <DEDUP_REMOVED lines=48> */


	//----- nvinfo : EIATTR_MERCURY_ISA_VERSION
	.align		4
.L_228:
        /*0320*/ 	.byte	0x03, 0x5f
        /*0322*/ 	.short	0x0000


	//----- nvinfo : EIATTR_COOP_GROUP_MASK_REGIDS
	.align		4
        /*0324*/ 	.byte	0x04, 0x29
        /*0326*/ 	.short	(.L_230 - .L_229)


	//   ....[0]....
.L_229:
        /*0328*/ 	.word	0xffffffff


	//   ....[1]....
        /*032c*/ 	.word	0xffffffff


	//   ....[2]....
        /*0330*/ 	.word	0xffffffff


	//   ....[3]....
        /*0334*/ 	.word	0xffffffff


	//   ....[4]....
        /*0338*/ 	.word	0xffffffff


	//   ....[5]....
        /*033c*/ 	.word	0xffffffff


	//   ....[6]....
        /*0340*/ 	.word	0xffffffff


	//   ....[7]....
        /*0344*/ 	.word	0xffffffff


	//   ....[8]....
        /*0348*/ 	.word	0xffffffff


	//   ....[9]....
        /*034c*/ 	.word	0xffffffff


	//   ....[10]....
        /*0350*/ 	.word	0xffffffff


	//   ....[11]....
        /*0354*/ 	.word	0xffffffff


	//   ....[12]....
        /*0358*/ 	.word	0xffffffff


	//   ....[13]....
        /*035c*/ 	.word	0xffffffff


	//   ....[14]....
        /*0360*/ 	.word	0xffffffff


	//   ....[15]....
        /*0364*/ 	.word	0xffffffff


	//   ....[16]....
        /*0368*/ 	.word	0xffffffff


	//   ....[17]....
        /*036c*/ 	.word	0xffffffff


	//   ....[18]....
        /*0370*/ 	.word	0xffffffff


	//   ....[19]....
        /*0374*/ 	.word	0xffffffff


	//   ....[20]....
        /*0378*/ 	.word	0xffffffff


	//   ....[21]....
        /*037c*/ 	.word	0xffffffff


	//   ....[22]....
        /*0380*/ 	.word	0xffffffff


	//   ....[23]....
        /*0384*/ 	.word	0xffffffff


	//   ....[24]....
        /*0388*/ 	.word	0xffffffff


	//   ....[25]....
        /*038c*/ 	.word	0xffffffff


	//   ....[26]....
        /*0390*/ 	.word	0xffffffff


	//   ....[27]....
        /*0394*/ 	.word	0xffffffff


	//   ....[28]....
        /*0398*/ 	.word	0xffffffff


	//   ....[29]....
        /*039c*/ 	.word	0xffffffff


	//   ....[30]....
        /*03a0*/ 	.word	0xffffffff


	//   ....[31]....
        /*03a4*/ 	.word	0xffffffff


	//   ....[32]....
        /*03a8*/ 	.word	0xffffffff


	//   ....[33]....
        /*03ac*/ 	.word	0xffffffff


	//   ....[34]....
        /*03b0*/ 	.word	0xffffffff


	//   ....[35]....
        /*03b4*/ 	.word	0xffffffff


	//   ....[36]....
        /*03b8*/ 	.word	0xffffffff


	//   ....[37]....
        /*03bc*/ 	.word	0xffffffff


	//   ....[38]....
        /*03c0*/ 	.word	0xffffffff


	//   ....[39]....
        /*03c4*/ 	.word	0xffffffff


	//   ....[40]....
        /*03c8*/ 	.word	0xffffffff


	//   ....[41]....
        /*03cc*/ 	.word	0xffffffff


	//   ....[42]....
        /*03d0*/ 	.word	0xffffffff


	//   ....[43]....
        /*03d4*/ 	.word	0xffffffff


	//   ....[44]....
        /*03d8*/ 	.word	0xffffffff


	//   ....[45]....
        /*03dc*/ 	.word	0xffffffff


	//   ....[46]....
        /*03e0*/ 	.word	0xffffffff


	//   ....[47]....
        /*03e4*/ 	.word	0xffffffff


	//   ....[48]....
        /*03e8*/ 	.word	0xffffffff


	//   ....[49]....
        /*03ec*/ 	.word	0xffffffff


	//   ....[50]....
        /*03f0*/ 	.word	0xffffffff


	//   ....[51]....
        /*03f4*/ 	.word	0xffffffff


	//   ....[52]....
        /*03f8*/ 	.word	0xffffffff


	//   ....[53]....
        /*03fc*/ 	.word	0xffffffff


	//   ....[54]....
        /*0400*/ 	.word	0xffffffff


	//   ....[55]....
        /*0404*/ 	.word	0xffffffff


	//   ....[56]....
        /*0408*/ 	.word	0xffffffff


	//   ....[57]....
        /*040c*/ 	.word	0xffffffff


	//   ....[58]....
        /*0410*/ 	.word	0xffffffff


	//   ....[59]....
        /*0414*/ 	.word	0xffffffff


	//   ....[60]....
        /*0418*/ 	.word	0xffffffff


	//   ....[61]....
        /*041c*/ 	.word	0xffffffff


	//   ....[62]....
        /*0420*/ 	.word	0xffffffff


	//   ....[63]....
        /*0424*/ 	.word	0xffffffff


	//   ....[64]....
        /*0428*/ 	.word	0xffffffff


	//   ....[65]....
        /*042c*/ 	.word	0xffffffff


	//   ....[66]....
        /*0430*/ 	.word	0xffffffff


	//   ....[67]....
        /*0434*/ 	.word	0xffffffff


	//   ....[68]....
        /*0438*/ 	.word	0xffffffff


	//   ....[69]....
        /*043c*/ 	.word	0xffffffff


	//   ....[70]....
        /*0440*/ 	.word	0xffffffff


	//   ....[71]....
        /*0444*/ 	.word	0xffffffff


	//   ....[72]....
        /*0448*/ 	.word	0xffffffff


	//   ....[73]....
        /*044c*/ 	.word	0xffffffff


	//   ....[74]....
        /*0450*/ 	.word	0xffffffff


	//   ....[75]....
        /*0454*/ 	.word	0xffffffff


	//   ....[76]....
        /*0458*/ 	.word	0xffffffff


	//   ....[77]....
        /*045c*/ 	.word	0xffffffff


	//   ....[78]....
        /*0460*/ 	.word	0xffffffff


	//   ....[79]....
        /*0464*/ 	.word	0xffffffff


	//   ....[80]....
        /*0468*/ 	.word	0xffffffff


	//   ....[81]....
        /*046c*/ 	.word	0xffffffff


	//   ....[82]....
        /*0470*/ 	.word	0xffffffff


	//   ....[83]....
        /*0474*/ 	.word	0xffffffff


	//   ....[84]....
        /*0478*/ 	.word	0xffffffff


	//   ....[85]....
        /*047c*/ 	.word	0xffffffff


	//   ....[86]....
        /*0480*/ 	.word	0xffffffff


	//   ....[87]....
        /*0484*/ 	.word	0xffffffff


	//   ....[88]....
        /*0488*/ 	.word	0xffffffff


	//   ....[89]....
        /*048c*/ 	.word	0xffffffff


	//   ....[90]....
        /*0490*/ 	.word	0xffffffff


	//   ....[91]....
        /*0494*/ 	.word	0xffffffff


	//   ....[92]....
        /*0498*/ 	.word	0xffffffff


	//   ....[93]....
        /*049c*/ 	.word	0xffffffff


	//   ....[94]....
        /*04a0*/ 	.word	0xffffffff


	//   ....[95]....
        /*04a4*/ 	.word	0xffffffff


	//   ....[96]....
        /*04a8*/ 	.word	0xffffffff


	//   ....[97]....
        /*04ac*/ 	.word	0xffffffff


	//   ....[98]....
        /*04b0*/ 	.word	0xffffffff


	//   ....[99]....
        /*04b4*/ 	.word	0xffffffff


	//   ....[100]....
        /*04b8*/ 	.word	0xffffffff


	//   ....[101]....
        /*04bc*/ 	.word	0xffffffff


	//   ....[102]....
        /*04c0*/ 	.word	0xffffffff


	//   ....[103]....
        /*04c4*/ 	.word	0xffffffff


	//   ....[104]....
        /*04c8*/ 	.word	0xffffffff


	//   ....[105]....
        /*04cc*/ 	.word	0xffffffff


	//   ....[106]....
        /*04d0*/ 	.word	0xffffffff


	//   ....[107]....
        /*04d4*/ 	.word	0xffffffff


	//   ....[108]....
        /*04d8*/ 	.word	0xffffffff


	//   ....[109]....
        /*04dc*/ 	.word	0xffffffff


	//   ....[110]....
        /*04e0*/ 	.word	0xffffffff


	//   ....[111]....
        /*04e4*/ 	.word	0xffffffff


	//   ....[112]....
        /*04e8*/ 	.word	0xffffffff


	//   ....[113]....
        /*04ec*/ 	.word	0xffffffff


	//   ....[114]....
        /*04f0*/ 	.word	0xffffffff


	//   ....[115]....
        /*04f4*/ 	.word	0xffffffff


	//   ....[116]....
        /*04f8*/ 	.word	0xffffffff


	//   ....[117]....
        /*04fc*/ 	.word	0xffffffff


	//   ....[118]....
        /*0500*/ 	.word	0xffffffff


	//   ....[119]....
        /*0504*/ 	.word	0xffffffff


	//   ....[120]....
        /*0508*/ 	.word	0xffffffff


	//   ....[121]....
        /*050c*/ 	.word	0xffffffff


	//   ....[122]....
        /*0510*/ 	.word	0xffffffff


	//   ....[123]....
        /*0514*/ 	.word	0xffffffff


	//   ....[124]....
        /*0518*/ 	.word	0xffffffff


	//----- nvinfo : EIATTR_COOP_GROUP_INSTR_OFFSETS
	.align		4
.L_230:
        /*051c*/ 	.byte	0x04, 0x28
        /*051e*/ 	.short	(.L_232 - .L_231)


	//   ....[0]....
.L_231:
        /*0520*/ 	.word	0x000000a0


	//   ....[1]....
        /*0524*/ 	.word	0x00002520


	//   ....[2]....
        /*0528*/ 	.word	0x00002530


	//   ....[3]....
        /*052c*/ 	.word	0x00004060


	//   ....[4]....
        /*0530*/ 	.word	0x00004070


	//   ....[5]....
        /*0534*/ 	.word	0x000059f0


	//   ....[6]....
        /*0538*/ 	.word	0x00005a10


	//   ....[7]....
        /*053c*/ 	.word	0x00005f10


	//   ....[8]....
        /*0540*/ 	.word	0x00005f70


	//   ....[9]....
        /*0544*/ 	.word	0x00006e20


	//   ....[10]....
        /*0548*/ 	.word	0x00006e50


	//   ....[11]....
        /*054c*/ 	.word	0x00007030


	//   ....[12]....
        /*0550*/ 	.word	0x00007060


	//   ....[13]....
        /*0554*/ 	.word	0x00007180


	//   ....[14]....
        /*0558*/ 	.word	0x000071b0


	//   ....[15]....
        /*055c*/ 	.word	0x000072f0


	//   ....[16]....
        /*0560*/ 	.word	0x00007340


	//   ....[17]....
        /*0564*/ 	.word	0x000077d0


	//   ....[18]....
        /*0568*/ 	.word	0x00007800


	//   ....[19]....
        /*056c*/ 	.word	0x00007820


	//   ....[20]....
        /*0570*/ 	.word	0x00007830


	//   ....[21]....
        /*0574*/ 	.word	0x00007d80


	//   ....[22]....
        /*0578*/ 	.word	0x00007da0


	//   ....[23]....
        /*057c*/ 	.word	0x00007db0


	//   ....[24]....
        /*0580*/ 	.word	0x00007dc0


	//   ....[25]....
        /*0584*/ 	.word	0x00008330


	//   ....[26]....
        /*0588*/ 	.word	0x000083c0


	//   ....[27]....
        /*058c*/ 	.word	0x00008490


	//   ....[28]....
        /*0590*/ 	.word	0x000084d0


	//   ....[29]....
        /*0594*/ 	.word	0x0000b320


	//   ....[30]....
        /*0598*/ 	.word	0x0000b340


	//   ....[31]....
        /*059c*/ 	.word	0x0000b350


	//   ....[32]....
        /*05a0*/ 	.word	0x0000b360


	//   ....[33]....
        /*05a4*/ 	.word	0x0000b5e0


	//   ....[34]....
        /*05a8*/ 	.word	0x0000b830


	//   ....[35]....
        /*05ac*/ 	.word	0x0000b8a0


	//   ....[36]....
        /*05b0*/ 	.word	0x0000b8e0


	//   ....[37]....
        /*05b4*/ 	.word	0x0000ecd0


	//   ....[38]....
        /*05b8*/ 	.word	0x0000ed00


	//   ....[39]....
        /*05bc*/ 	.word	0x0000ed20


	//   ....[40]....
        /*05c0*/ 	.word	0x0000ed40


	//   ....[41]....
        /*05c4*/ 	.word	0x0000fdd0


	//   ....[42]....
        /*05c8*/ 	.word	0x0000fde0


	//   ....[43]....
        /*05cc*/ 	.word	0x0000fe10


	//   ....[44]....
        /*05d0*/ 	.word	0x0000fe20


	//   ....[45]....
        /*05d4*/ 	.word	0x00010820


	//   ....[46]....
        /*05d8*/ 	.word	0x00010840


	//   ....[47]....
        /*05dc*/ 	.word	0x00010b00


	//   ....[48]....
        /*05e0*/ 	.word	0x00010c10


	//   ....[49]....
        /*05e4*/ 	.word	0x00011180


	//   ....[50]....
        /*05e8*/ 	.word	0x000113b0


	//   ....[51]....
        /*05ec*/ 	.word	0x000113e0


	//   ....[52]....
        /*05f0*/ 	.word	0x000114d0


	//   ....[53]....
        /*05f4*/ 	.word	0x00011610


	//   ....[54]....
        /*05f8*/ 	.word	0x00011800


	//   ....[55]....
        /*05fc*/ 	.word	0x00011880


	//   ....[56]....
        /*0600*/ 	.word	0x00011910


	//   ....[57]....
        /*0604*/ 	.word	0x00013440


	//   ....[58]....
        /*0608*/ 	.word	0x00013450


	//   ....[59]....
        /*060c*/ 	.word	0x00013460


	//   ....[60]....
        /*0610*/ 	.word	0x00013470


	//   ....[61]....
        /*0614*/ 	.word	0x00014810


	//   ....[62]....
        /*0618*/ 	.word	0x00014820


	//   ....[63]....
        /*061c*/ 	.word	0x00014830


	//   ....[64]....
        /*0620*/ 	.word	0x00014840


	//   ....[65]....
        /*0624*/ 	.word	0x00014a40


	//   ....[66]....
        /*0628*/ 	.word	0x00014a50


	//   ....[67]....
        /*062c*/ 	.word	0x00014a60


	//   ....[68]....
        /*0630*/ 	.word	0x00014a80


	//   ....[69]....
        /*0634*/ 	.word	0x00014fa0


	//   ....[70]....
        /*0638*/ 	.word	0x000150e0


	//   ....[71]....
        /*063c*/ 	.word	0x00015330


	//   ....[72]....
        /*0640*/ 	.word	0x00015710


	//   ....[73]....
        /*0644*/ 	.word	0x00015780


	//   ....[74]....
        /*0648*/ 	.word	0x00015860


	//   ....[75]....
        /*064c*/ 	.word	0x00015890


	//   ....[76]....
        /*0650*/ 	.word	0x00015970


	//   ....[77]....
        /*0654*/ 	.word	0x00017eb0


	//   ....[78]....
        /*0658*/ 	.word	0x00017ed0


	//   ....[79]....
        /*065c*/ 	.word	0x00017ee0


	//   ....[80]....
        /*0660*/ 	.word	0x00017ef0


	//   ....[81]....
        /*0664*/ 	.word	0x00018450


	//   ....[82]....
        /*0668*/ 	.word	0x00018480


	//   ....[83]....
        /*066c*/ 	.word	0x000184a0


	//   ....[84]....
        /*0670*/ 	.word	0x000184b0


	//   ....[85]....
        /*0674*/ 	.word	0x00019600


	//   ....[86]....
        /*0678*/ 	.word	0x000196a0


	//   ....[87]....
        /*067c*/ 	.word	0x000197a0


	//   ....[88]....
        /*0680*/ 	.word	0x000197e0


	//   ....[89]....
        /*0684*/ 	.word	0x00019810


	//   ....[90]....
        /*0688*/ 	.word	0x000198f0


	//   ....[91]....
        /*068c*/ 	.word	0x00019910


	//   ....[92]....
        /*0690*/ 	.word	0x00019d70


	//   ....[93]....
        /*0694*/ 	.word	0x0001bb20


	//   ....[94]....
        /*0698*/ 	.word	0x0001bb30


	//   ....[95]....
        /*069c*/ 	.word	0x0001bb40


	//   ....[96]....
        /*06a0*/ 	.word	0x0001bb50


	//   ....[97]....
        /*06a4*/ 	.word	0x0001bb80


	//   ....[98]....
        /*06a8*/ 	.word	0x0001bba0


	//   ....[99]....
        /*06ac*/ 	.word	0x0001bbc0


	//   ....[100]....
        /*06b0*/ 	.word	0x0001bbd0


	//   ....[101]....
        /*06b4*/ 	.word	0x0001d3b0


	//   ....[102]....
        /*06b8*/ 	.word	0x0001d400


	//   ....[103]....
        /*06bc*/ 	.word	0x0001d440


	//   ....[104]....
        /*06c0*/ 	.word	0x0001d480


	//   ....[105]....
        /*06c4*/ 	.word	0x0001d490


	//   ....[106]....
        /*06c8*/ 	.word	0x0001d4a0


	//   ....[107]....
        /*06cc*/ 	.word	0x0001d4b0


	//   ....[108]....
        /*06d0*/ 	.word	0x0001d4c0


	//   ....[109]....
        /*06d4*/ 	.word	0x0001d6e0


	//   ....[110]....
        /*06d8*/ 	.word	0x0001d6f0


	//   ....[111]....
        /*06dc*/ 	.word	0x0001d870


	//   ....[112]....
        /*06e0*/ 	.word	0x0001d8a0


	//   ....[113]....
        /*06e4*/ 	.word	0x0001d9f0


	//   ....[114]....
        /*06e8*/ 	.word	0x0001da20


	//   ....[115]....
        /*06ec*/ 	.word	0x0001db70


	//   ....[116]....
        /*06f0*/ 	.word	0x0001db90


	//   ....[117]....
        /*06f4*/ 	.word	0x0001e4a0


	//   ....[118]....
        /*06f8*/ 	.word	0x0001e4c0


	//   ....[119]....
        /*06fc*/ 	.word	0x0001e610


	//   ....[120]....
        /*0700*/ 	.word	0x0001e640


	//   ....[121]....
        /*0704*/ 	.word	0x0001e770


	//   ....[122]....
        /*0708*/ 	.word	0x0001e7a0


	//   ....[123]....
        /*070c*/ 	.word	0x0001e8d0


	//   ....[124]....
        /*0710*/ 	.word	0x0001e8f0


	//----- nvinfo : EIATTR_EXIT_INSTR_OFFSETS
	.align		4
.L_232:
        /*0714*/ 	.byte	0x04, 0x1c
        /*0716*/ 	.short	(.L_234 - .L_233)


	//   ....[0]....
.L_233:
        /*0718*/ 	.word	0x00000450


	//   ....[1]....
        /*071c*/ 	.word	0x0001dba0


	//   ....[2]....
        /*0720*/ 	.word	0x0001dc70


	//   ....[3]....
        /*0724*/ 	.word	0x0001dcd0


	//   ....[4]....
        /*0728*/ 	.word	0x0001e900


	//   ....[5]....
        /*072c*/ 	.word	0x0001e9b0


	//   ....[6]....
        /*0730*/ 	.word	0x0001ea10


	//----- nvinfo : EIATTR_CTAIDZ_USED
	.align		4
.L_234:
        /*0734*/ 	.byte	0x01, 0x04
	.zero		2


	//----- nvinfo : EIATTR_MAX_THREADS
	.align		4
        /*0738*/ 	.byte	0x04, 0x05
        /*073a*/ 	.short	(.L_236 - .L_235)
.L_235:
        /*073c*/ 	.word	0x00000080
        /*0740*/ 	.word	0x00000001
        /*0744*/ 	.word	0x00000001


	//----- nvinfo : EIATTR_CRS_STACK_SIZE
	.align		4
.L_236:
        /*0748*/ 	.byte	0x04, 0x1e
        /*074a*/ 	.short	(.L_238 - .L_237)
.L_237:
        /*074c*/ 	.word	0x00000000
.L_238:


//--------------------- .nv.callgraph             --------------------------
	.section	.nv.callgraph,"",@"SHT_CUDA_CALLGRAPH"
	.align	4
	.sectionentsize	8
	.align		4
        /*0000*/ 	.word	0x00000000
	.align		4
        /*0004*/ 	.word	0xffffffff
	.align		4
        /*0008*/ 	.word	0x00000000
	.align		4
        /*000c*/ 	.word	0xfffffffe
	.align		4
        /*0010*/ 	.word	0x00000000
	.align		4
        /*0014*/ 	.word	0xfffffffd
	.align		4
        /*0018*/ 	.word	0x00000000
	.align		4
        /*001c*/ 	.word	0xfffffffc


//--------------------- .nv.rel.action            --------------------------
	.section	.nv.rel.action,"",@"SHT_CUDA_RELOCINFO"
	.align	8
	.sectionentsize	8
        /*0000*/ 	.byte	0x73, 0x00, 0x00, 0x00, 0x00, 0x00, 0x00, 0x00, 0x00, 0x00, 0x00, 0x11, 0x25, 0x00, 0x05, 0x36


//--------------------- .nv.constant4             --------------------------
	.section	.nv.constant4,"a",@progbits
	.align	8
	.align		8
.nv.constant4:
        /*0000*/ 	.dword	_ZN79_INTERNAL_a857414e_43_flash_fwd_hdim96_fp16_paged_softcap_sm80_cu_526fb41a_35084cuda3std3__45__cpo5beginE
	.align		8
        /*0008*/ 	.dword	_ZN79_INTERNAL_a857414e_43_flash_fwd_hdim96_fp16_paged_softcap_sm80_cu_526fb41a_35084cuda3std3__45__cpo3endE
	.align		8
        /*0010*/ 	.dword	_ZN79_INTERNAL_a857414e_43_flash_fwd_hdim96_fp16_paged_softcap_sm80_cu_526fb41a_35084cuda3std3__45__cpo6cbeginE
	.align		8
        /*0018*/ 	.dword	_ZN79_INTERNAL_a857414e_43_flash_fwd_hdim96_fp16_paged_softcap_sm80_cu_526fb41a_35084cuda3std3__45__cpo4cendE
	.align		8
        /*0020*/ 	.dword	_ZN79_INTERNAL_a857414e_43_flash_fwd_hdim96_fp16_paged_softcap_sm80_cu_526fb41a_35084cuda3std3__481_GLOBAL__N__a857414e_43_flash_fwd_hdim96_fp16_paged_softcap_sm80_cu_526fb41a_35086ignoreE
	.align		8
        /*0028*/ 	.dword	_ZN79_INTERNAL_a857414e_43_flash_fwd_hdim96_fp16_paged_softcap_sm80_cu_526fb41a_35084cuda3std3__419piecewise_constructE
	.align		8
        /*0030*/ 	.dword	_ZN79_INTERNAL_a857414e_43_flash_fwd_hdim96_fp16_paged_softcap_sm80_cu_526fb41a_35084cuda3std3__48in_placeE
	.align		8
        /*0038*/ 	.dword	_ZN79_INTERNAL_a857414e_43_flash_fwd_hdim96_fp16_paged_softcap_sm80_cu_526fb41a_35084cuda3std6ranges3__45__cpo4swapE
	.align		8
        /*0040*/ 	.dword	_ZN79_INTERNAL_a857414e_43_flash_fwd_hdim96_fp16_paged_softcap_sm80_cu_526fb41a_35084cuda3std6ranges3__45__cpo9iter_moveE
	.align		8
        /*0048*/ 	.dword	_ZN79_INTERNAL_a857414e_43_flash_fwd_hdim96_fp16_paged_softcap_sm80_cu_526fb41a_35084cute7productE
	.align		8
        /*0050*/ 	.dword	_ZN79_INTERNAL_a857414e_43_flash_fwd_hdim96_fp16_paged_softcap_sm80_cu_526fb41a_35084cute1_E


//--------------------- .nv.constant0._ZN7cutlass13device_kernelIN5flash19enable_sm80_to_sm89INS1_16FlashAttnFwdSm80INS1_25CollectiveMainloopFwdSm80ILi4ELi1ELb0EN4cute5tupleIJNS5_1CILi128EEENS7_ILi64EEENS7_ILi96EEEEEELi96ENS_6half_tEfNS_4arch4Sm80ELb0ELb0ELb1ELb0ELb1ELb0ELb1ELb0EEENS1_21CollectiveEpilogueFwdINS6_IJS8_SA_S9_EEENS6_IJNS7_ILi1EEESI_SI_EEESC_SE_Li128ELb0ELb1ELb0ELb0EEENS1_19SingleTileSchedulerILb0ELb0ELb1ELi128EEEEEEEEEvNT_6ParamsE --------------------------
	.section	.nv.constant0._ZN7cutlass13device_kernelIN5flash19enable_sm80_to_sm89INS1_16FlashAttnFwdSm80INS1_25CollectiveMainloopFwdSm80ILi4ELi1ELb0EN4cute5tupleIJNS5_1CILi128EEENS7_ILi64EEENS7_ILi96EEEEEELi96ENS_6half_tEfNS_4arch4Sm80ELb0ELb0ELb1ELb0ELb1ELb0ELb1ELb0EEENS1_21CollectiveEpilogueFwdINS6_IJS8_SA_S9_EEENS6_IJNS7_ILi1EEESI_SI_EEESC_SE_Li128ELb0ELb1ELb0ELb0EEENS1_19SingleTileSchedulerILb0ELb0ELb1ELi128EEEEEEEEEvNT_6ParamsE,"a",@progbits
	.sectionflags	@""
	.align	4
.nv.constant0._ZN7cutlass13device_kernelIN5flash19enable_sm80_to_sm89INS1_16FlashAttnFwdSm80INS1_25CollectiveMainloopFwdSm80ILi4ELi1ELb0EN4cute5tupleIJNS5_1CILi128EEENS7_ILi64EEENS7_ILi96EEEEEELi96ENS_6half_tEfNS_4arch4Sm80ELb0ELb0ELb1ELb0ELb1ELb0ELb1ELb0EEENS1_21CollectiveEpilogueFwdINS6_IJS8_SA_S9_EEENS6_IJNS7_ILi1EEESI_SI_EEESC_SE_Li128ELb0ELb1ELb0ELb0EEENS1_19SingleTileSchedulerILb0ELb0ELb1ELi128EEEEEEEEEvNT_6ParamsE:
	.zero		1400


//--------------------- .nv.constant0._ZN7cutlass13device_kernelIN5flash19enable_sm80_to_sm89INS1_16FlashAttnFwdSm80INS1_25CollectiveMainloopFwdSm80ILi4ELi1ELb0EN4cute5tupleIJNS5_1CILi128EEENS7_ILi64EEENS7_ILi96EEEEEELi96ENS_6half_tEfNS_4arch4Sm80ELb0ELb0ELb1ELb1ELb1ELb0ELb1ELb0EEENS1_21CollectiveEpilogueFwdINS6_IJS8_SA_S9_EEENS6_IJNS7_ILi1EEESI_SI_EEESC_SE_Li128ELb1ELb1ELb0ELb0EEENS1_19SingleTileSchedulerILb1ELb0ELb1ELi128EEEEEEEEEvNT_6ParamsE --------------------------
	.section	.nv.constant0._ZN7cutlass13device_kernelIN5flash19enable_sm80_to_sm89INS1_16FlashAttnFwdSm80INS1_25CollectiveMainloopFwdSm80ILi4ELi1ELb0EN4cute5tupleIJNS5_1CILi128EEENS7_ILi64EEENS7_ILi96EEEEEELi96ENS_6half_tEfNS_4arch4Sm80ELb0ELb0ELb1ELb1ELb1ELb0ELb1ELb0EEENS1_21CollectiveEpilogueFwdINS6_IJS8_SA_S9_EEENS6_IJNS7_ILi1EEESI_SI_EEESC_SE_Li128ELb1ELb1ELb0ELb0EEENS1_19SingleTileSchedulerILb1ELb0ELb1ELi128EEEEEEEEEvNT_6ParamsE,"a",@progbits
	.sectionflags	@""
	.align	4
.nv.constant0._ZN7cutlass13device_kernelIN5flash19enable_sm80_to_sm89INS1_16FlashAttnFwdSm80INS1_25CollectiveMainloopFwdSm80ILi4ELi1ELb0EN4cute5tupleIJNS5_1CILi128EEENS7_ILi64EEENS7_ILi96EEEEEELi96ENS_6half_tEfNS_4arch4Sm80ELb0ELb0ELb1ELb1ELb1ELb0ELb1ELb0EEENS1_21CollectiveEpilogueFwdINS6_IJS8_SA_S9_EEENS6_IJNS7_ILi1EEESI_SI_EEESC_SE_Li128ELb1ELb1ELb0ELb0EEENS1_19SingleTileSchedulerILb1ELb0ELb1ELi128EEEEEEEEEvNT_6ParamsE:
	.zero		1400


//--------------------- .nv.constant0._ZN7cutlass13device_kernelIN5flash19enable_sm80_to_sm89INS1_16FlashAttnFwdSm80INS1_25CollectiveMainloopFwdSm80ILi4ELi1ELb0EN4cute5tupleIJNS5_1CILi128EEENS7_ILi64EEENS7_ILi96EEEEEELi96ENS_6half_tEfNS_4arch4Sm80ELb0ELb0ELb1ELb1ELb1ELb1ELb1ELb0EEENS1_21CollectiveEpilogueFwdINS6_IJS8_SA_S9_EEENS6_IJNS7_ILi1EEESI_SI_EEESC_SE_Li128ELb1ELb1ELb0ELb0EEENS1_19SingleTileSchedulerILb1ELb0ELb1ELi128EEEEEEEEEvNT_6ParamsE --------------------------
	.section	.nv.constant0._ZN7cutlass13device_kernelIN5flash19enable_sm80_to_sm89INS1_16FlashAttnFwdSm80INS1_25CollectiveMainloopFwdSm80ILi4ELi1ELb0EN4cute5tupleIJNS5_1CILi128EEENS7_ILi64EEENS7_ILi96EEEEEELi96ENS_6half_tEfNS_4arch4Sm80ELb0ELb0ELb1ELb1ELb1ELb1ELb1ELb0EEENS1_21CollectiveEpilogueFwdINS6_IJS8_SA_S9_EEENS6_IJNS7_ILi1EEESI_SI_EEESC_SE_Li128ELb1ELb1ELb0ELb0EEENS1_19SingleTileSchedulerILb1ELb0ELb1ELi128EEEEEEEEEvNT_6ParamsE,"a",@progbits
	.sectionflags	@""
	.align	4
.nv.constant0._ZN7cutlass13device_kernelIN5flash19enable_sm80_to_sm89INS1_16FlashAttnFwdSm80INS1_25CollectiveMainloopFwdSm80ILi4ELi1ELb0EN4cute5tupleIJNS5_1CILi128EEENS7_ILi64EEENS7_ILi96EEEEEELi96ENS_6half_tEfNS_4arch4Sm80ELb0ELb0ELb1ELb1ELb1ELb1ELb1ELb0EEENS1_21CollectiveEpilogueFwdINS6_IJS8_SA_S9_EEENS6_IJNS7_ILi1EEESI_SI_EEESC_SE_Li128ELb1ELb1ELb0ELb0EEENS1_19SingleTileSchedulerILb1ELb0ELb1ELi128EEEEEEEEEvNT_6ParamsE:
	.zero		1400


//--------------------- .nv.constant0._ZN7cutlass13device_kernelIN5flash19enable_sm80_to_sm89INS1_16FlashAttnFwdSm80INS1_25CollectiveMainloopFwdSm80ILi4ELi1ELb0EN4cute5tupleIJNS5_1CILi128EEENS7_ILi48EEENS7_ILi96EEEEEELi96ENS_6half_tEfNS_4arch4Sm80ELb0ELb1ELb1ELb0ELb1ELb0ELb1ELb0EEENS1_21CollectiveEpilogueFwdINS6_IJS8_SA_S9_EEENS6_IJNS7_ILi1EEESI_SI_EEESC_SE_Li128ELb0ELb1ELb0ELb0EEENS1_19SingleTileSchedulerILb0ELb0ELb1ELi128EEEEEEEEEvNT_6ParamsE --------------------------
	.section	.nv.constant0._ZN7cutlass13device_kernelIN5flash19enable_sm80_to_sm89INS1_16FlashAttnFwdSm80INS1_25CollectiveMainloopFwdSm80ILi4ELi1ELb0EN4cute5tupleIJNS5_1CILi128EEENS7_ILi48EEENS7_ILi96EEEEEELi96ENS_6half_tEfNS_4arch4Sm80ELb0ELb1ELb1ELb0ELb1ELb0ELb1ELb0EEENS1_21CollectiveEpilogueFwdINS6_IJS8_SA_S9_EEENS6_IJNS7_ILi1EEESI_SI_EEESC_SE_Li128ELb0ELb1ELb0ELb0EEENS1_19SingleTileSchedulerILb0ELb0ELb1ELi128EEEEEEEEEvNT_6ParamsE,"a",@progbits
	.sectionflags	@""
	.align	4
.nv.constant0._ZN7cutlass13device_kernelIN5flash19enable_sm80_to_sm89INS1_16FlashAttnFwdSm80INS1_25CollectiveMainloopFwdSm80ILi4ELi1ELb0EN4cute5tupleIJNS5_1CILi128EEENS7_ILi48EEENS7_ILi96EEEEEELi96ENS_6half_tEfNS_4arch4Sm80ELb0ELb1ELb1ELb0ELb1ELb0ELb1ELb0EEENS1_21CollectiveEpilogueFwdINS6_IJS8_SA_S9_EEENS6_IJNS7_ILi1EEESI_SI_EEESC_SE_Li128ELb0ELb1ELb0ELb0EEENS1_19SingleTileSchedulerILb0ELb0ELb1ELi128EEEEEEEEEvNT_6ParamsE:
	.zero		1400


//--------------------- .nv.constant0._ZN7cutlass13device_kernelIN5flash19enable_sm80_to_sm89INS1_16FlashAttnFwdSm80INS1_25CollectiveMainloopFwdSm80ILi4ELi1ELb0EN4cute5tupleIJNS5_1CILi128EEENS7_ILi48EEENS7_ILi96EEEEEELi96ENS_6half_tEfNS_4arch4Sm80ELb0ELb1ELb1ELb1ELb1ELb0ELb1ELb0EEENS1_21CollectiveEpilogueFwdINS6_IJS8_SA_S9_EEENS6_IJNS7_ILi1EEESI_SI_EEESC_SE_Li128ELb1ELb1ELb0ELb0EEENS1_19SingleTileSchedulerILb1ELb0ELb1ELi128EEEEEEEEEvNT_6ParamsE --------------------------
	.section	.nv.constant0._ZN7cutlass13device_kernelIN5flash19enable_sm80_to_sm89INS1_16FlashAttnFwdSm80INS1_25CollectiveMainloopFwdSm80ILi4ELi1ELb0EN4cute5tupleIJNS5_1CILi128EEENS7_ILi48EEENS7_ILi96EEEEEELi96ENS_6half_tEfNS_4arch4Sm80ELb0ELb1ELb1ELb1ELb1ELb0ELb1ELb0EEENS1_21CollectiveEpilogueFwdINS6_IJS8_SA_S9_EEENS6_IJNS7_ILi1EEESI_SI_EEESC_SE_Li128ELb1ELb1ELb0ELb0EEENS1_19SingleTileSchedulerILb1ELb0ELb1ELi128EEEEEEEEEvNT_6ParamsE,"a",@progbits
	.sectionflags	@""
	.align	4
.nv.constant0._ZN7cutlass13device_kernelIN5flash19enable_sm80_to_sm89INS1_16FlashAttnFwdSm80INS1_25CollectiveMainloopFwdSm80ILi4ELi1ELb0EN4cute5tupleIJNS5_1CILi128EEENS7_ILi48EEENS7_ILi96EEEEEELi96ENS_6half_tEfNS_4arch4Sm80ELb0ELb1ELb1ELb1ELb1ELb0ELb1ELb0EEENS1_21CollectiveEpilogueFwdINS6_IJS8_SA_S9_EEENS6_IJNS7_ILi1EEESI_SI_EEESC_SE_Li128ELb1ELb1ELb0ELb0EEENS1_19SingleTileSchedulerILb1ELb0ELb1ELi128EEEEEEEEEvNT_6ParamsE:
	.zero		1400


//--------------------- .nv.constant0._ZN7cutlass13device_kernelIN5flash19enable_sm80_to_sm89INS1_16FlashAttnFwdSm80INS1_25CollectiveMainloopFwdSm80ILi4ELi1ELb0EN4cute5tupleIJNS5_1CILi128EEENS7_ILi48EEENS7_ILi96EEEEEELi96ENS_6half_tEfNS_4arch4Sm80ELb0ELb1ELb1ELb1ELb1ELb1ELb1ELb0EEENS1_21CollectiveEpilogueFwdINS6_IJS8_SA_S9_EEENS6_IJNS7_ILi1EEESI_SI_EEESC_SE_Li128ELb1ELb1ELb0ELb0EEENS1_19SingleTileSchedulerILb1ELb0ELb1ELi128EEEEEEEEEvNT_6ParamsE --------------------------
	.section	.nv.constant0._ZN7cutlass13device_kernelIN5flash19enable_sm80_to_sm89INS1_16FlashAttnFwdSm80INS1_25CollectiveMainloopFwdSm80ILi4ELi1ELb0EN4cute5tupleIJNS5_1CILi128EEENS7_ILi48EEENS7_ILi96EEEEEELi96ENS_6half_tEfNS_4arch4Sm80ELb0ELb1ELb1ELb1ELb1ELb1ELb1ELb0EEENS1_21CollectiveEpilogueFwdINS6_IJS8_SA_S9_EEENS6_IJNS7_ILi1EEESI_SI_EEESC_SE_Li128ELb1ELb1ELb0ELb0EEENS1_19SingleTileSchedulerILb1ELb0ELb1ELi128EEEEEEEEEvNT_6ParamsE,"a",@progbits
	.sectionflags	@""
	.align	4
.nv.constant0._ZN7cutlass13device_kernelIN5flash19enable_sm80_to_sm89INS1_16FlashAttnFwdSm80INS1_25CollectiveMainloopFwdSm80ILi4ELi1ELb0EN4cute5tupleIJNS5_1CILi128EEENS7_ILi48EEENS7_ILi96EEEEEELi96ENS_6half_tEfNS_4arch4Sm80ELb0ELb1ELb1ELb1ELb1ELb1ELb1ELb0EEENS1_21CollectiveEpilogueFwdINS6_IJS8_SA_S9_EEENS6_IJNS7_ILi1EEESI_SI_EEESC_SE_Li128ELb1ELb1ELb0ELb0EEENS1_19SingleTileSchedulerILb1ELb0ELb1ELi128EEEEEEEEEvNT_6ParamsE:
	.zero		1400


//--------------------- .nv.constant0._ZN7cutlass13device_kernelIN5flash19enable_sm80_to_sm89INS1_16FlashAttnFwdSm80INS1_25CollectiveMainloopFwdSm80ILi4ELi1ELb0EN4cute5tupleIJNS5_1CILi128EEENS7_ILi64EEENS7_ILi96EEEEEELi96ENS_6half_tEfNS_4arch4Sm80ELb1ELb0ELb1ELb0ELb1ELb0ELb1ELb0EEENS1_21CollectiveEpilogueFwdINS6_IJS8_SA_S9_EEENS6_IJNS7_ILi1EEESI_SI_EEESC_SE_Li128ELb0ELb1ELb0ELb0EEENS1_30DynamicPersistentTileSchedulerILi128ELi128ELb0ELb1ELb0EEEEEEEEEvNT_6ParamsE --------------------------
	.section	.nv.constant0._ZN7cutlass13device_kernelIN5flash19enable_sm80_to_sm89INS1_16FlashAttnFwdSm80INS1_25CollectiveMainloopFwdSm80ILi4ELi1ELb0EN4cute5tupleIJNS5_1CILi128EEENS7_ILi64EEENS7_ILi96EEEEEELi96ENS_6half_tEfNS_4arch4Sm80ELb1ELb0ELb1ELb0ELb1ELb0ELb1ELb0EEENS1_21CollectiveEpilogueFwdINS6_IJS8_SA_S9_EEENS6_IJNS7_ILi1EEESI_SI_EEESC_SE_Li128ELb0ELb1ELb0ELb0EEENS1_30DynamicPersistentTileSchedulerILi128ELi128ELb0ELb1ELb0EEEEEEEEEvNT_6ParamsE,"a",@progbits
	.sectionflags	@""
	.align	4
.nv.constant0._ZN7cutlass13device_kernelIN5flash19enable_sm80_to_sm89INS1_16FlashAttnFwdSm80INS1_25CollectiveMainloopFwdSm80ILi4ELi1ELb0EN4cute5tupleIJNS5_1CILi128EEENS7_ILi64EEENS7_ILi96EEEEEELi96ENS_6half_tEfNS_4arch4Sm80ELb1ELb0ELb1ELb0ELb1ELb0ELb1ELb0EEENS1_21CollectiveEpilogueFwdINS6_IJS8_SA_S9_EEENS6_IJNS7_ILi1EEESI_SI_EEESC_SE_Li128ELb0ELb1ELb0ELb0EEENS1_30DynamicPersistentTileSchedulerILi128ELi128ELb0ELb1ELb0EEEEEEEEEvNT_6ParamsE:
	.zero		1416


//--------------------- .nv.constant0._ZN7cutlass13device_kernelIN5flash19enable_sm80_to_sm89INS1_16FlashAttnFwdSm80INS1_25CollectiveMainloopFwdSm80ILi4ELi1ELb0EN4cute5tupleIJNS5_1CILi128EEENS7_ILi64EEENS7_ILi96EEEEEELi96ENS_6half_tEfNS_4arch4Sm80ELb1ELb0ELb1ELb1ELb1ELb0ELb1ELb0EEENS1_21CollectiveEpilogueFwdINS6_IJS8_SA_S9_EEENS6_IJNS7_ILi1EEESI_SI_EEESC_SE_Li128ELb1ELb1ELb0ELb0EEENS1_19SingleTileSchedulerILb1ELb0ELb1ELi128EEEEEEEEEvNT_6ParamsE --------------------------
	.section	.nv.constant0._ZN7cutlass13device_kernelIN5flash19enable_sm80_to_sm89INS1_16FlashAttnFwdSm80INS1_25CollectiveMainloopFwdSm80ILi4ELi1ELb0EN4cute5tupleIJNS5_1CILi128EEENS7_ILi64EEENS7_ILi96EEEEEELi96ENS_6half_tEfNS_4arch4Sm80ELb1ELb0ELb1ELb1ELb1ELb0ELb1ELb0EEENS1_21CollectiveEpilogueFwdINS6_IJS8_SA_S9_EEENS6_IJNS7_ILi1EEESI_SI_EEESC_SE_Li128ELb1ELb1ELb0ELb0EEENS1_19SingleTileSchedulerILb1ELb0ELb1ELi128EEEEEEEEEvNT_6ParamsE,"a",@progbits
	.sectionflags	@""
	.align	4
.nv.constant0._ZN7cutlass13device_kernelIN5flash19enable_sm80_to_sm89INS1_16FlashAttnFwdSm80INS1_25CollectiveMainloopFwdSm80ILi4ELi1ELb0EN4cute5tupleIJNS5_1CILi128EEENS7_ILi64EEENS7_ILi96EEEEEELi96ENS_6half_tEfNS_4arch4Sm80ELb1ELb0ELb1ELb1ELb1ELb0ELb1ELb0EEENS1_21CollectiveEpilogueFwdINS6_IJS8_SA_S9_EEENS6_IJNS7_ILi1EEESI_SI_EEESC_SE_Li128ELb1ELb1ELb0ELb0EEENS1_19SingleTileSchedulerILb1ELb0ELb1ELi128EEEEEEEEEvNT_6ParamsE:
	.zero		1400


//--------------------- .nv.constant0._ZN7cutlass13device_kernelIN5flash19enable_sm80_to_sm89INS1_16FlashAttnFwdSm80INS1_25CollectiveMainloopFwdSm80ILi4ELi1ELb0EN4cute5tupleIJNS5_1CILi128EEENS7_ILi64EEENS7_ILi96EEEEEELi96ENS_6half_tEfNS_4arch4Sm80ELb1ELb0ELb1ELb1ELb1ELb1ELb1ELb0EEENS1_21CollectiveEpilogueFwdINS6_IJS8_SA_S9_EEENS6_IJNS7_ILi1EEESI_SI_EEESC_SE_Li128ELb1ELb1ELb0ELb0EEENS1_19SingleTileSchedulerILb1ELb0ELb1ELi128EEEEEEEEEvNT_6ParamsE --------------------------
	.section	.nv.constant0._ZN7cutlass13device_kernelIN5flash19enable_sm80_to_sm89INS1_16FlashAttnFwdSm80INS1_25CollectiveMainloopFwdSm80ILi4ELi1ELb0EN4cute5tupleIJNS5_1CILi128EEENS7_ILi64EEENS7_ILi96EEEEEELi96ENS_6half_tEfNS_4arch4Sm80ELb1ELb0ELb1ELb1ELb1ELb1ELb1ELb0EEENS1_21CollectiveEpilogueFwdINS6_IJS8_SA_S9_EEENS6_IJNS7_ILi1EEESI_SI_EEESC_SE_Li128ELb1ELb1ELb0ELb0EEENS1_19SingleTileSchedulerILb1ELb0ELb1ELi128EEEEEEEEEvNT_6ParamsE,"a",@progbits
	.sectionflags	@""
	.align	4
.nv.constant0._ZN7cutlass13device_kernelIN5flash19enable_sm80_to_sm89INS1_16FlashAttnFwdSm80INS1_25CollectiveMainloopFwdSm80ILi4ELi1ELb0EN4cute5tupleIJNS5_1CILi128EEENS7_ILi64EEENS7_ILi96EEEEEELi96ENS_6half_tEfNS_4arch4Sm80ELb1ELb0ELb1ELb1ELb1ELb1ELb1ELb0EEENS1_21CollectiveEpilogueFwdINS6_IJS8_SA_S9_EEENS6_IJNS7_ILi1EEESI_SI_EEESC_SE_Li128ELb1ELb1ELb0ELb0EEENS1_19SingleTileSchedulerILb1ELb0ELb1ELi128EEEEEEEEEvNT_6ParamsE:
	.zero		1400


//--------------------- .text._ZN7cutlass13device_kernelIN5flash19enable_sm80_to_sm89INS1_16FlashAttnFwdSm80INS1_25CollectiveMainloopFwdSm80ILi4ELi1ELb0EN4cute5tupleIJNS5_1CILi128EEENS7_ILi64EEENS7_ILi96EEEEEELi96ENS_6half_tEfNS_4arch4Sm80ELb0ELb0ELb1ELb0ELb1ELb0ELb1ELb0EEENS1_21CollectiveEpilogueFwdINS6_IJS8_SA_S9_EEENS6_IJNS7_ILi1EEESI_SI_EEESC_SE_Li128ELb0ELb1ELb0ELb0EEENS1_19SingleTileSchedulerILb0ELb0ELb1ELi128EEEEEEEEEvNT_6ParamsE --------------------------
	.section	.text._ZN7cutlass13device_kernelIN5flash19enable_sm80_to_sm89INS1_16FlashAttnFwdSm80INS1_25CollectiveMainloopFwdSm80ILi4ELi1ELb0EN4cute5tupleIJNS5_1CILi128EEENS7_ILi64EEENS7_ILi96EEEEEELi96ENS_6half_tEfNS_4arch4Sm80ELb0ELb0ELb1ELb0ELb1ELb0ELb1ELb0EEENS1_21CollectiveEpilogueFwdINS6_IJS8_SA_S9_EEENS6_IJNS7_ILi1EEESI_SI_EEESC_SE_Li128ELb0ELb1ELb0ELb0EEENS1_19SingleTileSchedulerILb0ELb0ELb1ELi128EEEEEEEEEvNT_6ParamsE,"ax",@progbits
	.sectioninfo	@"SHI_REGISTERS=255"
	.align	128
.text._ZN7cutlass13device_kernelIN5flash19enable_sm80_to_sm89INS1_16FlashAttnFwdSm80INS1_25CollectiveMainloopFwdSm80ILi4ELi1ELb0EN4cute5tupleIJNS5_1CILi128EEENS7_ILi64EEENS7_ILi96EEEEEELi96ENS_6half_tEfNS_4arch4Sm80ELb0ELb0ELb1ELb0ELb1ELb0ELb1ELb0EEENS1_21CollectiveEpilogueFwdINS6_IJS8_SA_S9_EEENS6_IJNS7_ILi1EEESI_SI_EEESC_SE_Li128ELb0ELb1ELb0ELb0EEENS1_19SingleTileSchedulerILb0ELb0ELb1ELi128EEEEEEEEEvNT_6ParamsE:
        .type           _ZN7cutlass13device_kernelIN5flash19enable_sm80_to_sm89INS1_16FlashAttnFwdSm80INS1_25CollectiveMainloopFwdSm80ILi4ELi1ELb0EN4cute5tupleIJNS5_1CILi128EEENS7_ILi64EEENS7_ILi96EEEEEELi96ENS_6half_tEfNS_4arch4Sm80ELb0ELb0ELb1ELb0ELb1ELb0ELb1ELb0EEENS1_21CollectiveEpilogueFwdINS6_IJS8_SA_S9_EEENS6_IJNS7_ILi1EEESI_SI_EEESC_SE_Li128ELb0ELb1ELb0ELb0EEENS1_19SingleTileSchedulerILb0ELb0ELb1ELi128EEEEEEEEEvNT_6ParamsE,@function
        .size           _ZN7cutlass13device_kernelIN5flash19enable_sm80_to_sm89INS1_16FlashAttnFwdSm80INS1_25CollectiveMainloopFwdSm80ILi4ELi1ELb0EN4cute5tupleIJNS5_1CILi128EEENS7_ILi64EEENS7_ILi96EEEEEELi96ENS_6half_tEfNS_4arch4Sm80ELb0ELb0ELb1ELb0ELb1ELb0ELb1ELb0EEENS1_21CollectiveEpilogueFwdINS6_IJS8_SA_S9_EEENS6_IJNS7_ILi1EEESI_SI_EEESC_SE_Li128ELb0ELb1ELb0ELb0EEENS1_19SingleTileSchedulerILb0ELb0ELb1ELi128EEEEEEEEEvNT_6ParamsE,(.L_x_855 - _ZN7cutlass13device_kernelIN5flash19enable_sm80_to_sm89INS1_16FlashAttnFwdSm80INS1_25CollectiveMainloopFwdSm80ILi4ELi1ELb0EN4cute5tupleIJNS5_1CILi128EEENS7_ILi64EEENS7_ILi96EEEEEELi96ENS_6half_tEfNS_4arch4Sm80ELb0ELb0ELb1ELb0ELb1ELb0ELb1ELb0EEENS1_21CollectiveEpilogueFwdINS6_IJS8_SA_S9_EEENS6_IJNS7_ILi1EEESI_SI_EEESC_SE_Li128ELb0ELb1ELb0ELb0EEENS1_19SingleTileSchedulerILb0ELb0ELb1ELi128EEEEEEEEEvNT_6ParamsE)
        .other          _ZN7cutlass13device_kernelIN5flash19enable_sm80_to_sm89INS1_16FlashAttnFwdSm80INS1_25CollectiveMainloopFwdSm80ILi4ELi1ELb0EN4cute5tupleIJNS5_1CILi128EEENS7_ILi64EEENS7_ILi96EEEEEELi96ENS_6half_tEfNS_4arch4Sm80ELb0ELb0ELb1ELb0ELb1ELb0ELb1ELb0EEENS1_21CollectiveEpilogueFwdINS6_IJS8_SA_S9_EEENS6_IJNS7_ILi1EEESI_SI_EEESC_SE_Li128ELb0ELb1ELb0ELb0EEENS1_19SingleTileSchedulerILb0ELb0ELb1ELi128EEEEEEEEEvNT_6ParamsE,@"STO_CUDA_ENTRY STV_DEFAULT"
_ZN7cutlass13device_kernelIN5flash19enable_sm80_to_sm89INS1_16FlashAttnFwdSm80INS1_25CollectiveMainloopFwdSm80ILi4ELi1ELb0EN4cute5tupleIJNS5_1CILi128EEENS7_ILi64EEENS7_ILi96EEEEEELi96ENS_6half_tEfNS_4arch4Sm80ELb0ELb0ELb1ELb0ELb1ELb0ELb1ELb0EEENS1_21CollectiveEpilogueFwdINS6_IJS8_SA_S9_EEENS6_IJNS7_ILi1EEESI_SI_EEESC_SE_Li128ELb0ELb1ELb0ELb0EEENS1_19SingleTileSchedulerILb0ELb0ELb1ELi128EEEEEEEEEvNT_6ParamsE:
[----:B------:R-:W-:-:S03]  /*0000*/  MOV R1, c[0x0][0x28] ;  /* 0x00000a0000017a02 */ /* 0x000fc60000000f00 */
[----:B------:R-:W1:Y:S01]  /*0010*/  S2UR UR11, SR_CTAID.Z ;  /* 0x00000000000b79c3 */ /* 0x000e620000002700 */
[----:B------:R-:W-:Y:S02]  /*0020*/  IADD3 R1, R1, -0x58, RZ ;  /* 0xffffffa801017810 */ /* 0x000fe40007ffe0ff */
[----:B-1----:R-:W-:-:S13]  /*0030*/  ISETP.LE.AND P0, PT, RZ, UR11, PT ;  /* 0x0000000bff007c0c */ /* 0x002fda000bf03270 */
[----:B------:R-:W-:Y:S05]  /*0040*/  @!P0 EXIT ;  /* 0x000000000000894d */ /* 0x000fea0003800000 */
[----:B------:R-:W-:Y:S02]  /*0050*/  ULDC.64 UR4, c[0x0][0x370] ;  /* 0x0000dc0000047ab9 */ /* 0x000fe40000000a00 */
[----:B------:R-:W-:Y:S02]  /*0060*/  UISETP.NE.U32.AND UP1, UPT, URZ, UR4, UPT ;  /* 0x000000043f00728c */ /* 0x000fe4000bf25070 */
[----:B------:R-:W-:Y:S02]  /*0070*/  ULDC.64 UR14, c[0x0][0x118] ;  /* 0x00004600000e7ab9 */ /* 0x000fe40000000a00 */
[----:B------:R-:W-:Y:S02]  /*0080*/  UISETP.NE.AND.EX UP1, UPT, URZ, UR5, UPT, UP1 ;  /* 0x000000053f00728c */ /* 0x000fe4000bf25310 */
[----:B------:R-:W-:Y:S02]  /*0090*/  ULDC.64 UR6, c[0x0][0x340] ;  /* 0x0000d00000067ab9 */ /* 0x000fe40000000a00 */
[----:B------:R-:W-:-:S02]  /*00a0*/  ULDC.64 UR4, c[0x0][0x340] ;  /* 0x0000d00000047ab9 */ /* 0x000fc40000000a00 */
[----:B------:R-:W-:Y:S01]  /*00b0*/  UISETP.NE.U32.AND UP0, UPT, URZ, UR4, UPT ;  /* 0x000000043f00728c */ /* 0x000fe2000bf05070 */
[----:B------:R-:W-:-:S03]  /*00c0*/  PLOP3.LUT P3, PT, PT, PT, UP1, 0x80, 0x0 ;  /* 0x000000000000781c */ /* 0x000fc60003f6f018 */
[----:B------:R-:W-:Y:S02]  /*00d0*/  UISETP.NE.AND.EX UP0, UPT, URZ, UR5, UPT, UP0 ;  /* 0x000000053f00728c */ /* 0x000fe4000bf05300 */
[----:B------:R-:W-:Y:S02]  /*00e0*/  @UP1 UMOV UR8, 0x4 ;  /* 0x0000000400081882 */ /* 0x000fe40000000000 */
[----:B------:R-:W-:Y:S02]  /*00f0*/  ULDC.64 UR4, c[0x0][0x370] ;  /* 0x0000dc0000047ab9 */ /* 0x000fe40000000a00 */
[----:B------:R-:W-:Y:S01]  /*0100*/  @UP1 UIMAD.WIDE UR8, UR11, UR8, UR4 ;  /* 0x000000080b0812a5 */ /* 0x000fe2000f8e0204 */
[----:B------:R-:W-:-:S04]  /*0110*/  PLOP3.LUT P6, PT, PT, PT, UP0, 0x80, 0x0 ;  /* 0x000000000000781c */ /* 0x000fc80003fcf008 */
[----:B------:R-:W-:Y:S01]  /*0120*/  @UP0 UMOV UR4, 0x4 ;  /* 0x0000000400040882 */ /* 0x000fe20000000000 */
[----:B------:R-:W-:Y:S01]  /*0130*/  IMAD.U32 R2, RZ, RZ, UR8 ;  /* 0x00000008ff027e24 */ /* 0x000fe2000f8e00ff */
[----:B------:R-:W-:Y:S01]  /*0140*/  @UP0 UIMAD.WIDE UR4, UR11, UR4, UR6 ;  /* 0x000000040b0402a5 */ /* 0x000fe2000f8e0206 */
[----:B------:R-:W-:-:S05]  /*0150*/  IMAD.U32 R3, RZ, RZ, UR9 ;  /* 0x00000009ff037e24 */ /* 0x000fca000f8e00ff */
[----:B------:R1:W2:Y:S02]  /*0160*/  @P3 LDG.E R9, [R2.64] ;  /* 0x0000000e02093981 */ /* 0x0002a4000c1e1900 */
[----:B-1----:R-:W-:Y:S02]  /*0170*/  IMAD.U32 R2, RZ, RZ, UR4 ;  /* 0x00000004ff027e24 */ /* 0x002fe4000f8e00ff */
[----:B------:R-:W-:Y:S01]  /*0180*/  IMAD.U32 R3, RZ, RZ, UR5 ;  /* 0x00000005ff037e24 */ /* 0x000fe2000f8e00ff */
[----:B------:R-:W1:Y:S01]  /*0190*/  S2R R57, SR_TID.X ;  /* 0x0000000000397919 */ /* 0x000e620000002100 */
[----:B------:R-:W3:Y:S03]  /*01a0*/  S2UR UR8, SR_CTAID.Y ;  /* 0x00000000000879c3 */ /* 0x000ee60000002600 */
[----:B------:R-:W4:Y:S01]  /*01b0*/  S2R R8, SR_CTAID.X ;  /* 0x0000000000087919 */ /* 0x000f220000002500 */
[----:B------:R-:W-:Y:S01]  /*01c0*/  IMAD.MOV.U32 R17, RZ, RZ, c[0x0][0x2c4] ;  /* 0x0000b100ff117624 */ /* 0x000fe200078e00ff */
[----:B------:R-:W-:-:S02]  /*01d0*/  ULDC.64 UR4, c[0x0][0x1b8] ;  /* 0x00006e0000047ab9 */ /* 0x000fc40000000a00 */
[----:B------:R5:W2:Y:S01]  /*01e0*/  @P6 LDG.E R18, [R2.64] ;  /* 0x0000000e02126981 */ /* 0x000aa2000c1e1900 */
[----:B------:R-:W-:Y:S01]  /*01f0*/  USHF.R.S32.HI UR9, URZ, 0x1f, UR11 ;  /* 0x0000001f3f097899 */ /* 0x000fe2000801140b */
[C---:B------:R-:W-:Y:S01]  /*0200*/  ISETP.NE.AND P0, PT, R17.reuse, 0x1, PT ;  /* 0x000000011100780c */ /* 0x040fe20003f05270 */
[----:B------:R-:W-:Y:S01]  /*0210*/  IMAD R17, R17, c[0x0][0x168], RZ ;  /* 0x00005a0011117a24 */ /* 0x000fe200078e02ff */
[----:B------:R-:W-:Y:S01]  /*0220*/  UMOV UR10, URZ ;  /* 0x0000003f000a7c82 */ /* 0x000fe20008000000 */
[----:B------:R-:W-:Y:S01]  /*0230*/  IMAD.MOV.U32 R236, RZ, RZ, RZ ;  /* 0x000000ffffec7224 */ /* 0x000fe200078e00ff */
[----:B-1----:R-:W-:Y:S01]  /*0240*/  SHF.R.S32.HI R22, RZ, 0x1f, R57 ;  /* 0x0000001fff167819 */ /* 0x002fe20000011439 */
[----:B---3--:R-:W-:Y:S02]  /*0250*/  USHF.R.S32.HI UR6, URZ, 0x1f, UR8 ;  /* 0x0000001f3f067899 */ /* 0x008fe40008011408 */
[----:B------:R-:W-:Y:S01]  /*0260*/  UIMAD.WIDE.U32 UR12, UR8, UR4, URZ ;  /* 0x00000004080c72a5 */ /* 0x000fe2000f8e003f */
[CC--:B------:R-:W-:Y:S01]  /*0270*/  LEA.HI R25, R22.reuse, R57.reuse, RZ, 0x3 ;  /* 0x0000003916197211 */ /* 0x0c0fe200078f18ff */
[----:B------:R-:W-:Y:S01]  /*0280*/  UIMAD UR7, UR6, UR4, URZ ;  /* 0x00000004060772a4 */ /* 0x000fe2000f8e023f */
[----:B------:R-:W-:-:S02]  /*0290*/  LEA.HI R32, R22, R57, RZ, 0x5 ;  /* 0x0000003916207211 */ /* 0x000fc400078f28ff */
[----:B------:R-:W-:Y:S01]  /*02a0*/  SHF.R.S32.HI R24, RZ, 0x3, R25 ;  /* 0x00000003ff187819 */ /* 0x000fe20000011419 */
[----:B------:R-:W-:Y:S01]  /*02b0*/  UIMAD UR7, UR8, UR5, UR7 ;  /* 0x00000005080772a4 */ /* 0x000fe2000f8e0207 */
[----:B-----5:R-:W-:Y:S02]  /*02c0*/  LEA.HI R2, R22, R57, RZ, 0x2 ;  /* 0x0000003916027211 */ /* 0x020fe400078f10ff */
[----:B------:R-:W-:Y:S01]  /*02d0*/  ULDC.64 UR4, c[0x0][0x1c0] ;  /* 0x0000700000047ab9 */ /* 0x000fe20000000a00 */
[----:B------:R-:W-:Y:S01]  /*02e0*/  SHF.R.S32.HI R27, RZ, 0x5, R32 ;  /* 0x00000005ff1b7819 */ /* 0x000fe20000011420 */
[----:B------:R-:W-:Y:S01]  /*02f0*/  UIADD3 UR13, UR13, UR7, URZ ;  /* 0x000000070d0d7290 */ /* 0x000fe2000fffe03f */
[----:B------:R-:W-:Y:S01]  /*0300*/  LOP3.LUT R0, R2, 0xfffffffc, RZ, 0xc0, !PT ;  /* 0xfffffffc02007812 */ /* 0x000fe200078ec0ff */
[----:B------:R-:W-:Y:S01]  /*0310*/  UIMAD UR9, UR9, UR4, URZ ;  /* 0x00000004090972a4 */ /* 0x000fe2000f8e023f */
[----:B------:R-:W-:Y:S01]  /*0320*/  SHF.R.S32.HI R26, RZ, 0x2, R2 ;  /* 0x00000002ff1a7819 */ /* 0x000fe20000011402 */
[----:B------:R-:W-:-:S02]  /*0330*/  UIMAD.WIDE.U32 UR12, UR11, UR4, UR12 ;  /* 0x000000040b0c72a5 */ /* 0x000fc4000f8e000c */
[----:B------:R-:W-:Y:S01]  /*0340*/  IMAD.IADD R7, R57, 0x1, -R0 ;  /* 0x0000000139077824 */ /* 0x000fe200078e0a00 */
[----:B------:R-:W-:Y:S01]  /*0350*/  UIMAD UR5, UR11, UR5, UR9 ;  /* 0x000000050b0572a4 */ /* 0x000fe2000f8e0209 */
[C-C-:B----4-:R-:W-:Y:S01]  /*0360*/  IMAD R19, R8.reuse, 0x80, R26.reuse ;  /* 0x0000008008137824 */ /* 0x150fe200078e021a */
[----:B------:R-:W-:Y:S01]  /*0370*/  ULDC UR4, c[0x0][0x2ac] ;  /* 0x0000ab0000047ab9 */ /* 0x000fe20000000800 */
[C---:B------:R-:W-:Y:S01]  /*0380*/  IMAD R156, R7.reuse, 0x20, R26 ;  /* 0x00000020079c7824 */ /* 0x040fe200078e021a */
[----:B------:R-:W-:Y:S01]  /*0390*/  UIADD3 UR5, UR13, UR5, URZ ;  /* 0x000000050d057290 */ /* 0x000fe2000fffe03f */
[----:B------:R-:W-:Y:S01]  /*03a0*/  IMAD.U32 R3, RZ, RZ, UR13 ;  /* 0x0000000dff037e24 */ /* 0x000fe2000f8e00ff */
[----:B------:R-:W-:Y:S01]  /*03b0*/  ULDC UR9, c[0x0][0x1d0] ;  /* 0x0000740000097ab9 */ /* 0x000fe20000000800 */
[----:B------:R-:W-:Y:S01]  /*03c0*/  IMAD R10, R8, 0x80, R156 ;  /* 0x00000080080a7824 */ /* 0x000fe200078e029c */
[----:B------:R-:W-:Y:S01]  /*03d0*/  STL [R1+0x10], R156 ;  /* 0x0000109c01007387 */ /* 0x000fe20000100800 */
[----:B------:R-:W-:Y:S01]  /*03e0*/  IMAD.U32 R2, RZ, RZ, UR12 ;  /* 0x0000000cff027e24 */ /* 0x000fe2000f8e00ff */
[----:B------:R-:W-:Y:S01]  /*03f0*/  UIMAD UR9, UR4, UR9, URZ ;  /* 0x00000009040972a4 */ /* 0x000fe2000f8e023f */
[----:B------:R-:W-:Y:S01]  /*0400*/  @P0 IMAD.HI.U32 R0, R10, c[0x0][0x2c8], RZ ;  /* 0x0000b2000a000a27 */ /* 0x000fe200078e00ff */
[----:B------:R-:W-:Y:S03]  /*0410*/  STL [R1+0x40], R10 ;  /* 0x0000400a01007387 */ /* 0x000fe60000100800 */
[----:B------:R-:W-:Y:S01]  /*0420*/  IMAD.MOV.U32 R4, RZ, RZ, R10 ;  /* 0x000000ffff047224 */ /* 0x000fe200078e000a */
[----:B------:R-:W-:Y:S01]  /*0430*/  @P0 SHF.R.U32.HI R4, RZ, c[0x0][0x2cc], R0 ;  /* 0x0000b300ff040a19 */ /* 0x000fe20000011600 */
[----:B------:R-:W-:Y:S01]  /*0440*/  IMAD.U32 R3, RZ, RZ, UR5 ;  /* 0x00000005ff037e24 */ /* 0x000fe2000f8e00ff */
[----:B------:R-:W-:Y:S01]  /*0450*/  ULDC UR5, c[0x0][0x1d0] ;  /* 0x0000740000057ab9 */ /* 0x000fe20000000800 */
[----:B------:R-:W-:Y:S01]  /*0460*/  IMAD.SHL.U32 R56, R7, 0x8, RZ ;  /* 0x0000000807387824 */ /* 0x000fe200078e00ff */
[--C-:B------:R-:W-:Y:S01]  /*0470*/  SHF.R.S32.HI R5, RZ, 0x1f, R4.reuse ;  /* 0x0000001fff057819 */ /* 0x100fe20000011404 */
[----:B------:R-:W-:Y:S01]  /*0480*/  IMAD.MOV R0, RZ, RZ, -R4 ;  /* 0x000000ffff007224 */ /* 0x000fe200078e0a04 */
[----:B------:R-:W-:Y:S01]  /*0490*/  UIMAD UR5, UR4, UR5, 0x3f ;  /* 0x0000003f040574a4 */ /* 0x000fe2000f8e0205 */
[----:B------:R-:W-:Y:S01]  /*04a0*/  IMAD.WIDE.U32 R2, R4, c[0x0][0x1b0], R2 ;  /* 0x00006c0004027a25 */ /* 0x000fe200078e0002 */
[C---:B------:R-:W-:Y:S01]  /*04b0*/  IADD3 R155, R56.reuse, 0x20, RZ ;  /* 0x00000020389b7810 */ /* 0x040fe20007ffe0ff */
[----:B------:R-:W-:Y:S01]  /*04c0*/  STL [R1+0x3c], R19 ;  /* 0x00003c1301007387 */ /* 0x000fe20000100800 */
[C---:B------:R-:W-:Y:S01]  /*04d0*/  IADD3 R154, R56.reuse, 0x40, RZ ;  /* 0x00000040389a7810 */ /* 0x040fe20007ffe0ff */
[----:B------:R-:W-:Y:S01]  /*04e0*/  IMAD R6, R5, c[0x0][0x1b0], RZ ;  /* 0x00006c0005067a24 */ /* 0x000fe200078e02ff */
[----:B------:R-:W-:Y:S01]  /*04f0*/  ISETP.GE.AND P5, PT, R56, c[0x0][0x198], PT ;  /* 0x0000660038007a0c */ /* 0x000fe20003fa6270 */
[----:B------:R-:W-:Y:S01]  /*0500*/  IMAD R5, R0, c[0x0][0x2c4], R10 ;  /* 0x0000b10000057a24 */ /* 0x000fe200078e020a */
[----:B------:R-:W-:Y:S01]  /*0510*/  USHF.R.S32.HI UR7, URZ, 0x1f, UR5 ;  /* 0x0000001f3f077899 */ /* 0x000fe20008011405 */
[----:B------:R-:W-:Y:S01]  /*0520*/  IMAD R0, R4, c[0x0][0x1b4], R6 ;  /* 0x00006d0004007a24 */ /* 0x000fe200078e0206 */
[----:B------:R-:W-:Y:S01]  /*0530*/  IADD3 R6, R19, 0x40, RZ ;  /* 0x0000004013067810 */ /* 0x000fe20007ffe0ff */
[----:B------:R-:W-:Y:S01]  /*0540*/  STL [R1+0x24], R155 ;  /* 0x0000249b01007387 */ /* 0x000fe20000100800 */
[----:B------:R-:W-:Y:S01]  /*0550*/  SHF.R.S32.HI R4, RZ, 0x1f, R5 ;  /* 0x0000001fff047819 */ /* 0x000fe20000011405 */
[----:B------:R-:W-:Y:S01]  /*0560*/  IMAD.IADD R3, R3, 0x1, R0 ;  /* 0x0000000103037824 */ /* 0x000fe200078e0200 */
[-C--:B------:R-:W-:Y:S01]  /*0570*/  ISETP.GE.AND P2, PT, R6, R17.reuse, PT ;  /* 0x000000110600720c */ /* 0x080fe20003f46270 */
[----:B------:R-:W-:Y:S01]  /*0580*/  ULEA.HI UR7, UR7, UR5, URZ, 0x6 ;  /* 0x0000000507077291 */ /* 0x000fe2000f8f303f */
[----:B------:R-:W-:Y:S01]  /*0590*/  ISETP.GE.AND P4, PT, R155, c[0x0][0x198], PT ;  /* 0x000066009b007a0c */ /* 0x000fe20003f86270 */
[----:B------:R-:W-:Y:S01]  /*05a0*/  IMAD R0, R4, c[0x0][0x1a8], RZ ;  /* 0x00006a0004007a24 */ /* 0x000fe200078e02ff */
[----:B------:R-:W-:Y:S01]  /*05b0*/  IADD3 R4, R19, 0x20, RZ ;  /* 0x0000002013047810 */ /* 0x000fe20007ffe0ff */
[C---:B------:R-:W-:Y:S01]  /*05c0*/  IMAD.WIDE.U32 R2, R5.reuse, c[0x0][0x1a8], R2 ;  /* 0x00006a0005027a25 */ /* 0x040fe200078e0002 */
[----:B------:R-:W-:Y:S01]  /*05d0*/  USHF.R.S32.HI UR7, URZ, 0x6, UR7 ;  /* 0x000000063f077899 */ /* 0x000fe20008011407 */
[----:B------:R-:W-:Y:S01]  /*05e0*/  STL [R1+0x28], R154 ;  /* 0x0000289a01007387 */ /* 0x000fe20000100800 */
[----:B------:R-:W-:Y:S01]  /*05f0*/  ISETP.GE.AND P0, PT, R4, R17, PT ;  /* 0x000000110400720c */ /* 0x000fe20003f06270 */
[----:B------:R-:W-:Y:S01]  /*0600*/  IMAD R0, R5, c[0x0][0x1ac], R0 ;  /* 0x00006b0005007a24 */ /* 0x000fe200078e0200 */
[----:B------:R-:W-:Y:S01]  /*0610*/  LEA R16, P1, R2, c[0x0][0x160], 0x1 ;  /* 0x0000580002107a11 */ /* 0x000fe200078208ff */
[----:B------:R-:W-:-:S02]  /*0620*/  ULDC UR5, c[0x0][0x2b8] ;  /* 0x0000ae0000057ab9 */ /* 0x000fc40000000800 */
[----:B------:R-:W-:Y:S01]  /*0630*/  IMAD.IADD R0, R3, 0x1, R0 ;  /* 0x0000000103007824 */ /* 0x000fe200078e0200 */
[----:B------:R-:W-:Y:S01]  /*0640*/  UISETP.NE.AND UP1, UPT, UR5, 0x1, UPT ;  /* 0x000000010500788c */ /* 0x000fe2000bf25270 */
[----:B------:R-:W-:Y:S01]  /*0650*/  IMAD.SHL.U32 R3, R24, 0x40, RZ ;  /* 0x0000004018037824 */ /* 0x000fe200078e00ff */
[----:B------:R-:W-:Y:S01]  /*0660*/  SHFL.IDX PT, R4, R16, RZ, 0x1c1f ;  /* 0x001c1fff10047589 */ /* 0x000fe200000e0000 */
[----:B------:R-:W-:Y:S01]  /*0670*/  ULDC.64 UR4, c[0x0][0x2b0] ;  /* 0x0000ac0000047ab9 */ /* 0x000fe20000000a00 */
[----:B------:R-:W-:Y:S02]  /*0680*/  LEA.HI.X R11, R2, c[0x0][0x164], R0, 0x1, P1 ;  /* 0x00005900020b7a11 */ /* 0x000fe400008f0c00 */
[----:B------:R-:W-:Y:S02]  /*0690*/  ISETP.GE.AND P1, PT, R19, R17, PT ;  /* 0x000000111300720c */ /* 0x000fe40003f26270 */
[----:B------:R-:W-:Y:S01]  /*06a0*/  LOP3.LUT R0, R3, 0xc0, RZ, 0xc0, !PT ;  /* 0x000000c003007812 */ /* 0x000fe200078ec0ff */
[----:B------:R-:W1:Y:S01]  /*06b0*/  SHFL.IDX PT, R5, R11, RZ, 0x1c1f ;  /* 0x001c1fff0b057589 */ /* 0x000e6200000e0000 */
[----:B------:R-:W-:-:S02]  /*06c0*/  LEA.HI R2, R26, R26, RZ, 0x1 ;  /* 0x0000001a1a027211 */ /* 0x000fc400078f08ff */
[----:B------:R-:W-:Y:S02]  /*06d0*/  SHF.R.U32.HI R3, RZ, 0x3, R0 ;  /* 0x00000003ff037819 */ /* 0x000fe40000011600 */
[----:B------:R-:W-:Y:S02]  /*06e0*/  LOP3.LUT R0, R0, 0x18, R56, 0xf8, !PT ;  /* 0x0000001800007812 */ /* 0x000fe400078ef838 */
[----:B------:R-:W-:Y:S02]  /*06f0*/  LOP3.LUT R2, R2, 0x7fffffe, RZ, 0xc0, !PT ;  /* 0x07fffffe02027812 */ /* 0x000fe400078ec0ff */
[----:B------:R-:W-:Y:S02]  /*0700*/  LOP3.LUT R6, R0, R3, RZ, 0x3c, !PT ;  /* 0x0000000300067212 */ /* 0x000fe400078e3cff */
[----:B------:R-:W-:Y:S01]  /*0710*/  @!P1 SHF.R.S32.HI R3, RZ, 0x1f, R154 ;  /* 0x0000001fff039819 */ /* 0x000fe2000001149a */
[----:B------:R-:W-:Y:S01]  /*0720*/  IMAD.IADD R0, R26, 0x1, -R2 ;  /* 0x000000011a007824 */ /* 0x000fe200078e0a02 */
[----:B------:R-:W-:-:S03]  /*0730*/  @!P1 SHF.R.S32.HI R2, RZ, 0x1f, R155 ;  /* 0x0000001fff029819 */ /* 0x000fc6000001149b */
[----:B------:R-:W-:Y:S01]  /*0740*/  IMAD R0, R27, 0x8, R0 ;  /* 0x000000081b007824 */ /* 0x000fe200078e0200 */
[----:B------:R-:W-:-:S03]  /*0750*/  @!P1 LEA.HI R2, R2, R155, RZ, 0x3 ;  /* 0x0000009b02029211 */ /* 0x000fc600078f18ff */
[----:B------:R-:W-:Y:S01]  /*0760*/  IMAD.U32 R153, R0, 0x20, R6 ;  /* 0x0000002000997824 */ /* 0x000fe200078e0006 */
[----:B------:R-:W-:Y:S02]  /*0770*/  @!P1 LEA.HI R0, R3, R154, RZ, 0x3 ;  /* 0x0000009a03009211 */ /* 0x000fe400078f18ff */
[----:B------:R-:W-:Y:S01]  /*0780*/  @!P1 LOP3.LUT R8, R2, 0xfffffff8, RZ, 0xc0, !PT ;  /* 0xfffffff802089812 */ /* 0x000fe200078ec0ff */
[----:B------:R-:W-:Y:S01]  /*0790*/  SHFL.IDX PT, R3, R11, 0x1, 0x1c1f ;  /* 0x003c1f000b037f89 */ /* 0x000fe200000e0000 */
[----:B------:R-:W-:Y:S01]  /*07a0*/  @!P1 LOP3.LUT R0, R0, 0xfffffff8, RZ, 0xc0, !PT ;  /* 0xfffffff800009812 */ /* 0x000fe200078ec0ff */
[--C-:B-1----:R-:W-:Y:S02]  /*07b0*/  @!P1 IMAD.WIDE R6, R56, 0x2, R4.reuse ;  /* 0x0000000238069825 */ /* 0x102fe400078e0204 */
[----:B------:R-:W1:Y:S02]  /*07c0*/  SHFL.IDX PT, R2, R16, 0x1, 0x1c1f ;  /* 0x003c1f0010027f89 */ /* 0x000e6400000e0000 */
[----:B------:R-:W-:Y:S01]  /*07d0*/  @!P1 IMAD.WIDE R12, R0, 0x2, R4 ;  /* 0x00000002000c9825 */ /* 0x000fe200078e0204 */
[----:B------:R-:W-:Y:S01]  /*07e0*/  @!P0 SHF.R.S32.HI R0, RZ, 0x1f, R154 ;  /* 0x0000001fff008819 */ /* 0x000fe2000001149a */
[----:B--2---:R1:W2:Y:S02]  /*07f0*/  @P3 R2UR UR10, R9 ;  /* 0x00000000090a33c2 */ /* 0x0042a400000e0000 */
[----:B------:R-:W-:Y:S01]  /*0800*/  @!P1 IMAD.WIDE R14, R8, 0x2, R4 ;  /* 0x00000002080e9825 */ /* 0x000fe200078e0204 */
[----:B------:R-:W-:-:S05]  /*0810*/  ISETP.GE.AND P3, PT, R154, c[0x0][0x198], PT ;  /* 0x000066009a007a0c */ /* 0x000fca0003f66270 */
[----:B------:R3:W4:Y:S01]  /*0820*/  @P6 R2UR UR16, R18 ;  /* 0x00000000121063c2 */ /* 0x00072200000e0000 */
[----:B------:R-:W-:Y:S01]  /*0830*/  @!P0 SHF.R.S32.HI R4, RZ, 0x1f, R155 ;  /* 0x0000001fff048819 */ /* 0x000fe2000001149b */
[----:B------:R-:W-:Y:S01]  /*0840*/  @!P1 IMAD.SHL.U32 R10, R153, 0x2, RZ ;  /* 0x00000002990a9824 */ /* 0x000fe200078e00ff */
[----:B------:R-:W-:Y:S01]  /*0850*/  @!P0 LEA.HI R0, R0, R154, RZ, 0x3 ;  /* 0x0000009a00008211 */ /* 0x000fe200078f18ff */
[----:B----4-:R-:W-:Y:S01]  /*0860*/  @!UP0 UMOV UR16, UR11 ;  /* 0x0000000b00108c82 */ /* 0x010fe20008000000 */
[----:B------:R-:W-:Y:S01]  /*0870*/  @!P0 LEA.HI R4, R4, R155, RZ, 0x3 ;  /* 0x0000009b04048211 */ /* 0x000fe200078f18ff */
[----:B------:R-:W-:Y:S01]  /*0880*/  USHF.R.S32.HI UR11, URZ, 0x1f, UR16 ;  /* 0x0000001f3f0b7899 */ /* 0x000fe20008011410 */
[----:B------:R-:W-:Y:S01]  /*0890*/  @!P0 LOP3.LUT R0, R0, 0xfffffff8, RZ, 0xc0, !PT ;  /* 0xfffffff800008812 */ /* 0x000fe200078ec0ff */
[----:B------:R4:W-:Y:S01]  /*08a0*/  @!P1 LDGSTS.E.BYPASS.LTC128B.128 [R10+0x6100], [R6.64], !P5 ;  /* 0x06100000060a9fae */ /* 0x0009e2000e901d4e */
[----:B------:R-:W-:Y:S01]  /*08b0*/  @!P0 LOP3.LUT R4, R4, 0xfffffff8, RZ, 0xc0, !PT ;  /* 0xfffffff804048812 */ /* 0x000fe200078ec0ff */
[----:B------:R-:W-:Y:S01]  /*08c0*/  UIMAD UR11, UR11, UR4, URZ ;  /* 0x000000040b0b72a4 */ /* 0x000fe2000f8e023f */
[----:B------:R-:W-:Y:S01]  /*08d0*/  PLOP3.LUT P6, PT, PT, PT, UP1, 0x80, 0x0 ;  /* 0x000000000000781c */ /* 0x000fe20003fcf018 */
[----:B-1----:R-:W-:Y:S01]  /*08e0*/  @!P0 IMAD.WIDE R8, R0, 0x2, R2 ;  /* 0x0000000200088825 */ /* 0x002fe200078e0202 */
[----:B------:R1:W-:Y:S01]  /*08f0*/  @!P1 LDGSTS.E.BYPASS.LTC128B.128 [R10+0x8100], [R14.64], !P4 ;  /* 0x081000000e0a9fae */ /* 0x0003e2000e101d4e */
[----:B------:R-:W-:-:S02]  /*0900*/  UIMAD.WIDE.U32 UR12, UR16, UR4, URZ ;  /* 0x00000004100c72a5 */ /* 0x000fc4000f8e003f */
[--C-:B------:R-:W-:Y:S01]  /*0910*/  @!P0 IMAD.WIDE R4, R4, 0x2, R2.reuse ;  /* 0x0000000204048825 */ /* 0x100fe200078e0202 */
[----:B------:R1:W-:Y:S01]  /*0920*/  @!P1 LDGSTS.E.BYPASS.LTC128B.128 [R10+0xa100], [R12.64], !P3 ;  /* 0x0a1000000c0a9fae */ /* 0x0003e2000d901d4e */
[----:B------:R-:W-:Y:S01]  /*0930*/  PLOP3.LUT P1, PT, PT, PT, UP1, 0x80, 0x0 ;  /* 0x000000000000781c */ /* 0x000fe20003f2f018 */
[----:B------:R-:W-:Y:S01]  /*0940*/  UIMAD UR11, UR16, UR5, UR11 ;  /* 0x00000005100b72a4 */ /* 0x000fe2000f8e020b */
[----:B------:R-:W-:Y:S01]  /*0950*/  @!P0 IMAD.WIDE R2, R56, 0x2, R2 ;  /* 0x0000000238028825 */ /* 0x000fe200078e0202 */
[----:B------:R-:W-:Y:S01]  /*0960*/  ULEA UR17, UR7, 0xffffffc0, 0x6 ;  /* 0xffffffc007117891 */ /* 0x000fe2000f8e303f */
[----:B------:R-:W-:Y:S01]  /*0970*/  STL [R1+0x38], R153 ;  /* 0x0000389901007387 */ /* 0x000fe20000100800 */
[----:B------:R-:W-:Y:S02]  /*0980*/  UIADD3 UR11, UR13, UR11, URZ ;  /* 0x0000000b0d0b7290 */ /* 0x000fe4000fffe03f */
[----:B------:R-:W-:Y:S01]  /*0990*/  ULDC.64 UR4, c[0x0][0x1e8] ;  /* 0x00007a0000047ab9 */ /* 0x000fe20000000a00 */
[----:B----4-:R-:W-:-:S02]  /*09a0*/  IMAD.U32 R7, RZ, RZ, UR7 ;  /* 0x00000007ff077e24 */ /* 0x010fc4000f8e00ff */
[----:B------:R-:W-:Y:S02]  /*09b0*/  @!P0 IMAD.SHL.U32 R6, R153, 0x2, RZ ;  /* 0x0000000299068824 */ /* 0x000fe400078e00ff */
[----:B------:R-:W-:Y:S01]  /*09c0*/  IMAD R0, R7, 0x40, R156 ;  /* 0x0000004007007824 */ /* 0x000fe200078e029c */
[----:B------:R-:W-:Y:S02]  /*09d0*/  @!P2 SHF.R.S32.HI R7, RZ, 0x1f, R155 ;  /* 0x0000001fff07a819 */ /* 0x000fe4000001149b */
[----:B------:R4:W-:Y:S02]  /*09e0*/  @!P0 LDGSTS.E.BYPASS.LTC128B.128 [R6+0x6900], [R2.64], !P5 ;  /* 0x0690000002068fae */ /* 0x0009e4000e901d4e */
[----:B------:R-:W-:Y:S02]  /*09f0*/  IADD3 R0, R0, -0x40, RZ ;  /* 0xffffffc000007810 */ /* 0x000fe40007ffe0ff */
[----:B------:R5:W-:Y:S01]  /*0a00*/  @!P0 LDGSTS.E.BYPASS.LTC128B.128 [R6+0x8900], [R4.64], !P4 ;  /* 0x0890000004068fae */ /* 0x000be2000e101d4e */
[----:B-1----:R-:W-:-:S03]  /*0a10*/  @!P2 LEA.HI R10, R7, R155, RZ, 0x3 ;  /* 0x0000009b070aa211 */ /* 0x002fc600078f18ff */
[----:B------:R1:W-:Y:S01]  /*0a20*/  @!P0 LDGSTS.E.BYPASS.LTC128B.128 [R6+0xa900], [R8.64], !P3 ;  /* 0x0a90000008068fae */ /* 0x0003e2000d901d4e */
[----:B------:R-:W-:Y:S02]  /*0a30*/  @!P2 LOP3.LUT R10, R10, 0xfffffff8, RZ, 0xc0, !PT ;  /* 0xfffffff80a0aa812 */ /* 0x000fe400078ec0ff */
[----:B----4-:R-:W-:Y:S01]  /*0a40*/  IADD3 R2, R19, 0x60, RZ ;  /* 0x0000006013027810 */ /* 0x010fe20007ffe0ff */
[----:B------:R-:W-:Y:S01]  /*0a50*/  SHFL.IDX PT, R3, R11, 0x3, 0x1c1f ;  /* 0x007c1f000b037f89 */ /* 0x000fe200000e0000 */
[----:B--2---:R-:W-:Y:S02]  /*0a60*/  IADD3 R19, R0, UR10, RZ ;  /* 0x0000000a00137c10 */ /* 0x004fe4000fffe0ff */
[----:B------:R-:W-:Y:S01]  /*0a70*/  ISETP.GE.AND P0, PT, R2, R17, PT ;  /* 0x000000110200720c */ /* 0x000fe20003f06270 */
[----:B-----5:R-:W-:Y:S02]  /*0a80*/  SHFL.IDX PT, R4, R16, 0x2, 0x1c1f ;  /* 0x005c1f0010047f89 */ /* 0x020fe400000e0000 */
[----:B------:R-:W-:Y:S01]  /*0a90*/  @P1 IMAD.HI.U32 R2, R19, c[0x0][0x2bc], RZ ;  /* 0x0000af0013021a27 */ /* 0x000fe200078e00ff */
[----:B------:R-:W-:Y:S01]  /*0aa0*/  ISETP.GE.AND P1, PT, R0, UR9, PT ;  /* 0x0000000900007c0c */ /* 0x000fe2000bf26270 */
[----:B------:R2:W4:Y:S01]  /*0ab0*/  SHFL.IDX PT, R5, R11, 0x2, 0x1c1f ;  /* 0x005c1f000b057f89 */ /* 0x00052200000e0000 */
[----:B-1----:R-:W-:Y:S01]  /*0ac0*/  @!P2 SHF.R.S32.HI R6, RZ, 0x1f, R154 ;  /* 0x0000001fff06a819 */ /* 0x002fe2000001149a */
[----:B------:R-:W-:Y:S01]  /*0ad0*/  IMAD.MOV.U32 R9, RZ, RZ, R19 ;  /* 0x000000ffff097224 */ /* 0x000fe200078e0013 */
[----:B------:R-:W-:-:S02]  /*0ae0*/  @P6 SHF.R.U32.HI R9, RZ, c[0x0][0x2c0], R2 ;  /* 0x0000b000ff096a19 */ /* 0x000fc40000011602 */
[----:B------:R1:W5:Y:S01]  /*0af0*/  SHFL.IDX PT, R2, R16, 0x3, 0x1c1f ;  /* 0x007c1f0010027f89 */ /* 0x00036200000e0000 */
[-C--:B------:R-:W-:Y:S02]  /*0b00*/  @!P2 LEA.HI R7, R6, R154.reuse, RZ, 0x3 ;  /* 0x0000009a0607a211 */ /* 0x080fe400078f18ff */
[----:B------:R-:W-:Y:S02]  /*0b10*/  @!P0 SHF.R.S32.HI R0, RZ, 0x1f, R155 ;  /* 0x0000001fff008819 */ /* 0x000fe4000001149b */
[----:B------:R-:W-:Y:S02]  /*0b20*/  @!P0 SHF.R.S32.HI R8, RZ, 0x1f, R154 ;  /* 0x0000001fff088819 */ /* 0x000fe4000001149a */
[----:B------:R-:W-:Y:S02]  /*0b30*/  @!P0 LEA.HI R6, R0, R155, RZ, 0x3 ;  /* 0x0000009b00068211 */ /* 0x000fe400078f18ff */
[----:B------:R-:W-:Y:S01]  /*0b40*/  @!P0 LEA.HI R0, R8, R154, RZ, 0x3 ;  /* 0x0000009a08008211 */ /* 0x000fe200078f18ff */
[----:B------:R-:W-:Y:S01]  /*0b50*/  @!P2 IMAD.SHL.U32 R8, R153, 0x2, RZ ;  /* 0x000000029908a824 */ /* 0x000fe200078e00ff */
[----:B------:R-:W-:-:S02]  /*0b60*/  @!P2 LOP3.LUT R7, R7, 0xfffffff8, RZ, 0xc0, !PT ;  /* 0xfffffff80707a812 */ /* 0x000fc400078ec0ff */
[----:B------:R-:W-:Y:S01]  /*0b70*/  @!P0 LOP3.LUT R20, R0, 0xfffffff8, RZ, 0xc0, !PT ;  /* 0xfffffff800148812 */ /* 0x000fe200078ec0ff */
[----:B------:R-:W-:Y:S01]  /*0b80*/  @!P0 IMAD.SHL.U32 R0, R153, 0x2, RZ ;  /* 0x0000000299008824 */ /* 0x000fe200078e00ff */
[----:B------:R-:W-:Y:S02]  /*0b90*/  ISETP.GT.OR P1, PT, R156, 0x3f, P1 ;  /* 0x0000003f9c00780c */ /* 0x000fe40000f24670 */
[----:B--2---:R-:W-:Y:S01]  /*0ba0*/  @!P0 LOP3.LUT R11, R6, 0xfffffff8, RZ, 0xc0, !PT ;  /* 0xfffffff8060b8812 */ /* 0x004fe200078ec0ff */
[----:B----4-:R-:W-:-:S04]  /*0bb0*/  @!P2 IMAD.WIDE R12, R56, 0x2, R4 ;  /* 0x00000002380ca825 */ /* 0x010fc800078e0204 */
[--C-:B-1----:R-:W-:Y:S01]  /*0bc0*/  @!P2 IMAD.WIDE R16, R10, 0x2, R4.reuse ;  /* 0x000000020a10a825 */ /* 0x102fe200078e0204 */
[----:B------:R1:W-:Y:S03]  /*0bd0*/  @!P2 LDGSTS.E.BYPASS.LTC128B.128 [R8+0x7100], [R12.64], !P5 ;  /* 0x071000000c08afae */ /* 0x0003e6000e901d4e */
[----:B------:R-:W-:Y:S01]  /*0be0*/  @!P2 IMAD.WIDE R14, R7, 0x2, R4 ;  /* 0x00000002070ea825 */ /* 0x000fe200078e0204 */
[----:B------:R1:W-:Y:S01]  /*0bf0*/  @!P2 LDGSTS.E.BYPASS.LTC128B.128 [R8+0x9100], [R16.64], !P4 ;  /* 0x091000001008afae */ /* 0x0003e2000e101d4e */
[----:B---3--:R-:W-:Y:S02]  /*0c00*/  @!P1 IADD3 R18, P6, R9, UR12, RZ ;  /* 0x0000000c09129c10 */ /* 0x008fe4000ffde0ff */
[----:B-----5:R-:W-:Y:S01]  /*0c10*/  @!P0 IMAD.WIDE R10, R11, 0x2, R2 ;  /* 0x000000020b0a8825 */ /* 0x020fe200078e0202 */
[----:B------:R1:W-:Y:S01]  /*0c20*/  @!P2 LDGSTS.E.BYPASS.LTC128B.128 [R8+0xb100], [R14.64], !P3 ;  /* 0x0b1000000e08afae */ /* 0x0003e2000d901d4e */
[----:B------:R-:W-:-:S02]  /*0c30*/  @!P1 LEA.HI.X.SX32 R21, R9, UR11, 0x1, P6 ;  /* 0x0000000b09159c11 */ /* 0x000fc4000b0f0eff */
[----:B------:R-:W-:Y:S01]  /*0c40*/  @!P0 IMAD.WIDE R4, R20, 0x2, R2 ;  /* 0x0000000214048825 */ /* 0x000fe200078e0202 */
[----:B------:R-:W-:-:S03]  /*0c50*/  @!P1 LEA R6, P6, R18, c[0x0][0x2a0], 0x2 ;  /* 0x0000a80012069a11 */ /* 0x000fc600078c10ff */
[----:B------:R-:W-:Y:S01]  /*0c60*/  @!P0 IMAD.WIDE R2, R56, 0x2, R2 ;  /* 0x0000000238028825 */ /* 0x000fe200078e0202 */
[----:B------:R-:W-:-:S04]  /*0c70*/  @!P1 LEA.HI.X R7, R18, c[0x0][0x2a4], R21, 0x2, P6 ;  /* 0x0000a90012079a11 */ /* 0x000fc800030f1415 */
[----:B------:R2:W-:Y:S04]  /*0c80*/  @!P0 LDGSTS.E.BYPASS.LTC128B.128 [R0+0x7900], [R2.64], !P5 ;  /* 0x0790000002008fae */ /* 0x0005e8000e901d4e */
[----:B------:R2:W-:Y:S04]  /*0c90*/  @!P0 LDGSTS.E.BYPASS.LTC128B.128 [R0+0x9900], [R10.64], !P4 ;  /* 0x099000000a008fae */ /* 0x0005e8000e101d4e */
[----:B------:R2:W-:Y:S04]  /*0ca0*/  @!P0 LDGSTS.E.BYPASS.LTC128B.128 [R0+0xb900], [R4.64], !P3 ;  /* 0x0b90000004008fae */ /* 0x0005e8000d901d4e */
[----:B------:R-:W0:Y:S04]  /*0cb0*/  LDGDEPBAR ;  /* 0x00000000000079af */ /* 0x000e280000000000 */
[----:B------:R-:W-:Y:S06]  /*0cc0*/  BAR.SYNC.DEFER_BLOCKING 0x0 ;  /* 0x0000000000007b1d */ /* 0x000fec0000010000 */
[----:B------:R3:W4:Y:S01]  /*0cd0*/  @!P1 LDG.E R236, [R6.64] ;  /* 0x0000000e06ec9981 */ /* 0x000722000c1e1900 */
[----:B--2---:R-:W-:Y:S01]  /*0ce0*/  IMAD.MOV R0, RZ, RZ, -R9 ;  /* 0x000000ffff007224 */ /* 0x004fe200078e0a09 */
[----:B------:R-:W-:Y:S01]  /*0cf0*/  LEA.HI R5, R22, R57, RZ, 0x4 ;  /* 0x0000003916057211 */ /* 0x000fe200078f20ff */
[----:B------:R-:W-:Y:S01]  /*0d00*/  UIMAD UR16, UR6, UR4, URZ ;  /* 0x00000004061072a4 */ /* 0x000fe2000f8e023f */
[----:B-1----:R-:W-:Y:S01]  /*0d10*/  LOP3.LUT R8, R25, 0xfffffff8, RZ, 0xc0, !PT ;  /* 0xfffffff819087812 */ /* 0x002fe200078ec0ff */
[----:B------:R-:W-:Y:S01]  /*0d20*/  IMAD R238, R0, c[0x0][0x2b8], R19 ;  /* 0x0000ae0000ee7a24 */ /* 0x000fe200078e0213 */
[----:B------:R-:W-:Y:S01]  /*0d30*/  UIMAD.WIDE.U32 UR18, UR8, UR4, URZ ;  /* 0x00000004081272a5 */ /* 0x000fe2000f8e003f */
[----:B------:R-:W-:Y:S01]  /*0d40*/  ISETP.GE.AND P3, PT, R56, c[0x0][0x1d4], PT ;  /* 0x0000750038007a0c */ /* 0x000fe20003f66270 */
[----:B------:R-:W-:Y:S01]  /*0d50*/  UIMAD UR16, UR8, UR5, UR16 ;  /* 0x00000005081072a4 */ /* 0x000fe2000f8e0210 */
[----:B------:R-:W-:Y:S01]  /*0d60*/  IMAD.WIDE.U32 R2, R238, c[0x0][0x1e0], RZ ;  /* 0x00007800ee027a25 */ /* 0x000fe200078e00ff */
[----:B------:R-:W-:Y:S01]  /*0d70*/  SHF.R.S32.HI R23, RZ, 0x1f, R238 ;  /* 0x0000001fff177819 */ /* 0x000fe200000114ee */
[----:B------:R-:W-:Y:S01]  /*0d80*/  UIADD3 UR17, UR9, -UR17, URZ ;  /* 0x8000001109117290 */ /* 0x000fe2000fffe03f */
[----:B------:R-:W-:Y:S01]  /*0d90*/  ISETP.GE.AND P4, PT, R155, c[0x0][0x1d4], PT ;  /* 0x000075009b007a0c */ /* 0x000fe20003f86270 */
[----:B------:R-:W-:Y:S01]  /*0da0*/  UIADD3 UR16, UR19, UR16, URZ ;  /* 0x0000001013107290 */ /* 0x000fe2000fffe03f */
[----:B------:R-:W-:Y:S01]  /*0db0*/  IMAD.IADD R8, R57, 0x1, -R8 ;  /* 0x0000000139087824 */ /* 0x000fe200078e0a08 */
[----:B------:R-:W-:Y:S01]  /*0dc0*/  ISETP.GE.AND P5, PT, R154, c[0x0][0x1d4], PT ;  /* 0x000075009a007a0c */ /* 0x000fe20003fa6270 */
[----:B------:R-:W-:Y:S01]  /*0dd0*/  IMAD R0, R23, c[0x0][0x1e0], RZ ;  /* 0x0000780017007a24 */ /* 0x000fe200078e02ff */
[----:B------:R-:W-:Y:S01]  /*0de0*/  IADD3 R26, -R26, UR17, RZ ;  /* 0x000000111a1a7c10 */ /* 0x000fe2000fffe1ff */
[----:B------:R-:W-:Y:S01]  /*0df0*/  UISETP.GE.AND UP0, UPT, UR9, 0x1, UPT ;  /* 0x000000010900788c */ /* 0x000fe2000bf06270 */
[----:B------:R-:W-:Y:S01]  /*0e00*/  LEA.HI R16, R8, R8, RZ, 0x1 ;  /* 0x0000000808107211 */ /* 0x000fe200078f08ff */
[----:B------:R-:W-:Y:S01]  /*0e10*/  IMAD R0, R238, c[0x0][0x1e4], R0 ;  /* 0x00007900ee007a24 */ /* 0x000fe200078e0200 */
[----:B------:R-:W-:Y:S01]  /*0e20*/  ISETP.GE.AND P1, PT, R26, 0x1, PT ;  /* 0x000000011a00780c */ /* 0x000fe20003f26270 */
[----:B------:R-:W-:Y:S01]  /*0e30*/  ULDC.64 UR4, c[0x0][0x210] ;  /* 0x0000840000047ab9 */ /* 0x000fe20000000a00 */
[----:B------:R-:W-:Y:S01]  /*0e40*/  ISETP.GT.AND P2, PT, R156, 0x3f, PT ;  /* 0x0000003f9c00780c */ /* 0x000fe20003f44270 */
[----:B------:R-:W-:Y:S01]  /*0e50*/  IMAD.IADD R3, R3, 0x1, R0 ;  /* 0x0000000103037824 */ /* 0x000fe200078e0200 */
[----:B---3--:R-:W-:Y:S01]  /*0e60*/  SHF.R.S32.HI R6, RZ, 0x4, R5 ;  /* 0x00000004ff067819 */ /* 0x008fe20000011405 */
[----:B------:R-:W-:Y:S01]  /*0e70*/  UIMAD UR6, UR6, UR4, URZ ;  /* 0x00000004060672a4 */ /* 0x000fe2000f8e023f */
[C---:B------:R-:W-:Y:S01]  /*0e80*/  LOP3.LUT R0, R5.reuse, 0xfffffff0, RZ, 0xc0, !PT ;  /* 0xfffffff005007812 */ /* 0x040fe200078ec0ff */
[----:B------:R-:W-:Y:S01]  /*0e90*/  UIMAD.WIDE.U32 UR20, UR8, UR4, URZ ;  /* 0x00000004081472a5 */ /* 0x000fe2000f8e003f */
[----:B------:R-:W-:Y:S01]  /*0ea0*/  LEA.HI R4, R5, R6, RZ, 0x1 ;  /* 0x0000000605047211 */ /* 0x000fe200078f08ff */
[----:B------:R-:W-:Y:S01]  /*0eb0*/  UIMAD UR5, UR8, UR5, UR6 ;  /* 0x00000005080572a4 */ /* 0x000fe2000f8e0206 */
[----:B------:R-:W-:Y:S01]  /*0ec0*/  SEL R152, RZ, 0x10, P5 ;  /* 0x00000010ff987807 */ /* 0x000fe20002800000 */
[----:B------:R-:W-:Y:S01]  /*0ed0*/  IMAD.IADD R0, R57, 0x1, -R0 ;  /* 0x0000000139007824 */ /* 0x000fe200078e0a00 */
[----:B------:R-:W-:Y:S01]  /*0ee0*/  LOP3.LUT R4, R4, 0xfffffffe, RZ, 0xc0, !PT ;  /* 0xfffffffe04047812 */ /* 0x000fe200078ec0ff */
[----:B------:R-:W-:Y:S01]  /*0ef0*/  @P1 IMAD.SHL.U32 R14, R153, 0x2, RZ ;  /* 0x00000002990e1824 */ /* 0x000fe200078e00ff */
[----:B------:R-:W-:-:S02]  /*0f00*/  UIADD3 UR5, UR21, UR5, URZ ;  /* 0x0000000515057290 */ /* 0x000fc4000fffe03f */
[----:B------:R-:W-:Y:S01]  /*0f10*/  SHF.R.S32.HI R9, RZ, 0x1f, R0 ;  /* 0x0000001fff097819 */ /* 0x000fe20000011400 */
[----:B------:R-:W-:Y:S01]  /*0f20*/  IMAD.IADD R19, R6, 0x1, -R4 ;  /* 0x0000000106137824 */ /* 0x000fe200078e0a04 */
[-C--:B------:R-:W-:Y:S02]  /*0f30*/  LEA.HI R4, R0, R0.reuse, RZ, 0x1 ;  /* 0x0000000000047211 */ /* 0x080fe400078f08ff */
[----:B------:R-:W-:Y:S02]  /*0f40*/  LEA.HI R20, R9, R0, RZ, 0x3 ;  /* 0x0000000009147211 */ /* 0x000fe400078f18ff */
[----:B------:R-:W-:Y:S02]  /*0f50*/  LOP3.LUT R6, R4, 0x7fffffe, RZ, 0xc0, !PT ;  /* 0x07fffffe04067812 */ /* 0x000fe400078ec0ff */
[----:B------:R-:W-:-:S03]  /*0f60*/  SHF.R.S32.HI R9, RZ, 0x1, R4 ;  /* 0x00000001ff097819 */ /* 0x000fc60000011404 */
[----:B------:R-:W-:Y:S01]  /*0f70*/  IMAD.IADD R21, R0, 0x1, -R6 ;  /* 0x0000000100157824 */ /* 0x000fe200078e0a06 */
[----:B------:R-:W-:-:S04]  /*0f80*/  SHF.R.S32.HI R0, RZ, 0x1f, R4 ;  /* 0x0000001fff007819 */ /* 0x000fc80000011404 */
[----:B------:R-:W-:-:S04]  /*0f90*/  LEA.HI R0, R0, R9, RZ, 0x2 ;  /* 0x0000000900007211 */ /* 0x000fc800078f10ff */
[----:B------:R-:W-:-:S05]  /*0fa0*/  LOP3.LUT R0, R0, 0xfffffffc, RZ, 0xc0, !PT ;  /* 0xfffffffc00007812 */ /* 0x000fca00078ec0ff */
[----:B------:R-:W-:Y:S01]  /*0fb0*/  IMAD.IADD R18, R9, 0x1, -R0 ;  /* 0x0000000109127824 */ /* 0x000fe200078e0a00 */
[----:B----4-:R-:W-:Y:S01]  /*0fc0*/  SHF.R.S32.HI R22, RZ, 0x1f, R236 ;  /* 0x0000001fff167819 */ /* 0x010fe200000114ec */
[----:B------:R-:W-:-:S04]  /*0fd0*/  IMAD.WIDE.U32 R2, R236, c[0x0][0x1f0], R2 ;  /* 0x00007c00ec027a25 */ /* 0x000fc800078e0002 */
[----:B------:R-:W-:Y:S01]  /*0fe0*/  IMAD R5, R22, c[0x0][0x1f0], RZ ;  /* 0x00007c0016057a24 */ /* 0x000fe200078e02ff */
[----:B------:R-:W-:-:S03]  /*0ff0*/  IADD3 R7, P0, R2, UR18, RZ ;  /* 0x0000001202077c10 */ /* 0x000fc6000ff1e0ff */
[----:B------:R-:W-:-:S05]  /*1000*/  IMAD R5, R236, c[0x0][0x1f4], R5 ;  /* 0x00007d00ec057a24 */ /* 0x000fca00078e0205 */
[----:B------:R-:W-:Y:S02]  /*1010*/  IADD3.X R2, R3, UR16, R5, P0, !PT ;  /* 0x0000001003027c10 */ /* 0x000fe400087fe405 */
[----:B------:R-:W-:-:S04]  /*1020*/  LEA R6, P0, R7, c[0x0][0x1c8], 0x1 ;  /* 0x0000720007067a11 */ /* 0x000fc800078008ff */
[----:B------:R-:W-:Y:S01]  /*1030*/  LEA.HI.X R3, R7, c[0x0][0x1cc], R2, 0x1, P0 ;  /* 0x0000730007037a11 */ /* 0x000fe200000f0c02 */
[----:B------:R-:W-:Y:S01]  /*1040*/  SHFL.IDX PT, R4, R6, RZ, 0x1c1f ;  /* 0x001c1fff06047589 */ /* 0x000fe200000e0000 */
[----:B------:R-:W-:Y:S02]  /*1050*/  ISETP.GE.AND P0, PT, R26, 0x21, PT ;  /* 0x000000211a00780c */ /* 0x000fe40003f06270 */
[----:B------:R-:W-:Y:S01]  /*1060*/  LOP3.LUT R7, R16, 0x3fffffe, RZ, 0xc0, !PT ;  /* 0x03fffffe10077812 */ /* 0x000fe200078ec0ff */
[----:B------:R-:W1:Y:S04]  /*1070*/  SHFL.IDX PT, R5, R3, RZ, 0x1c1f ;  /* 0x001c1fff03057589 */ /* 0x000e6800000e0000 */
[----:B------:R2:W-:Y:S01]  /*1080*/  SHFL.IDX PT, R2, R6, 0x1, 0x1c1f ;  /* 0x003c1f0006027f89 */ /* 0x0005e200000e0000 */
[----:B------:R-:W-:Y:S01]  /*1090*/  IMAD.IADD R17, R8, 0x1, -R7 ;  /* 0x0000000108117824 */ /* 0x000fe200078e0a07 */
[----:B------:R-:W-:-:S02]  /*10a0*/  @P1 SHF.R.S32.HI R7, RZ, 0x1f, R155 ;  /* 0x0000001fff071819 */ /* 0x000fc4000001149b */
[----:B------:R-:W3:Y:S02]  /*10b0*/  SHFL.IDX PT, R3, R3, 0x1, 0x1c1f ;  /* 0x003c1f0003037f89 */ /* 0x000ee400000e0000 */
[----:B------:R-:W-:Y:S01]  /*10c0*/  @P0 SHF.R.S32.HI R0, RZ, 0x1f, R155 ;  /* 0x0000001fff000819 */ /* 0x000fe2000001149b */
[----:B------:R-:W-:Y:S01]  /*10d0*/  @P0 IMAD.SHL.U32 R15, R153, 0x2, RZ ;  /* 0x00000002990f0824 */ /* 0x000fe200078e00ff */
[--C-:B------:R-:W-:Y:S02]  /*10e0*/  @P0 SHF.R.S32.HI R8, RZ, 0x1f, R154.reuse ;  /* 0x0000001fff080819 */ /* 0x100fe4000001149a */
[----:B------:R-:W-:Y:S02]  /*10f0*/  @P1 LEA.HI R7, R7, R155, RZ, 0x3 ;  /* 0x0000009b07071211 */ /* 0x000fe400078f18ff */
[----:B--2---:R-:W-:-:S04]  /*1100*/  @P1 SHF.R.S32.HI R6, RZ, 0x1f, R154 ;  /* 0x0000001fff061819 */ /* 0x004fc8000001149a */
[-C--:B------:R-:W-:Y:S02]  /*1110*/  @P1 LEA.HI R12, R6, R154.reuse, RZ, 0x3 ;  /* 0x0000009a060c1211 */ /* 0x080fe400078f18ff */
[----:B------:R-:W-:Y:S02]  /*1120*/  @P0 LEA.HI R6, R0, R155, RZ, 0x3 ;  /* 0x0000009b00060211 */ /* 0x000fe400078f18ff */
[----:B------:R-:W-:Y:S02]  /*1130*/  @P0 LEA.HI R0, R8, R154, RZ, 0x3 ;  /* 0x0000009a08000211 */ /* 0x000fe400078f18ff */
[----:B------:R-:W-:Y:S02]  /*1140*/  @P1 LOP3.LUT R8, R7, 0xfffffff8, RZ, 0xc0, !PT ;  /* 0xfffffff807081812 */ /* 0x000fe400078ec0ff */
[----:B------:R-:W-:Y:S02]  /*1150*/  @P1 LOP3.LUT R12, R12, 0xfffffff8, RZ, 0xc0, !PT ;  /* 0xfffffff80c0c1812 */ /* 0x000fe400078ec0ff */
[----:B------:R-:W-:Y:S01]  /*1160*/  @P0 LOP3.LUT R0, R0, 0xfffffff8, RZ, 0xc0, !PT ;  /* 0xfffffff800000812 */ /* 0x000fe200078ec0ff */
[----:B-1----:R-:W-:Y:S01]  /*1170*/  @P1 IMAD.WIDE R8, R8, 0x2, R4 ;  /* 0x0000000208081825 */ /* 0x002fe200078e0204 */
[----:B------:R-:W-:-:S03]  /*1180*/  @P0 LOP3.LUT R6, R6, 0xfffffff8, RZ, 0xc0, !PT ;  /* 0xfffffff806060812 */ /* 0x000fc600078ec0ff */
[----:B------:R-:W-:-:S04]  /*1190*/  @P1 IMAD.WIDE R12, R12, 0x2, R4 ;  /* 0x000000020c0c1825 */ /* 0x000fc800078e0204 */
[----:B------:R-:W-:-:S04]  /*11a0*/  @P1 IMAD.WIDE R4, R56, 0x2, R4 ;  /* 0x0000000238041825 */ /* 0x000fc800078e0204 */
[----:B---3--:R-:W-:Y:S01]  /*11b0*/  @P0 IMAD.WIDE R10, R0, 0x2, R2 ;  /* 0x00000002000a0825 */ /* 0x008fe200078e0202 */
[----:B------:R-:W-:Y:S01]  /*11c0*/  SHF.R.S32.HI R0, RZ, 0x1, R16 ;  /* 0x00000001ff007819 */ /* 0x000fe20000011410 */
[----:B------:R1:W-:Y:S02]  /*11d0*/  @P1 LDGSTS.E.BYPASS.LTC128B.128 [R14+0x3100], [R4.64], !P3 ;  /* 0x03100000040e1fae */ /* 0x0003e4000d901d4e */
[--C-:B------:R-:W-:Y:S02]  /*11e0*/  @P0 IMAD.WIDE R6, R6, 0x2, R2.reuse ;  /* 0x0000000206060825 */ /* 0x100fe400078e0202 */
[----:B------:R2:W-:Y:S02]  /*11f0*/  @P1 LDGSTS.E.BYPASS.LTC128B.128 [R14+0x4100], [R8.64], !P4 ;  /* 0x04100000080e1fae */ /* 0x0005e4000e101d4e */
[----:B------:R-:W-:Y:S02]  /*1200*/  @P0 IMAD.WIDE R2, R56, 0x2, R2 ;  /* 0x0000000238020825 */ /* 0x000fe400078e0202 */
[----:B------:R2:W-:Y:S01]  /*1210*/  @P1 LDGSTS.E.BYPASS.LTC128B.128 [R14+0x5100], [R12.64], !P5 ;  /* 0x051000000c0e1fae */ /* 0x0005e2000e901d4e */
[C---:B------:R-:W-:Y:S01]  /*1220*/  LOP3.LUT P1, RZ, R0.reuse, 0x2, RZ, 0xc0, !PT ;  /* 0x0000000200ff7812 */ /* 0x040fe2000782c0ff */
[----:B------:R-:W-:-:S02]  /*1230*/  IMAD.SHL.U32 R0, R0, 0x40, RZ ;  /* 0x0000004000007824 */ /* 0x000fc400078e00ff */
[----:B------:R3:W-:Y:S03]  /*1240*/  @P0 LDGSTS.E.BYPASS.LTC128B.128 [R15+0x3900], [R2.64], !P3 ;  /* 0x03900000020f0fae */ /* 0x0007e6000d901d4e */
[----:B------:R-:W-:Y:S01]  /*1250*/  LOP3.LUT R0, R0, 0xc0, RZ, 0xc0, !PT ;  /* 0x000000c000007812 */ /* 0x000fe200078ec0ff */
[----:B------:R4:W-:Y:S04]  /*1260*/  @P0 LDGSTS.E.BYPASS.LTC128B.128 [R15+0x4900], [R6.64], !P4 ;  /* 0x04900000060f0fae */ /* 0x0009e8000e101d4e */
[----:B------:R2:W-:Y:S01]  /*1270*/  @P0 LDGSTS.E.BYPASS.LTC128B.128 [R15+0x5900], [R10.64], !P5 ;  /* 0x059000000a0f0fae */ /* 0x0005e2000e901d4e */
[----:B------:R-:W-:-:S03]  /*1280*/  LOP3.LUT P0, RZ, R18, 0x2, RZ, 0xc0, !PT ;  /* 0x0000000212ff7812 */ /* 0x000fc6000780c0ff */
[----:B------:R-:W0:Y:S01]  /*1290*/  LDGDEPBAR ;  /* 0x00000000000079af */ /* 0x000e220000000000 */
[----:B-1----:R-:W-:Y:S02]  /*12a0*/  IMAD.SHL.U32 R4, R18, 0x40, RZ ;  /* 0x0000004012047824 */ /* 0x002fe400078e00ff */
[----:B------:R-:W-:Y:S02]  /*12b0*/  IMAD.SHL.U32 R5, R20, 0x20, RZ ;  /* 0x0000002014057824 */ /* 0x000fe400078e00ff */
[----:B---3--:R-:W-:Y:S02]  /*12c0*/  IMAD.SHL.U32 R2, R24, 0x8, RZ ;  /* 0x0000000818027824 */ /* 0x008fe400078e00ff */
[----:B----4-:R-:W-:-:S03]  /*12d0*/  IMAD R7, R19, 0x8, R17 ;  /* 0x0000000813077824 */ /* 0x010fc600078e0211 */
[----:B------:R-:W-:Y:S01]  /*12e0*/  LOP3.LUT R3, R0, 0x8, R2, 0xf8, !PT ;  /* 0x0000000800037812 */ /* 0x000fe200078ef802 */
[----:B------:R-:W-:Y:S01]  /*12f0*/  IMAD.SHL.U32 R6, R19, 0x8, RZ ;  /* 0x0000000813067824 */ /* 0x000fe200078e00ff */
[----:B------:R-:W-:Y:S02]  /*1300*/  SHF.R.U32.HI R0, RZ, 0x3, R0 ;  /* 0x00000003ff007819 */ /* 0x000fe40000011600 */
[----:B------:R-:W-:Y:S01]  /*1310*/  LOP3.LUT R2, R4, 0xc0, RZ, 0xc0, !PT ;  /* 0x000000c004027812 */ /* 0x000fe200078ec0ff */
[----:B------:R-:W-:-:S04]  /*1320*/  DEPBAR.LE SB0, 0x1 ;  /* 0x000080400000791a */ /* 0x000fc80000000000 */
[----:B------:R-:W-:Y:S01]  /*1330*/  LOP3.LUT R17, R5, 0xffffff00, RZ, 0xc0, !PT ;  /* 0xffffff0005117812 */ /* 0x000fe200078ec0ff */
[----:B------:R-:W-:-:S04]  /*1340*/  DEPBAR.LE SB0, 0x0 ;  /* 0x000080000000791a */ /* 0x000fc80000000000 */
[----:B------:R-:W-:Y:S02]  /*1350*/  LOP3.LUT R0, R3, R0, RZ, 0x3c, !PT ;  /* 0x0000000003007212 */ /* 0x000fe400078e3cff */
[----:B------:R-:W-:Y:S02]  /*1360*/  LOP3.LUT R4, R2, 0x8, R6, 0xf8, !PT ;  /* 0x0000000802047812 */ /* 0x000fe400078ef806 */
[----:B------:R-:W-:Y:S01]  /*1370*/  SHF.R.U32.HI R3, RZ, 0x3, R2 ;  /* 0x00000003ff037819 */ /* 0x000fe20000011602 */
[----:B------:R-:W-:Y:S02]  /*1380*/  IMAD R2, R27, 0x200, R17 ;  /* 0x000002001b027824 */ /* 0x000fe400078e0211 */
[----:B------:R-:W-:Y:S01]  /*1390*/  IMAD.U32 R0, R7, 0x20, R0 ;  /* 0x0000002007007824 */ /* 0x000fe200078e0000 */
[----:B------:R-:W-:Y:S01]  /*13a0*/  LOP3.LUT R16, R4, R3, RZ, 0x3c, !PT ;  /* 0x0000000304107212 */ /* 0x000fe200078e3cff */
[----:B------:R-:W-:Y:S02]  /*13b0*/  IMAD R2, R21, 0x20, R2 ;  /* 0x0000002015027824 */ /* 0x000fe400078e0202 */
[----:B------:R-:W-:Y:S01]  /*13c0*/  IMAD.SHL.U32 R216, R0, 0x2, RZ ;  /* 0x0000000200d87824 */ /* 0x000fe200078e00ff */
[----:B------:R-:W-:Y:S01]  /*13d0*/  BAR.SYNC.DEFER_BLOCKING 0x0 ;  /* 0x0000000000007b1d */ /* 0x000fe20000010000 */
[----:B------:R-:W-:-:S02]  /*13e0*/  IMAD.IADD R0, R16, 0x1, R2 ;  /* 0x0000000110007824 */ /* 0x000fc400078e0202 */
[----:B------:R-:W-:Y:S01]  /*13f0*/  IMAD.MOV.U32 R3, RZ, RZ, 0x10 ;  /* 0x00000010ff037424 */ /* 0x000fe200078e00ff */
[----:B------:R-:W-:Y:S01]  /*1400*/  IADD3 R2, R216, 0x3100, RZ ;  /* 0x00003100d8027810 */ /* 0x000fe20007ffe0ff */
[----:B------:R-:W-:Y:S01]  /*1410*/  IMAD.SHL.U32 R219, R0, 0x2, RZ ;  /* 0x0000000200db7824 */ /* 0x000fe200078e00ff */
[----:B------:R-:W-:Y:S02]  /*1420*/  SHF.R.S32.HI R0, RZ, 0x1f, R27 ;  /* 0x0000001fff007819 */ /* 0x000fe4000001141b */
[----:B------:R-:W-:Y:S02]  /*1430*/  IADD3 R221, R216, 0x3120, RZ ;  /* 0x00003120d8dd7810 */ /* 0x000fe40007ffe0ff */
[----:B------:R-:W-:Y:S02]  /*1440*/  LEA.HI R0, R0, R27, RZ, 0x2 ;  /* 0x0000001b00007211 */ /* 0x000fe400078f10ff */
[----:B------:R-:W-:Y:S02]  /*1450*/  @P1 IADD3 R221, R2, -0x20, RZ ;  /* 0xffffffe002dd1810 */ /* 0x000fe40007ffe0ff */
[----:B------:R-:W-:-:S02]  /*1460*/  LOP3.LUT R2, R32, 0xffffffe0, RZ, 0xc0, !PT ;  /* 0xffffffe020027812 */ /* 0x000fc400078ec0ff */
[----:B------:R-:W-:Y:S02]  /*1470*/  LOP3.LUT R0, R0, 0xfffffffc, RZ, 0xc0, !PT ;  /* 0xfffffffc00007812 */ /* 0x000fe400078ec0ff */
[----:B------:R-:W-:Y:S01]  /*1480*/  SEL R3, R3, 0xfffffff0, !P0 ;  /* 0xfffffff003037807 */ /* 0x000fe20004000000 */
[----:B------:R-:W-:Y:S01]  /*1490*/  IMAD.IADD R57, R57, 0x1, -R2 ;  /* 0x0000000139397824 */ /* 0x000fe200078e0a02 */
[----:B------:R-:W-:Y:S01]  /*14a0*/  PLOP3.LUT P0, PT, PT, PT, UP0, 0x80, 0x0 ;  /* 0x000000000000781c */ /* 0x000fe20003f0f008 */
[----:B------:R-:W-:Y:S01]  /*14b0*/  IMAD.IADD R2, R27, 0x1, -R0 ;  /* 0x000000011b027824 */ /* 0x000fe200078e0a00 */
[----:B------:R-:W-:Y:S01]  /*14c0*/  IADD3 R232, R221, 0x400, RZ ;  /* 0x00000400dde87810 */ /* 0x000fe20007ffe0ff */
[----:B------:R-:W-:Y:S01]  /*14d0*/  IMAD R220, R3, 0x2, R219 ;  /* 0x0000000203dc7824 */ /* 0x000fe200078e02db */
[----:B--2---:R1:W2:Y:S01]  /*14e0*/  LDSM.16.M88.4 R12, [R219+0x6100] ;  /* 0x00610000db0c783b */ /* 0x0042a20000000200 */
[----:B------:R-:W-:Y:S01]  /*14f0*/  IMAD R0, R21, 0x20, R17 ;  /* 0x0000002015007824 */ /* 0x000fe200078e0211 */
[----:B------:R-:W-:-:S02]  /*1500*/  IADD3 R231, R221, 0x800, RZ ;  /* 0x00000800dde77810 */ /* 0x000fc40007ffe0ff */
[----:B------:R1:W-:Y:S01]  /*1510*/  STL [R1+0x50], R2 ;  /* 0x0000500201007387 */ /* 0x0003e20000100800 */
[----:B------:R-:W-:Y:S01]  /*1520*/  IMAD.IADD R0, R16, 0x1, R0 ;  /* 0x0000000110007824 */ /* 0x000fe200078e0200 */
[----:B------:R-:W-:Y:S02]  /*1530*/  IADD3 R230, R221, 0xc00, RZ ;  /* 0x00000c00dde67810 */ /* 0x000fe40007ffe0ff */
[----:B------:R1:W3:Y:S04]  /*1540*/  LDSM.16.M88.4 R8, [R219+0x7100] ;  /* 0x00710000db08783b */ /* 0x0002e80000000200 */
[----:B------:R1:W4:Y:S04]  /*1550*/  LDSM.16.M88.4 R28, [R216+0x3100] ;  /* 0x00310000d81c783b */ /* 0x0003280000000200 */
[----:B------:R1:W1:Y:S04]  /*1560*/  LDSM.16.M88.4 R48, [R216+0x3500] ;  /* 0x00350000d830783b */ /* 0x0002680000000200 */
[----:B------:R1:W1:Y:S04]  /*1570*/  LDSM.16.M88.4 R44, [R216+0x3900] ;  /* 0x00390000d82c783b */ /* 0x0002680000000200 */
[----:B------:R1:W1:Y:S04]  /*1580*/  LDSM.16.M88.4 R40, [R216+0x3d00] ;  /* 0x003d0000d828783b */ /* 0x0002680000000200 */
[----:B------:R1:W1:Y:S04]  /*1590*/  LDSM.16.M88.4 R36, [R220+0x6100] ;  /* 0x00610000dc24783b */ /* 0x0002680000000200 */
[----:B------:R1:W1:Y:S04]  /*15a0*/  LDSM.16.M88.4 R4, [R220+0x7100] ;  /* 0x00710000dc04783b */ /* 0x0002680000000200 */
[----:B------:R1:W1:Y:S04]  /*15b0*/  LDSM.16.M88.4 R80, [R221] ;  /* 0x00000000dd50783b */ /* 0x0002680000000200 */
[----:B------:R1:W1:Y:S04]  /*15c0*/  LDSM.16.M88.4 R104, [R221+0x400] ;  /* 0x00040000dd68783b */ /* 0x0002680000000200 */
[----:B------:R1:W1:Y:S04]  /*15d0*/  LDSM.16.M88.4 R112, [R221+0x800] ;  /* 0x00080000dd70783b */ /* 0x0002680000000200 */
[----:B------:R1:W1:Y:S01]  /*15e0*/  LDSM.16.M88.4 R116, [R221+0xc00] ;  /* 0x000c0000dd74783b */ /* 0x0002620000000200 */
[----:B------:R-:W-:Y:S05]  /*15f0*/  @!P0 BRA `(.L_x_0) ;  /* 0x0000036000008947 */ /* 0x000fea0003800000 */
[----:B-123--:R-:W-:Y:S01]  /*1600*/  IMAD R2, R23, c[0x0][0x208], RZ ;  /* 0x0000820017027a24 */ /* 0x00efe200078e02ff */
[----:B------:R-:W-:Y:S01]  /*1610*/  P2R R27, PR, RZ, 0x4 ;  /* 0x00000004ff1b7803 */ /* 0x000fe20000000000 */
[----:B------:R-:W-:Y:S01]  /*1620*/  IMAD.WIDE.U32 R16, R238, c[0x0][0x208], RZ ;  /* 0x00008200ee107a25 */ /* 0x000fe200078e00ff */
[----:B------:R-:W-:-:S02]  /*1630*/  ISETP.GE.AND P2, PT, R56, c[0x0][0x1d4], PT ;  /* 0x0000750038007a0c */ /* 0x000fc40003f46270 */
[----:B------:R-:W-:Y:S01]  /*1640*/  ISETP.GE.AND P6, PT, R155, c[0x0][0x1d4], PT ;  /* 0x000075009b007a0c */ /* 0x000fe20003fc6270 */
[----:B------:R-:W-:Y:S01]  /*1650*/  IMAD R2, R238, c[0x0][0x20c], R2 ;  /* 0x00008300ee027a24 */ /* 0x000fe200078e0202 */
[----:B------:R-:W-:Y:S01]  /*1660*/  ISETP.LT.OR P1, PT, R26, 0x1, P2 ;  /* 0x000000011a00780c */ /* 0x000fe20001721670 */
[----:B------:R-:W-:Y:S01]  /*1670*/  IMAD.WIDE R32, R56, 0x2, RZ ;  /* 0x0000000238207825 */ /* 0x000fe200078e02ff */
[----:B------:R-:W-:-:S03]  /*1680*/  SHF.R.S32.HI R24, RZ, 0x1f, R154 ;  /* 0x0000001fff187819 */ /* 0x000fc6000001149a */
[----:B------:R-:W-:Y:S01]  /*1690*/  IMAD.IADD R17, R17, 0x1, R2 ;  /* 0x0000000111117824 */ /* 0x000fe200078e0202 */
[----:B------:R-:W-:Y:S01]  /*16a0*/  LEA.HI R24, R24, R154, RZ, 0x3 ;  /* 0x0000009a18187211 */ /* 0x000fe200078f18ff */
[----:B------:R-:W-:Y:S02]  /*16b0*/  IMAD R2, R22, c[0x0][0x218], RZ ;  /* 0x0000860016027a24 */ /* 0x000fe400078e02ff */
[----:B------:R-:W-:Y:S01]  /*16c0*/  IMAD.WIDE.U32 R16, R236, c[0x0][0x218], R16 ;  /* 0x00008600ec107a25 */ /* 0x000fe200078e0010 */
[----:B------:R-:W-:-:S03]  /*16d0*/  LOP3.LUT R24, R24, 0xfffffff8, RZ, 0xc0, !PT ;  /* 0xfffffff818187812 */ /* 0x000fc600078ec0ff */
[----:B------:R-:W-:Y:S01]  /*16e0*/  IMAD R18, R236, c[0x0][0x21c], R2 ;  /* 0x00008700ec127a24 */ /* 0x000fe200078e0202 */
[----:B------:R-:W-:-:S04]  /*16f0*/  IADD3 R2, P0, R16, UR20, RZ ;  /* 0x0000001410027c10 */ /* 0x000fc8000ff1e0ff */
[----:B------:R-:W-:Y:S02]  /*1700*/  IADD3.X R16, R17, UR5, R18, P0, !PT ;  /* 0x0000000511107c10 */ /* 0x000fe400087fe412 */
[----:B------:R-:W-:-:S04]  /*1710*/  LEA R20, P0, R2, c[0x0][0x1f8], 0x1 ;  /* 0x00007e0002147a11 */ /* 0x000fc800078008ff */
[----:B------:R-:W-:Y:S01]  /*1720*/  LEA.HI.X R21, R2, c[0x0][0x1fc], R16, 0x1, P0 ;  /* 0x00007f0002157a11 */ /* 0x000fe200000f0c10 */
[----:B------:R-:W1:Y:S01]  /*1730*/  SHFL.IDX PT, R22, R20, RZ, 0x1c1f ;  /* 0x001c1fff14167589 */ /* 0x000e6200000e0000 */
[----:B------:R-:W-:-:S03]  /*1740*/  SHF.R.S32.HI R2, RZ, 0x1f, R155 ;  /* 0x0000001fff027819 */ /* 0x000fc6000001149b */
[----:B------:R-:W2:Y:S01]  /*1750*/  SHFL.IDX PT, R23, R21, RZ, 0x1c1f ;  /* 0x001c1fff15177589 */ /* 0x000ea200000e0000 */
[----:B------:R-:W-:-:S03]  /*1760*/  LEA.HI R2, R2, R155, RZ, 0x3 ;  /* 0x0000009b02027211 */ /* 0x000fc600078f18ff */
[----:B------:R-:W3:Y:S01]  /*1770*/  SHFL.IDX PT, R20, R20, 0x1, 0x1c1f ;  /* 0x003c1f0014147f89 */ /* 0x000ee200000e0000 */
[----:B------:R-:W-:Y:S01]  /*1780*/  LOP3.LUT R18, R2, 0xfffffff8, RZ, 0xc0, !PT ;  /* 0xfffffff802127812 */ /* 0x000fe200078ec0ff */
[----:B------:R-:W-:Y:S02]  /*1790*/  IMAD.SHL.U32 R2, R153, 0x2, RZ ;  /* 0x0000000299027824 */ /* 0x000fe400078e00ff */
[----:B------:R-:W5:Y:S02]  /*17a0*/  SHFL.IDX PT, R21, R21, 0x1, 0x1c1f ;  /* 0x003c1f0015157f89 */ /* 0x000f6400000e0000 */
[----:B------:R-:W-:Y:S01]  /*17b0*/  IMAD.WIDE R18, R18, 0x2, RZ ;  /* 0x0000000212127825 */ /* 0x000fe200078e02ff */
[----:B-1----:R-:W-:-:S05]  /*17c0*/  IADD3 R16, P0, R22, R32, RZ ;  /* 0x0000002016107210 */ /* 0x002fca0007f1e0ff */
[----:B--2---:R-:W-:-:S05]  /*17d0*/  IMAD.X R17, R23, 0x1, R33, P0 ;  /* 0x0000000117117824 */ /* 0x004fca00000e0621 */
[----:B------:R1:W-:Y:S02]  /*17e0*/  LDGSTS.E.BYPASS.LTC128B.128 [R2+0x100], [R16.64], !P1 ;  /* 0x0010000010027fae */ /* 0x0003e4000c901d4e */
[----:B-1----:R-:W-:-:S05]  /*17f0*/  IADD3 R16, P0, R22, R18, RZ ;  /* 0x0000001216107210 */ /* 0x002fca0007f1e0ff */
[----:B------:R-:W-:Y:S01]  /*1800*/  IMAD.X R17, R23, 0x1, R19, P0 ;  /* 0x0000000117117824 */ /* 0x000fe200000e0613 */
[----:B------:R-:W-:-:S13]  /*1810*/  ISETP.LT.OR P0, PT, R26, 0x1, P6 ;  /* 0x000000011a00780c */ /* 0x000fda0003701670 */
[----:B------:R1:W-:Y:S02]  /*1820*/  LDGSTS.E.BYPASS.LTC128B.128 [R2+0x1100], [R16.64], !P0 ;  /* 0x0110000010027fae */ /* 0x0003e4000c101d4e */
[----:B-1----:R-:W-:Y:S01]  /*1830*/  IMAD.WIDE R16, R24, 0x2, RZ ;  /* 0x0000000218107825 */ /* 0x002fe200078e02ff */
[----:B---3--:R-:W-:-:S05]  /*1840*/  IADD3 R24, P0, R32, R20, RZ ;  /* 0x0000001420187210 */ /* 0x008fca0007f1e0ff */
[----:B-----5:R-:W-:Y:S01]  /*1850*/  IMAD.X R25, R33, 0x1, R21, P0 ;  /* 0x0000000121197824 */ /* 0x020fe200000e0615 */
[----:B------:R-:W-:-:S05]  /*1860*/  IADD3 R22, P0, R22, R16, RZ ;  /* 0x0000001016167210 */ /* 0x000fca0007f1e0ff */
[----:B------:R-:W-:Y:S01]  /*1870*/  IMAD.X R23, R23, 0x1, R17, P0 ;  /* 0x0000000117177824 */ /* 0x000fe200000e0611 */
[----:B------:R-:W-:-:S04]  /*1880*/  ISETP.GE.AND P0, PT, R154, c[0x0][0x1d4], PT ;  /* 0x000075009a007a0c */ /* 0x000fc80003f06270 */
[----:B------:R-:W-:-:S13]  /*1890*/  ISETP.LT.OR P1, PT, R26, 0x1, P0 ;  /* 0x000000011a00780c */ /* 0x000fda0000721670 */
[----:B------:R1:W-:Y:S01]  /*18a0*/  LDGSTS.E.BYPASS.LTC128B.128 [R2+0x2100], [R22.64], !P1 ;  /* 0x0210000016027fae */ /* 0x0003e2000c901d4e */
[C---:B------:R-:W-:Y:S02]  /*18b0*/  ISETP.LT.OR P1, PT, R26.reuse, 0x21, P2 ;  /* 0x000000211a00780c */ /* 0x040fe40001721670 */
[C---:B------:R-:W-:Y:S02]  /*18c0*/  ISETP.LT.OR P2, PT, R26.reuse, 0x21, P6 ;  /* 0x000000211a00780c */ /* 0x040fe40003741670 */
[----:B------:R-:W-:Y:S02]  /*18d0*/  ISETP.LT.OR P6, PT, R26, 0x21, P0 ;  /* 0x000000211a00780c */ /* 0x000fe400007c1670 */
[----:B------:R-:W-:-:S05]  /*18e0*/  IADD3 R16, P0, R16, R20, RZ ;  /* 0x0000001410107210 */ /* 0x000fca0007f1e0ff */
[----:B------:R-:W-:Y:S02]  /*18f0*/  IMAD.X R17, R17, 0x1, R21, P0 ;  /* 0x0000000111117824 */ /* 0x000fe400000e0615 */
[----:B------:R1:W-:Y:S01]  /*1900*/  LDGSTS.E.BYPASS.LTC128B.128 [R2+0x900], [R24.64], !P1 ;  /* 0x0090000018027fae */ /* 0x0003e2000c901d4e */
[----:B------:R-:W-:-:S05]  /*1910*/  IADD3 R18, P1, R18, R20, RZ ;  /* 0x0000001412127210 */ /* 0x000fca0007f3e0ff */
[----:B------:R-:W-:-:S05]  /*1920*/  IMAD.X R19, R19, 0x1, R21, P1 ;  /* 0x0000000113137824 */ /* 0x000fca00008e0615 */
[----:B------:R1:W-:Y:S01]  /*1930*/  LDGSTS.E.BYPASS.LTC128B.128 [R2+0x1900], [R18.64], !P2 ;  /* 0x0190000012027fae */ /* 0x0003e2000d101d4e */
[----:B------:R-:W-:-:S03]  /*1940*/  ISETP.NE.AND P2, PT, R27, RZ, PT ;  /* 0x000000ff1b00720c */ /* 0x000fc60003f45270 */
[----:B------:R1:W-:Y:S04]  /*1950*/  LDGSTS.E.BYPASS.LTC128B.128 [R2+0x2900], [R16.64], !P6 ;  /* 0x0290000010027fae */ /* 0x0003e8000f101d4e */
.L_x_0:
[-C--:B-1234-:R-:W-:Y:S01]  /*1960*/  HMMA.16816.F32 R16, R12, R28.reuse, RZ ;  /* 0x0000001c0c10723c */ /* 0x09efe200000018ff */
[----:B------:R-:W-:Y:S01]  /*1970*/  LDSM.16.M88.4 R76, [R216+0x4100] ;  /* 0x00410000d84c783b */ /* 0x000fe20000000200 */
[----:B------:R-:W-:Y:S01]  /*1980*/  UISETP.GE.AND UP0, UPT, UR9, 0x41, UPT ;  /* 0x000000410900788c */ /* 0x000fe2000bf06270 */
[C---:B------:R-:W-:Y:S02]  /*1990*/  IADD3 R229, R221.reuse, 0x1000, RZ ;  /* 0x00001000dde57810 */ /* 0x040fe40007ffe0ff */
[----:B------:R-:W1:Y:S01]  /*19a0*/  LDSM.16.M88.4 R32, [R219+0x8100] ;  /* 0x00810000db20783b */ /* 0x000e620000000200 */
[----:B------:R-:W-:Y:S02]  /*19b0*/  IADD3 R228, R221, 0x1400, RZ ;  /* 0x00001400dde47810 */ /* 0x000fe40007ffe0ff */
[----:B------:R-:W-:Y:S01]  /*19c0*/  HMMA.16816.F32 R20, R8, R28, RZ ;  /* 0x0000001c0814723c */ /* 0x000fe200000018ff */
[----:B------:R-:W-:Y:S01]  /*19d0*/  LDSM.16.M88.4 R60, [R221+0x1000] ;  /* 0x00100000dd3c783b */ /* 0x000fe20000000200 */
[----:B------:R-:W-:-:S02]  /*19e0*/  PLOP3.LUT P0, PT, PT, PT, UP0, 0x40, 0x0 ;  /* 0x000000000000781c */ /* 0x000fc40003f0e808 */
[C---:B------:R-:W-:Y:S01]  /*19f0*/  IADD3 R227, R221.reuse, 0x1800, RZ ;  /* 0x00001800dde37810 */ /* 0x040fe20007ffe0ff */
[----:B------:R-:W-:Y:S01]  /*1a00*/  LDSM.16.M88.4 R24, [R220+0x8100] ;  /* 0x00810000dc18783b */ /* 0x000fe20000000200 */
[C---:B------:R-:W-:Y:S02]  /*1a10*/  IADD3 R226, R221.reuse, 0x1c00, RZ ;  /* 0x00001c00dde27810 */ /* 0x040fe40007ffe0ff */
[----:B------:R-:W-:Y:S01]  /*1a20*/  HMMA.16816.F32 R96, R8, R48, RZ ;  /* 0x000000300860723c */ /* 0x000fe200000018ff */
[----:B------:R-:W0:Y:S01]  /*1a30*/  LDGDEPBAR ;  /* 0x00000000000079af */ /* 0x000e220000000000 */
[C---:B------:R-:W-:Y:S02]  /*1a40*/  IADD3 R225, R221.reuse, 0x2000, RZ ;  /* 0x00002000dde17810 */ /* 0x040fe40007ffe0ff */
[C---:B------:R-:W-:Y:S02]  /*1a50*/  IADD3 R224, R221.reuse, 0x2400, RZ ;  /* 0x00002400dde07810 */ /* 0x040fe40007ffe0ff */
[----:B------:R-:W-:-:S02]  /*1a60*/  IADD3 R223, R221, 0x2800, RZ ;  /* 0x00002800dddf7810 */ /* 0x000fc40007ffe0ff */
[----:B------:R-:W-:Y:S01]  /*1a70*/  HMMA.16816.F32 R88, R8, R44, RZ ;  /* 0x0000002c0858723c */ /* 0x000fe200000018ff */
[----:B------:R-:W-:-:S07]  /*1a80*/  IADD3 R222, R221, 0x2c00, RZ ;  /* 0x00002c00ddde7810 */ /* 0x000fce0007ffe0ff */
[C---:B------:R-:W-:Y:S08]  /*1a90*/  HMMA.16816.F32 R72, R8.reuse, R40, RZ ;  /* 0x000000280848723c */ /* 0x040ff000000018ff */
[C---:B------:R-:W-:Y:S08]  /*1aa0*/  HMMA.16816.F32 R100, R8.reuse, R30, RZ ;  /* 0x0000001e0864723c */ /* 0x040ff000000018ff */
[C---:B------:R-:W-:Y:S08]  /*1ab0*/  HMMA.16816.F32 R92, R8.reuse, R50, RZ ;  /* 0x00000032085c723c */ /* 0x040ff000000018ff */
[C---:B------:R-:W-:Y:S08]  /*1ac0*/  HMMA.16816.F32 R84, R8.reuse, R46, RZ ;  /* 0x0000002e0854723c */ /* 0x040ff000000018ff */
[----:B------:R-:W-:Y:S08]  /*1ad0*/  HMMA.16816.F32 R64, R8, R42, RZ ;  /* 0x0000002a0840723c */ /* 0x000ff000000018ff */
[----:B------:R-:W-:Y:S01]  /*1ae0*/  HMMA.16816.F32 R8, R36, R80, R16 ;  /* 0x000000502408723c */ /* 0x000fe20000001810 */
[----:B------:R-:W-:Y:S07]  /*1af0*/  LDSM.16.M88.4 R16, [R219+0xa100] ;  /* 0x00a10000db10783b */ /* 0x000fee0000000200 */
[C---:B------:R-:W-:Y:S01]  /*1b00*/  HMMA.16816.F32 R68, R12.reuse, R30, RZ ;  /* 0x0000001e0c44723c */ /* 0x040fe200000018ff */
[----:B------:R-:W2:Y:S07]  /*1b10*/  LDSM.16.M88.4 R28, [R219+0x9100] ;  /* 0x00910000db1c783b */ /* 0x000eae0000000200 */
[C---:B------:R-:W-:Y:S08]  /*1b20*/  HMMA.16816.F32 R52, R12.reuse, R48, RZ ;  /* 0x000000300c34723c */ /* 0x040ff000000018ff */
[C---:B------:R-:W-:Y:S08]  /*1b30*/  HMMA.16816.F32 R108, R12.reuse, R44, RZ ;  /* 0x0000002c0c6c723c */ /* 0x040ff000000018ff */
[C---:B------:R-:W-:Y:S08]  /*1b40*/  HMMA.16816.F32 R124, R12.reuse, R40, RZ ;  /* 0x000000280c7c723c */ /* 0x040ff000000018ff */
[C---:B------:R-:W-:Y:S01]  /*1b50*/  HMMA.16816.F32 R120, R12.reuse, R50, RZ ;  /* 0x000000320c78723c */ /* 0x040fe200000018ff */
[----:B------:R-:W-:Y:S07]  /*1b60*/  LDSM.16.M88.4 R48, [R216+0x5100] ;  /* 0x00510000d830783b */ /* 0x000fee0000000200 */
[C---:B------:R-:W-:Y:S08]  /*1b70*/  HMMA.16816.F32 R132, R12.reuse, R46, RZ ;  /* 0x0000002e0c84723c */ /* 0x040ff000000018ff */
[----:B------:R-:W-:Y:S01]  /*1b80*/  HMMA.16816.F32 R128, R12, R42, RZ ;  /* 0x0000002a0c80723c */ /* 0x000fe200000018ff */
[----:B------:R-:W-:Y:S07]  /*1b90*/  LDSM.16.M88.4 R40, [R221+0x2000] ;  /* 0x00200000dd28783b */ /* 0x000fee0000000200 */
[----:B------:R-:W-:Y:S01]  /*1ba0*/  HMMA.16816.F32 R12, R4, R80, R20 ;  /* 0x00000050040c723c */ /* 0x000fe20000001814 */
[----:B------:R-:W3:Y:S07]  /*1bb0*/  LDSM.16.M88.4 R20, [R220+0x9100] ;  /* 0x00910000dc14783b */ /* 0x000eee0000000200 */
[----:B-1----:R-:W-:Y:S08]  /*1bc0*/  HMMA.16816.F32 R8, R32, R76, R8 ;  /* 0x0000004c2008723c */ /* 0x002ff00000001808 */
[C---:B------:R-:W-:Y:S08]  /*1bd0*/  HMMA.16816.F32 R96, R4.reuse, R104, R96 ;  /* 0x000000680460723c */ /* 0x040ff00000001860 */
[C---:B------:R-:W-:Y:S08]  /*1be0*/  HMMA.16816.F32 R136, R4.reuse, R112, R88 ;  /* 0x000000700488723c */ /* 0x040ff00000001858 */
[C---:B------:R-:W-:Y:S08]  /*1bf0*/  HMMA.16816.F32 R144, R4.reuse, R116, R72 ;  /* 0x000000740490723c */ /* 0x040ff00000001848 */
[C---:B------:R-:W-:Y:S08]  /*1c00*/  HMMA.16816.F32 R100, R4.reuse, R82, R100 ;  /* 0x000000520464723c */ /* 0x040ff00000001864 */
[C---:B------:R-:W-:Y:S08]  /*1c10*/  HMMA.16816.F32 R92, R4.reuse, R106, R92 ;  /* 0x0000006a045c723c */ /* 0x040ff0000000185c */
[C---:B------:R-:W-:Y:S08]  /*1c20*/  HMMA.16816.F32 R140, R4.reuse, R114, R84 ;  /* 0x00000072048c723c */ /* 0x040ff00000001854 */
[----:B------:R-:W-:Y:S08]  /*1c30*/  HMMA.16816.F32 R148, R4, R118, R64 ;  /* 0x000000760494723c */ /* 0x000ff00000001840 */
[----:B--2---:R-:W-:Y:S01]  /*1c40*/  HMMA.16816.F32 R4, R28, R76, R12 ;  /* 0x0000004c1c04723c */ /* 0x004fe2000000180c */
[----:B------:R-:W1:Y:S07]  /*1c50*/  LDSM.16.M88.4 R12, [R219+0xb100] ;  /* 0x00b10000db0c783b */ /* 0x000e6e0000000200 */
[----:B------:R-:W-:Y:S01]  /*1c60*/  HMMA.16816.F32 R44, R24, R60, R8 ;  /* 0x0000003c182c723c */ /* 0x000fe20000001808 */
[----:B------:R-:W2:Y:S07]  /*1c70*/  LDSM.16.M88.4 R8, [R220+0xa100] ;  /* 0x00a10000dc08783b */ /* 0x000eae0000000200 */
[C---:B------:R-:W-:Y:S08]  /*1c80*/  HMMA.16816.F32 R64, R36.reuse, R82, R68 ;  /* 0x000000522440723c */ /* 0x040ff00000001844 */
[----:B------:R-:W-:Y:S08]  /*1c90*/  HMMA.16816.F32 R88, R36, R104, R52 ;  /* 0x000000682458723c */ /* 0x000ff00000001834 */
[----:B---3--:R-:W-:Y:S01]  /*1ca0*/  HMMA.16816.F32 R52, R20, R60, R4 ;  /* 0x0000003c1434723c */ /* 0x008fe20000001804 */
[----:B------:R-:W-:Y:S07]  /*1cb0*/  LDSM.16.M88.4 R4, [R220+0xb100] ;  /* 0x00b10000dc04783b */ /* 0x000fee0000000200 */
[----:B------:R-:W-:Y:S01]  /*1cc0*/  HMMA.16816.F32 R72, R16, R48, R44 ;  /* 0x000000301048723c */ /* 0x000fe2000000182c */
[----:B------:R-:W3:Y:S07]  /*1cd0*/  LDSM.16.M88.4 R44, [R216+0x4500] ;  /* 0x00450000d82c783b */ /* 0x000eee0000000200 */
[-C--:B------:R-:W-:Y:S08]  /*1ce0*/  HMMA.16816.F32 R68, R32, R78.reuse, R64 ;  /* 0x0000004e2044723c */ /* 0x080ff00000001840 */
[----:B------:R-:W-:Y:S08]  /*1cf0*/  HMMA.16816.F32 R76, R28, R78, R100 ;  /* 0x0000004e1c4c723c */ /* 0x000ff00000001864 */
[----:B-1----:R-:W-:Y:S01]  /*1d00*/  HMMA.16816.F32 R64, R12, R48, R52 ;  /* 0x000000300c40723c */ /* 0x002fe20000001834 */
[----:B------:R-:W1:Y:S07]  /*1d10*/  LDSM.16.M88.4 R52, [R221+0x1400] ;  /* 0x00140000dd34783b */ /* 0x000e6e0000000200 */
[----:B------:R-:W-:Y:S08]  /*1d20*/  HMMA.16816.F32 R68, R24, R62, R68 ;  /* 0x0000003e1844723c */ /* 0x000ff00000001844 */
[----:B--2---:R-:W-:Y:S08]  /*1d30*/  HMMA.16816.F32 R80, R8, R40, R72 ;  /* 0x000000280850723c */ /* 0x004ff00000001848 */
[----:B------:R-:W-:Y:S08]  /*1d40*/  HMMA.16816.F32 R76, R20, R62, R76 ;  /* 0x0000003e144c723c */ /* 0x000ff0000000184c */
[----:B---3--:R-:W-:Y:S08]  /*1d50*/  HMMA.16816.F32 R72, R32, R44, R88 ;  /* 0x0000002c2048723c */ /* 0x008ff00000001858 */
[----:B------:R-:W-:Y:S01]  /*1d60*/  HMMA.16816.F32 R108, R36, R112, R108 ;  /* 0x00000070246c723c */ /* 0x000fe2000000186c */
[----:B------:R-:W-:-:S07]  /*1d70*/  FMUL.FTZ R2, R80, c[0x0][0x320] ;  /* 0x0000c80050027a20 */ /* 0x000fce0000410000 */
[C---:B------:R-:W-:Y:S08]  /*1d80*/  HMMA.16816.F32 R124, R36.reuse, R116, R124 ;  /* 0x00000074247c723c */ /* 0x040ff0000000187c */
[C---:B------:R-:W-:Y:S01]  /*1d90*/  HMMA.16816.F32 R104, R36.reuse, R106, R120 ;  /* 0x0000006a2468723c */ /* 0x040fe20000001878 */
[----:B------:R2:W3:Y:S07]  /*1da0*/  MUFU.TANH R121, R2 ;  /* 0x0000000200797308 */ /* 0x0004ee0000002400 */
[C---:B------:R-:W-:Y:S08]  /*1db0*/  HMMA.16816.F32 R132, R36.reuse, R114, R132 ;  /* 0x000000722484723c */ /* 0x040ff00000001884 */
[----:B------:R-:W-:Y:S01]  /*1dc0*/  HMMA.16816.F32 R128, R36, R118, R128 ;  /* 0x000000762480723c */ /* 0x000fe20000001880 */
[----:B------:R-:W4:Y:S01]  /*1dd0*/  LDSM.16.M88.4 R36, [R216+0x5500] ;  /* 0x00550000d824783b */ /* 0x000f220000000200 */
[----:B--2---:R-:W-:-:S04]  /*1de0*/  FMUL.FTZ R2, R81, c[0x0][0x320] ;  /* 0x0000c80051027a20 */ /* 0x004fc80000410000 */
[----:B------:R2:W1:Y:S02]  /*1df0*/  MUFU.TANH R120, R2 ;  /* 0x0000000200787308 */ /* 0x0004640000002400 */
[----:B------:R-:W-:Y:S08]  /*1e00*/  HMMA.16816.F32 R84, R4, R40, R64 ;  /* 0x000000280454723c */ /* 0x000ff00000001840 */
[----:B------:R-:W-:Y:S01]  /*1e10*/  HMMA.16816.F32 R64, R16, R50, R68 ;  /* 0x000000321040723c */ /* 0x000fe20000001844 */
[----:B--2---:R-:W-:-:S07]  /*1e20*/  FMUL.FTZ R2, R82, c[0x0][0x320] ;  /* 0x0000c80052027a20 */ /* 0x004fce0000410000 */
[----:B------:R-:W-:Y:S01]  /*1e30*/  HMMA.16816.F32 R60, R28, R44, R96 ;  /* 0x0000002c1c3c723c */ /* 0x000fe20000001860 */
[----:B------:R2:W2:Y:S07]  /*1e40*/  MUFU.TANH R119, R2 ;  /* 0x0000000200777308 */ /* 0x0004ae0000002400 */
[----:B------:R-:W-:Y:S01]  /*1e50*/  HMMA.16816.F32 R68, R12, R50, R76 ;  /* 0x000000320c44723c */ /* 0x000fe2000000184c */
[----:B------:R-:W5:Y:S07]  /*1e60*/  LDSM.16.M88.4 R48, [R221+0x2400] ;  /* 0x00240000dd30783b */ /* 0x000f6e0000000200 */
[----:B-1----:R-:W-:Y:S01]  /*1e70*/  HMMA.16816.F32 R72, R24, R52, R72 ;  /* 0x000000341848723c */ /* 0x002fe20000001848 */
[----:B--2---:R-:W-:-:S04]  /*1e80*/  FMUL.FTZ R2, R83, c[0x0][0x320] ;  /* 0x0000c80053027a20 */ /* 0x004fc80000410000 */
[----:B------:R1:W2:Y:S03]  /*1e90*/  MUFU.TANH R118, R2 ;  /* 0x0000000200767308 */ /* 0x0002a60000002400 */
[----:B------:R-:W-:Y:S08]  /*1ea0*/  HMMA.16816.F32 R76, R8, R42, R64 ;  /* 0x0000002a084c723c */ /* 0x000ff00000001840 */
[----:B------:R-:W-:Y:S01]  /*1eb0*/  HMMA.16816.F32 R64, R20, R52, R60 ;  /* 0x000000341440723c */ /* 0x000fe2000000183c */
[----:B------:R-:W2:Y:S01]  /*1ec0*/  LDSM.16.M88.4 R60, [R216+0x4900] ;  /* 0x00490000d83c783b */ /* 0x000ea20000000200 */
[----:B-1----:R-:W-:-:S06]  /*1ed0*/  FMUL.FTZ R2, R84, c[0x0][0x320] ;  /* 0x0000c80054027a20 */ /* 0x002fcc0000410000 */
[----:B------:R-:W-:Y:S01]  /*1ee0*/  HMMA.16816.F32 R88, R4, R42, R68 ;  /* 0x0000002a0458723c */ /* 0x000fe20000001844 */
[----:B------:R1:W1:Y:S07]  /*1ef0*/  MUFU.TANH R117, R2 ;  /* 0x0000000200757308 */ /* 0x00026e0000002400 */
[----:B------:R-:W-:Y:S08]  /*1f00*/  HMMA.16816.F32 R40, R32, R46, R104 ;  /* 0x0000002e2028723c */ /* 0x000ff00000001868 */
[----:B----4-:R-:W-:Y:S01]  /*1f10*/  HMMA.16816.F32 R68, R16, R36, R72 ;  /* 0x000000241044723c */ /* 0x010fe20000001848 */
[----:B-1----:R-:W-:-:S04]  /*1f20*/  FMUL.FTZ R2, R85, c[0x0][0x320] ;  /* 0x0000c80055027a20 */ /* 0x002fc80000410000 */
[----:B------:R1:W4:Y:S03]  /*1f30*/  MUFU.TANH R116, R2 ;  /* 0x0000000200747308 */ /* 0x0003260000002400 */
[----:B------:R-:W-:Y:S08]  /*1f40*/  HMMA.16816.F32 R72, R28, R46, R92 ;  /* 0x0000002e1c48723c */ /* 0x000ff0000000185c */
[----:B------:R-:W-:Y:S01]  /*1f50*/  HMMA.16816.F32 R44, R12, R36, R64 ;  /* 0x000000240c2c723c */ /* 0x000fe20000001840 */
[----:B-1----:R-:W-:-:S07]  /*1f60*/  FMUL.FTZ R2, R86, c[0x0][0x320] ;  /* 0x0000c80056027a20 */ /* 0x002fce0000410000 */
[----:B------:R-:W-:Y:S01]  /*1f70*/  HMMA.16816.F32 R64, R24, R54, R40 ;  /* 0x000000361840723c */ /* 0x000fe20000001828 */
[----:B------:R-:W1:Y:S01]  /*1f80*/  LDSM.16.M88.4 R40, [R221+0x1800] ;  /* 0x00180000dd28783b */ /* 0x000e620000000200 */
[----:B------:R2:W1:Y:S11]  /*1f90*/  MUFU.TANH R115, R2 ;  /* 0x0000000200737308 */ /* 0x0004760000002400 */
[----:B------:R-:W-:Y:S03]  /*1fa0*/  @!UPT UIADD3 URZ, URZ, URZ, URZ ;  /* 0x0000003f3f3ff290 */ /* 0x000fe6000fffe03f */
[----:B-----5:R-:W-:Y:S01]  /*1fb0*/  HMMA.16816.F32 R80, R4, R48, R44 ;  /* 0x000000300450723c */ /* 0x020fe2000000182c */
[----:B--2---:R-:W-:-:S04]  /*1fc0*/  FMUL.FTZ R2, R87, c[0x0][0x320] ;  /* 0x0000c80057027a20 */ /* 0x004fc80000410000 */
[----:B------:R2:W1:Y:S03]  /*1fd0*/  MUFU.TANH R113, R2 ;  /* 0x0000000200717308 */ /* 0x0004660000002400 */
[----:B------:R-:W-:Y:S08]  /*1fe0*/  HMMA.16816.F32 R64, R16, R38, R64 ;  /* 0x000000261040723c */ /* 0x000ff00000001840 */
[----:B------:R-:W-:Y:S01]  /*1ff0*/  HMMA.16816.F32 R44, R28, R60, R136 ;  /* 0x0000003c1c2c723c */ /* 0x000fe20000001888 */
[----:B--2---:R-:W-:-:S04]  /*2000*/  FMUL.FTZ R2, R76, c[0x0][0x320] ;  /* 0x0000c8004c027a20 */ /* 0x004fc80000410000 */
[----:B------:R2:W1:Y:S02]  /*2010*/  MUFU.TANH R114, R2 ;  /* 0x0000000200727308 */ /* 0x0004640000002400 */
[----:B--2---:R-:W-:-:S06]  /*2020*/  FMUL.FTZ R2, R77, c[0x0][0x320] ;  /* 0x0000c8004d027a20 */ /* 0x004fcc0000410000 */
[----:B------:R2:W1:Y:S02]  /*2030*/  MUFU.TANH R112, R2 ;  /* 0x0000000200707308 */ /* 0x0004640000002400 */
[----:B--2---:R-:W-:-:S06]  /*2040*/  FMUL.FTZ R2, R78, c[0x0][0x320] ;  /* 0x0000c8004e027a20 */ /* 0x004fcc0000410000 */
[----:B------:R2:W1:Y:S02]  /*2050*/  MUFU.TANH R107, R2 ;  /* 0x00000002006b7308 */ /* 0x0004640000002400 */
[----:B--2---:R-:W-:Y:S02]  /*2060*/  FMUL.FTZ R2, R79, c[0x0][0x320] ;  /* 0x0000c8004f027a20 */ /* 0x004fe40000410000 */
[----:B------:R-:W-:Y:S04]  /*2070*/  HMMA.16816.F32 R76, R8, R48, R68 ;  /* 0x00000030084c723c */ /* 0x000fe80000001844 */
[----:B------:R2:W1:Y:S04]  /*2080*/  MUFU.TANH R106, R2 ;  /* 0x00000002006a7308 */ /* 0x0004680000002400 */
[----:B------:R-:W-:Y:S01]  /*2090*/  HMMA.16816.F32 R68, R20, R54, R72 ;  /* 0x000000361444723c */ /* 0x000fe20000001848 */
[----:B------:R-:W5:Y:S07]  /*20a0*/  LDSM.16.M88.4 R52, [R216+0x5900] ;  /* 0x00590000d834783b */ /* 0x000f6e0000000200 */
[----:B------:R-:W-:Y:S01]  /*20b0*/  HMMA.16816.F32 R72, R32, R60, R108 ;  /* 0x0000003c2048723c */ /* 0x000fe2000000186c */
[----:B--2---:R-:W-:-:S04]  /*20c0*/  FMUL.FTZ R2, R88, c[0x0][0x320] ;  /* 0x0000c80058027a20 */ /* 0x004fc80000410000 */
[----:B------:R2:W1:Y:S11]  /*20d0*/  MUFU.TANH R105, R2 ;  /* 0x0000000200697308 */ /* 0x0004760000002400 */
[----:B------:R-:W-:Y:S01]  /*20e0*/  HMMA.16816.F32 R68, R12, R38, R68 ;  /* 0x000000260c44723c */ /* 0x000fe20000001844 */
[----:B------:R-:W3:Y:S01]  /*20f0*/  LDSM.16.M88.4 R36, [R221+0x2800] ;  /* 0x00280000dd24783b */ /* 0x000ee20000000200 */
[----:B--2---:R-:W-:-:S06]  /*2100*/  FMUL.FTZ R2, R89, c[0x0][0x320] ;  /* 0x0000c80059027a20 */ /* 0x004fcc0000410000 */
[----:B-1----:R-:W-:Y:S01]  /*2110*/  HMMA.16816.F32 R72, R24, R40, R72 ;  /* 0x000000281848723c */ /* 0x002fe20000001848 */
[----:B------:R1:W2:Y:S11]  /*2120*/  MUFU.TANH R104, R2 ;  /* 0x0000000200687308 */ /* 0x0002b60000002400 */
[----:B------:R-:W-:Y:S04]  /*2130*/  @!UPT UIADD3 URZ, URZ, URZ, URZ ;  /* 0x0000003f3f3ff290 */ /* 0x000fe8000fffe03f */
[----:B------:R-:W-:Y:S01]  /*2140*/  HMMA.16816.F32 R84, R4, R50, R68 ;  /* 0x000000320454723c */ /* 0x000fe20000001844 */
[----:B-1----:R-:W-:-:S04]  /*2150*/  FMUL.FTZ R2, R90, c[0x0][0x320] ;  /* 0x0000c8005a027a20 */ /* 0x002fc80000410000 */
[----:B------:R1:W1:Y:S03]  /*2160*/  MUFU.TANH R103, R2 ;  /* 0x0000000200677308 */ /* 0x0002660000002400 */
[----:B-----5:R-:W-:Y:S08]  /*2170*/  HMMA.16816.F32 R68, R16, R52, R72 ;  /* 0x000000341044723c */ /* 0x020ff00000001848 */
[----:B------:R-:W-:Y:S01]  /*2180*/  HMMA.16816.F32 R72, R28, R62, R140 ;  /* 0x0000003e1c48723c */ /* 0x000fe2000000188c */
[----:B-1----:R-:W-:-:S04]  /*2190*/  FMUL.FTZ R2, R91, c[0x0][0x320] ;  /* 0x0000c8005b027a20 */ /* 0x002fc80000410000 */
[----:B------:R1:W1:Y:S11]  /*21a0*/  MUFU.TANH R100, R2 ;  /* 0x0000000200647308 */ /* 0x0002760000002400 */
[----:B------:R-:W-:Y:S08]  /*21b0*/  @!UPT UIADD3 URZ, URZ, URZ, URZ ;  /* 0x0000003f3f3ff290 */ /* 0x000ff0000fffe03f */
[----:B------:R-:W-:Y:S01]  /*21c0*/  HMMA.16816.F32 R72, R20, R42, R72 ;  /* 0x0000002a1448723c */ /* 0x000fe20000001848 */
[----:B-1----:R-:W-:-:S04]  /*21d0*/  FMUL.FTZ R2, R76, c[0x0][0x320] ;  /* 0x0000c8004c027a20 */ /* 0x002fc80000410000 */
[----:B------:R1:W1:Y:S02]  /*21e0*/  MUFU.TANH R102, R2 ;  /* 0x0000000200667308 */ /* 0x0002640000002400 */
[----:B-1----:R-:W-:Y:S11]  /*21f0*/  FMUL.FTZ R2, R77, c[0x0][0x320] ;  /* 0x0000c8004d027a20 */ /* 0x002ff60000410000 */
[----:B------:R-:W-:Y:S06]  /*2200*/  @!UPT UIADD3 URZ, URZ, URZ, URZ ;  /* 0x0000003f3f3ff290 */ /* 0x000fec000fffe03f */
[----:B------:R-:W-:Y:S01]  /*2210*/  HMMA.16816.F32 R72, R12, R54, R72 ;  /* 0x000000360c48723c */ /* 0x000fe20000001848 */
[----:B------:R1:W1:Y:S02]  /*2220*/  MUFU.TANH R101, R2 ;  /* 0x0000000200657308 */ /* 0x0002640000002400 */
[----:B-1----:R-:W-:-:S06]  /*2230*/  FMUL.FTZ R2, R78, c[0x0][0x320] ;  /* 0x0000c8004e027a20 */ /* 0x002fcc0000410000 */
[----:B------:R1:W1:Y:S11]  /*2240*/  MUFU.TANH R99, R2 ;  /* 0x0000000200637308 */ /* 0x0002760000002400 */
[----:B------:R-:W-:Y:S04]  /*2250*/  @!UPT UIADD3 URZ, URZ, URZ, URZ ;  /* 0x0000003f3f3ff290 */ /* 0x000fe8000fffe03f */
[----:B---3--:R-:W-:Y:S01]  /*2260*/  HMMA.16816.F32 R72, R4, R38, R72 ;  /* 0x000000260448723c */ /* 0x008fe20000001848 */
[----:B-1----:R-:W-:-:S07]  /*2270*/  FMUL.FTZ R2, R79, c[0x0][0x320] ;  /* 0x0000c8004f027a20 */ /* 0x002fce0000410000 */
[----:B------:R-:W-:Y:S01]  /*2280*/  HMMA.16816.F32 R76, R8, R50, R64 ;  /* 0x00000032084c723c */ /* 0x000fe20000001840 */
[----:B------:R1:W3:Y:S07]  /*2290*/  MUFU.TANH R98, R2 ;  /* 0x0000000200627308 */ /* 0x0002ee0000002400 */
[----:B------:R-:W-:Y:S01]  /*22a0*/  HMMA.16816.F32 R64, R20, R40, R44 ;  /* 0x000000281440723c */ /* 0x000fe2000000182c */
[----:B------:R-:W5:Y:S07]  /*22b0*/  LDSM.16.M88.4 R44, [R216+0x4d00] ;  /* 0x004d0000d82c783b */ /* 0x000f6e0000000200 */
[----:B------:R-:W-:-:S02]  /*22c0*/  FMUL.FTZ R72, R72, c[0x0][0x320] ;  /* 0x0000c80048487a20 */ /* 0x000fc40000410000 */
[----:B------:R-:W-:Y:S02]  /*22d0*/  FMUL.FTZ R73, R73, c[0x0][0x320] ;  /* 0x0000c80049497a20 */ /* 0x000fe40000410000 */
[----:B------:R-:W-:Y:S01]  /*22e0*/  FMUL.FTZ R74, R74, c[0x0][0x320] ;  /* 0x0000c8004a4a7a20 */ /* 0x000fe20000410000 */
[----:B------:R-:W-:Y:S01]  /*22f0*/  HMMA.16816.F32 R48, R32, R62, R132 ;  /* 0x0000003e2030723c */ /* 0x000fe20000001884 */
[----:B------:R-:W2:Y:S01]  /*2300*/  MUFU.TANH R72, R72 ;  /* 0x0000004800487308 */ /* 0x000ea20000002400 */
[----:B-1----:R-:W-:-:S07]  /*2310*/  FMUL.FTZ R2, R80, c[0x0][0x320] ;  /* 0x0000c80050027a20 */ /* 0x002fce0000410000 */
[----:B------:R1:W1:Y:S02]  /*2320*/  MUFU.TANH R97, R2 ;  /* 0x0000000200617308 */ /* 0x0002640000002400 */
[----:B------:R-:W-:Y:S06]  /*2330*/  HMMA.16816.F32 R60, R12, R52, R64 ;  /* 0x000000340c3c723c */ /* 0x000fec0000001840 */
[----:B------:R-:W2:Y:S07]  /*2340*/  MUFU.TANH R73, R73 ;  /* 0x0000004900497308 */ /* 0x000eae0000002400 */
[----:B------:R-:W-:Y:S01]  /*2350*/  HMMA.16816.F32 R64, R24, R42, R48 ;  /* 0x0000002a1840723c */ /* 0x000fe20000001830 */
[----:B-1----:R-:W-:Y:S01]  /*2360*/  FMUL.FTZ R2, R81, c[0x0][0x320] ;  /* 0x0000c80051027a20 */ /* 0x002fe20000410000 */
[----:B------:R-:W1:Y:S01]  /*2370*/  LDSM.16.M88.4 R48, [R221+0x1c00] ;  /* 0x001c0000dd30783b */ /* 0x000e620000000200 */
[----:B------:R-:W1:Y:S03]  /*2380*/  MUFU.TANH R74, R74 ;  /* 0x0000004a004a7308 */ /* 0x000e660000002400 */
[----:B------:R-:W1:Y:S05]  /*2390*/  LDSM.16.M88.4 R40, [R216+0x5d00] ;  /* 0x005d0000d828783b */ /* 0x000e6a0000000200 */
[----:B------:R2:W1:Y:S02]  /*23a0*/  MUFU.TANH R96, R2 ;  /* 0x0000000200607308 */ /* 0x0004640000002400 */
[----:B--2---:R-:W-:-:S06]  /*23b0*/  FMUL.FTZ R2, R82, c[0x0][0x320] ;  /* 0x0000c80052027a20 */ /* 0x004fcc0000410000 */
[----:B------:R2:W1:Y:S02]  /*23c0*/  MUFU.TANH R95, R2 ;  /* 0x00000002005f7308 */ /* 0x0004640000002400 */
[----:B--2---:R-:W-:Y:S02]  /*23d0*/  FMUL.FTZ R2, R83, c[0x0][0x320] ;  /* 0x0000c80053027a20 */ /* 0x004fe40000410000 */
[----:B------:R-:W-:Y:S04]  /*23e0*/  HMMA.16816.F32 R80, R4, R36, R60 ;  /* 0x000000240450723c */ /* 0x000fe8000000183c */
[----:B------:R2:W1:Y:S04]  /*23f0*/  MUFU.TANH R93, R2 ;  /* 0x00000002005d7308 */ /* 0x0004680000002400 */
[----:B------:R-:W-:Y:S08]  /*2400*/  HMMA.16816.F32 R60, R16, R54, R64 ;  /* 0x00000036103c723c */ /* 0x000ff00000001840 */
[----:B-----5:R-:W-:Y:S01]  /*2410*/  HMMA.16816.F32 R64, R28, R44, R144 ;  /* 0x0000002c1c40723c */ /* 0x020fe20000001890 */
[----:B--2---:R-:W-:-:S04]  /*2420*/  FMUL.FTZ R2, R76, c[0x0][0x320] ;  /* 0x0000c8004c027a20 */ /* 0x004fc80000410000 */
[----:B------:R2:W1:Y:S03]  /*2430*/  MUFU.TANH R94, R2 ;  /* 0x00000002005e7308 */ /* 0x0004660000002400 */
[----:B------:R-:W-:Y:S01]  /*2440*/  HMMA.16816.F32 R28, R28, R46, R148 ;  /* 0x0000002e1c1c723c */ /* 0x000fe20000001894 */
[----:B--2---:R-:W-:Y:S11]  /*2450*/  FMUL.FTZ R2, R77, c[0x0][0x320] ;  /* 0x0000c8004d027a20 */ /* 0x004ff60000410000 */
[----:B------:R-:W-:Y:S04]  /*2460*/  @!UPT UIADD3 URZ, URZ, URZ, URZ ;  /* 0x0000003f3f3ff290 */ /* 0x000fe8000fffe03f */
[----:B-1----:R-:W-:Y:S01]  /*2470*/  HMMA.16816.F32 R64, R20, R48, R64 ;  /* 0x000000301440723c */ /* 0x002fe20000001840 */
[----:B------:R1:W2:Y:S02]  /*2480*/  MUFU.TANH R92, R2 ;  /* 0x00000002005c7308 */ /* 0x0002a40000002400 */
[----:B-1----:R-:W-:-:S06]  /*2490*/  FMUL.FTZ R2, R78, c[0x0][0x320] ;  /* 0x0000c8004e027a20 */ /* 0x002fcc0000410000 */
[----:B------:R1:W1:Y:S02]  /*24a0*/  MUFU.TANH R91, R2 ;  /* 0x00000002005b7308 */ /* 0x0002640000002400 */
[----:B-1----:R-:W-:Y:S02]  /*24b0*/  FMUL.FTZ R2, R79, c[0x0][0x320] ;  /* 0x0000c8004f027a20 */ /* 0x002fe40000410000 */
[----:B------:R-:W-:Y:S04]  /*24c0*/  HMMA.16816.F32 R76, R8, R36, R68 ;  /* 0x00000024084c723c */ /* 0x000fe80000001844 */
[----:B------:R1:W1:Y:S04]  /*24d0*/  MUFU.TANH R90, R2 ;  /* 0x00000002005a7308 */ /* 0x0002680000002400 */
[----:B------:R-:W-:Y:S01]  /*24e0*/  HMMA.16816.F32 R68, R32, R44, R124 ;  /* 0x0000002c2044723c */ /* 0x000fe2000000187c */
[----:B-1----:R-:W-:-:S04]  /*24f0*/  FMUL.FTZ R2, R84, c[0x0][0x320] ;  /* 0x0000c80054027a20 */ /* 0x002fc80000410000 */
[----:B------:R1:W1:Y:S11]  /*2500*/  MUFU.TANH R89, R2 ;  /* 0x0000000200597308 */ /* 0x0002760000002400 */
[----:B------:R-:W-:Y:S08]  /*2510*/  @!UPT UIADD3 URZ, URZ, URZ, URZ ;  /* 0x0000003f3f3ff290 */ /* 0x000ff0000fffe03f */
[----:B------:R-:W-:Y:S01]  /*2520*/  HMMA.16816.F32 R52, R24, R48, R68 ;  /* 0x000000301834723c */ /* 0x000fe20000001844 */
[----:B-1----:R-:W-:-:S07]  /*2530*/  FMUL.FTZ R2, R85, c[0x0][0x320] ;  /* 0x0000c80055027a20 */ /* 0x002fce0000410000 */
[----:B------:R-:W-:Y:S01]  /*2540*/  HMMA.16816.F32 R68, R8, R38, R60 ;  /* 0x000000260844723c */ /* 0x000fe2000000183c */
[----:B------:R1:W1:Y:S07]  /*2550*/  MUFU.TANH R88, R2 ;  /* 0x0000000200587308 */ /* 0x00026e0000002400 */
[----:B------:R-:W-:Y:S01]  /*2560*/  HMMA.16816.F32 R60, R32, R46, R128 ;  /* 0x0000002e203c723c */ /* 0x000fe20000001880 */
[----:B------:R-:W5:Y:S01]  /*2570*/  LDSM.16.M88.4 R32, [R221+0x2c00] ;  /* 0x002c0000dd20783b */ /* 0x000f620000000200 */
[----:B------:R-:W-:-:S06]  /*2580*/  DEPBAR.LE SB0, 0x0 ;  /* 0x000080000000791a */ /* 0x000fcc0000000000 */
[----:B------:R-:W-:Y:S01]  /*2590*/  HMMA.16816.F32 R52, R16, R40, R52 ;  /* 0x000000281034723c */ /* 0x000fe20000001834 */
[----:B-1----:R-:W-:-:S04]  /*25a0*/  FMUL.FTZ R2, R86, c[0x0][0x320] ;  /* 0x0000c80056027a20 */ /* 0x002fc80000410000 */
[----:B------:R1:W1:Y:S03]  /*25b0*/  MUFU.TANH R58, R2 ;  /* 0x00000002003a7308 */ /* 0x0002660000002400 */
[----:B------:R-:W-:Y:S01]  /*25c0*/  HMMA.16816.F32 R36, R12, R40, R64 ;  /* 0x000000280c24723c */ /* 0x000fe20000001840 */
[----:B------:R-:W-:Y:S02]  /*25d0*/  FMUL.FTZ R69, R69, c[0x0][0x320] ;  /* 0x0000c80045457a20 */ /* 0x000fe40000410000 */
[----:B------:R-:W-:Y:S02]  /*25e0*/  FMUL.FTZ R70, R70, c[0x0][0x320] ;  /* 0x0000c80046467a20 */ /* 0x000fe40000410000 */
[----:B------:R-:W-:Y:S02]  /*25f0*/  FMUL.FTZ R71, R71, c[0x0][0x320] ;  /* 0x0000c80047477a20 */ /* 0x000fe40000410000 */
[----:B------:R-:W2:Y:S01]  /*2600*/  MUFU.TANH R69, R69 ;  /* 0x0000004500457308 */ /* 0x000ea20000002400 */
[----:B------:R-:W-:Y:S01]  /*2610*/  HMMA.16816.F32 R24, R24, R50, R60 ;  /* 0x000000321818723c */ /* 0x000fe2000000183c */
[----:B-1----:R-:W-:-:S06]  /*2620*/  FMUL.FTZ R2, R87, c[0x0][0x320] ;  /* 0x0000c80057027a20 */ /* 0x002fcc0000410000 */
[----:B------:R-:W1:Y:S01]  /*2630*/  MUFU.TANH R70, R70 ;  /* 0x0000004600467308 */ /* 0x000e620000002400 */
[----:B------:R-:W-:Y:S07]  /*2640*/  HMMA.16816.F32 R48, R20, R50, R28 ;  /* 0x000000321430723c */ /* 0x000fee000000181c */
[----:B------:R1:W1:Y:S01]  /*2650*/  MUFU.TANH R59, R2 ;  /* 0x00000002003b7308 */ /* 0x0002620000002400 */
[----:B-----5:R-:W-:Y:S07]  /*2660*/  HMMA.16816.F32 R52, R8, R32, R52 ;  /* 0x000000200834723c */ /* 0x020fee0000001834 */
[----:B------:R-:W2:Y:S01]  /*2670*/  MUFU.TANH R71, R71 ;  /* 0x0000004700477308 */ /* 0x000ea20000002400 */
[----:B------:R-:W-:Y:S01]  /*2680*/  HMMA.16816.F32 R16, R16, R42, R24 ;  /* 0x0000002a1010723c */ /* 0x000fe20000001818 */
[----:B-1----:R-:W-:-:S07]  /*2690*/  FMUL.FTZ R2, R76, c[0x0][0x320] ;  /* 0x0000c8004c027a20 */ /* 0x002fce0000410000 */
[----:B------:R-:W-:Y:S01]  /*26a0*/  HMMA.16816.F32 R12, R12, R42, R48 ;  /* 0x0000002a0c0c723c */ /* 0x000fe20000001830 */
[----:B------:R1:W1:Y:S07]  /*26b0*/  MUFU.TANH R86, R2 ;  /* 0x0000000200567308 */ /* 0x00026e0000002400 */
[----:B------:R-:W-:Y:S01]  /*26c0*/  HMMA.16816.F32 R20, R4, R32, R36 ;  /* 0x000000200414723c */ /* 0x000fe20000001824 */
[----:B------:R-:W-:Y:S02]  /*26d0*/  FMUL.FTZ R52, R52, c[0x0][0x320] ;  /* 0x0000c80034347a20 */ /* 0x000fe40000410000 */
[----:B------:R-:W-:-:S02]  /*26e0*/  FMUL.FTZ R53, R53, c[0x0][0x320] ;  /* 0x0000c80035357a20 */ /* 0x000fc40000410000 */
[----:B------:R-:W-:Y:S02]  /*26f0*/  FMUL.FTZ R54, R54, c[0x0][0x320] ;  /* 0x0000c80036367a20 */ /* 0x000fe40000410000 */
[----:B------:R-:W2:Y:S01]  /*2700*/  MUFU.TANH R52, R52 ;  /* 0x0000003400347308 */ /* 0x000ea20000002400 */
[----:B------:R-:W-:Y:S01]  /*2710*/  HMMA.16816.F32 R8, R8, R34, R16 ;  /* 0x000000220808723c */ /* 0x000fe20000001810 */
[----:B-1----:R-:W-:-:S06]  /*2720*/  FMUL.FTZ R2, R77, c[0x0][0x320] ;  /* 0x0000c8004d027a20 */ /* 0x002fcc0000410000 */
[----:B------:R1:W1:Y:S01]  /*2730*/  MUFU.TANH R87, R2 ;  /* 0x0000000200577308 */ /* 0x0002620000002400 */
[----:B------:R-:W-:Y:S07]  /*2740*/  HMMA.16816.F32 R4, R4, R34, R12 ;  /* 0x000000220404723c */ /* 0x000fee000000180c */
[----:B------:R-:W2:Y:S01]  /*2750*/  MUFU.TANH R53, R53 ;  /* 0x0000003500357308 */ /* 0x000ea20000002400 */
[----:B------:R-:W-:Y:S02]  /*2760*/  FMUL.FTZ R21, R21, c[0x0][0x320] ;  /* 0x0000c80015157a20 */ /* 0x000fe40000410000 */
[----:B------:R-:W-:-:S02]  /*2770*/  FMUL.FTZ R22, R22, c[0x0][0x320] ;  /* 0x0000c80016167a20 */ /* 0x000fc40000410000 */
[----:B------:R-:W-:Y:S02]  /*2780*/  FMUL.FTZ R23, R23, c[0x0][0x320] ;  /* 0x0000c80017177a20 */ /* 0x000fe40000410000 */
[----:B------:R-:W-:Y:S01]  /*2790*/  FMUL.FTZ R20, R20, c[0x0][0x320] ;  /* 0x0000c80014147a20 */ /* 0x000fe20000410000 */
[----:B------:R-:W2:Y:S01]  /*27a0*/  MUFU.TANH R26, R21 ;  /* 0x00000015001a7308 */ /* 0x000ea20000002400 */
[----:B-1----:R-:W-:Y:S02]  /*27b0*/  FMUL.FTZ R2, R78, c[0x0][0x320] ;  /* 0x0000c8004e027a20 */ /* 0x002fe40000410000 */
[----:B------:R-:W-:Y:S02]  /*27c0*/  FMUL.FTZ R8, R8, c[0x0][0x320] ;  /* 0x0000c80008087a20 */ /* 0x000fe40000410000 */
[----:B------:R-:W-:Y:S02]  /*27d0*/  FMUL.FTZ R9, R9, c[0x0][0x320] ;  /* 0x0000c80009097a20 */ /* 0x000fe40000410000 */
[----:B------:R-:W-:Y:S01]  /*27e0*/  FMUL.FTZ R10, R10, c[0x0][0x320] ;  /* 0x0000c8000a0a7a20 */ /* 0x000fe20000410000 */
[----:B------:R1:W1:Y:S01]  /*27f0*/  MUFU.TANH R85, R2 ;  /* 0x0000000200557308 */ /* 0x0002620000002400 */
[----:B------:R-:W-:-:S02]  /*2800*/  FMUL.FTZ R11, R11, c[0x0][0x320] ;  /* 0x0000c8000b0b7a20 */ /* 0x000fc40000410000 */
[----:B------:R-:W-:Y:S02]  /*2810*/  FMUL.FTZ R4, R4, c[0x0][0x320] ;  /* 0x0000c80004047a20 */ /* 0x000fe40000410000 */
[----:B------:R-:W-:Y:S02]  /*2820*/  FMUL.FTZ R5, R5, c[0x0][0x320] ;  /* 0x0000c80005057a20 */ /* 0x000fe40000410000 */
[----:B------:R-:W-:Y:S01]  /*2830*/  FMUL.FTZ R6, R6, c[0x0][0x320] ;  /* 0x0000c80006067a20 */ /* 0x000fe20000410000 */
[----:B------:R-:W2:Y:S01]  /*2840*/  MUFU.TANH R25, R22 ;  /* 0x0000001600197308 */ /* 0x000ea20000002400 */
[----:B------:R-:W-:Y:S02]  /*2850*/  FMUL.FTZ R7, R7, c[0x0][0x320] ;  /* 0x0000c80007077a20 */ /* 0x000fe40000410000 */
[----:B-1----:R-:W-:-:S05]  /*2860*/  FMUL.FTZ R2, R79, c[0x0][0x320] ;  /* 0x0000c8004f027a20 */ /* 0x002fca0000410000 */
[----:B------:R-:W1:Y:S08]  /*2870*/  MUFU.TANH R28, R23 ;  /* 0x00000017001c7308 */ /* 0x000e700000002400 */
[----:B------:R5:W1:Y:S08]  /*2880*/  MUFU.TANH R84, R2 ;  /* 0x0000000200547308 */ /* 0x000a700000002400 */
[----:B------:R-:W1:Y:S01]  /*2890*/  MUFU.TANH R54, R54 ;  /* 0x0000003600367308 */ /* 0x000e620000002400 */
[----:B-----5:R-:W-:-:S07]  /*28a0*/  FMUL.FTZ R2, R80, c[0x0][0x320] ;  /* 0x0000c80050027a20 */ /* 0x020fce0000410000 */
        /* <DEDUP_REMOVED lines=17> */
[----:B------:R5:W1:Y:S02]  /*29c0*/  MUFU.TANH R68, R2 ;  /* 0x0000000200447308 */ /* 0x000a640000002400 */
[----:B-----5:R-:W-:-:S06]  /*29d0*/  FMUL.FTZ R2, R75, c[0x0][0x320] ;  /* 0x0000c8004b027a20 */ /* 0x020fcc0000410000 */
[----:B------:R5:W1:Y:S02]  /*29e0*/  MUFU.TANH R31, R2 ;  /* 0x00000002001f7308 */ /* 0x000a640000002400 */
[----:B-----5:R-:W-:-:S06]  /*29f0*/  FMUL.FTZ R2, R55, c[0x0][0x320] ;  /* 0x0000c80037027a20 */ /* 0x020fcc0000410000 */
[----:B------:R1:W1:Y:S01]  /*2a00*/  MUFU.TANH R40, R2 ;  /* 0x0000000200287308 */ /* 0x0002620000002400 */
[----:B------:R-:W-:Y:S06]  /*2a10*/  BAR.SYNC.DEFER_BLOCKING 0x0 ;  /* 0x0000000000007b1d */ /* 0x000fec0000010000 */
[----:B------:R-:W-:Y:S05]  /*2a20*/  @P0 BRA `(.L_x_1) ;  /* 0x0000048000000947 */ /* 0x000fea0003800000 */
[----:B--234-:R-:W-:Y:S01]  /*2a30*/  ULEA UR4, UR7, UR10, 0x6 ;  /* 0x0000000a07047291 */ /* 0x01cfe2000f8e303f */
[----:B------:R-:W-:Y:S01]  /*2a40*/  PLOP3.LUT P1, PT, PT, PT, UP1, 0x80, 0x0 ;  /* 0x000000000000781c */ /* 0x000fe20003f2f018 */
[----:B------:R-:W-:Y:S01]  /*2a50*/  IMAD.MOV.U32 R236, RZ, RZ, RZ ;  /* 0x000000ffffec7224 */ /* 0x000fe200078e00ff */
[----:B------:R-:W-:-:S03]  /*2a60*/  PLOP3.LUT P0, PT, PT, PT, UP1, 0x80, 0x0 ;  /* 0x000000000000781c */ /* 0x000fc60003f0f018 */
[----:B------:R-:W-:-:S05]  /*2a70*/  IMAD.U32 R4, RZ, RZ, UR4 ;  /* 0x00000004ff047e24 */ /* 0x000fca000f8e00ff */
[----:B------:R-:W-:-:S05]  /*2a80*/  IADD3 R4, R4, -0x80, R156 ;  /* 0xffffff8004047810 */ /* 0x000fca0007ffe09c */
[----:B------:R-:W-:-:S04]  /*2a90*/  @P1 IMAD.HI.U32 R5, R4, c[0x0][0x2bc], RZ ;  /* 0x0000af0004051a27 */ /* 0x000fc800078e00ff */
[----:B-1----:R-:W-:Y:S01]  /*2aa0*/  IMAD.MOV.U32 R2, RZ, RZ, R4 ;  /* 0x000000ffff027224 */ /* 0x002fe200078e0004 */
[----:B------:R-:W-:-:S04]  /*2ab0*/  @P0 SHF.R.U32.HI R2, RZ, c[0x0][0x2c0], R5 ;  /* 0x0000b000ff020a19 */ /* 0x000fc80000011605 */
[----:B------:R-:W-:-:S04]  /*2ac0*/  @!P2 IADD3 R5, P0, R2, UR12, RZ ;  /* 0x0000000c0205ac10 */ /* 0x000fc8000ff1e0ff */
[----:B------:R-:W-:Y:S02]  /*2ad0*/  @!P2 LEA.HI.X.SX32 R7, R2, UR11, 0x1, P0 ;  /* 0x0000000b0207ac11 */ /* 0x000fe400080f0eff */
[----:B------:R-:W-:-:S04]  /*2ae0*/  @!P2 LEA R6, P0, R5, c[0x0][0x2a0], 0x2 ;  /* 0x0000a8000506aa11 */ /* 0x000fc800078010ff */
[----:B------:R-:W-:-:S05]  /*2af0*/  @!P2 LEA.HI.X R7, R5, c[0x0][0x2a4], R7, 0x2, P0 ;  /* 0x0000a9000507aa11 */ /* 0x000fca00000f1407 */
[----:B------:R-:W2:Y:S01]  /*2b00*/  @!P2 LDG.E R236, [R6.64] ;  /* 0x0000000e06eca981 */ /* 0x000ea2000c1e1900 */
[----:B------:R-:W-:Y:S01]  /*2b10*/  IMAD.MOV R2, RZ, RZ, -R2 ;  /* 0x000000ffff027224 */ /* 0x000fe200078e0a02 */
[----:B------:R-:W-:Y:S01]  /*2b20*/  SEL R20, RZ, 0x10, P3 ;  /* 0x00000010ff147807 */ /* 0x000fe20001800000 */
[----:B------:R-:W-:Y:S01]  /*2b30*/  IMAD.WIDE R14, R56, 0x2, RZ ;  /* 0x00000002380e7825 */ /* 0x000fe200078e02ff */
[----:B------:R-:W-:Y:S02]  /*2b40*/  SEL R11, RZ, 0x10, P4 ;  /* 0x00000010ff0b7807 */ /* 0x000fe40002000000 */
[----:B------:R-:W-:Y:S01]  /*2b50*/  IADD3 R18, -R20, 0x10, RZ ;  /* 0x0000001014127810 */ /* 0x000fe20007ffe1ff */
[----:B------:R-:W-:Y:S01]  /*2b60*/  IMAD R238, R2, c[0x0][0x2b8], R4 ;  /* 0x0000ae0002ee7a24 */ /* 0x000fe200078e0204 */
[----:B------:R-:W-:Y:S02]  /*2b70*/  IADD3 R16, -R11, 0x10, RZ ;  /* 0x000000100b107810 */ /* 0x000fe40007ffe1ff */
[----:B------:R-:W-:Y:S01]  /*2b80*/  LOP3.LUT R18, R18, 0xf, RZ, 0xc0, !PT ;  /* 0x0000000f12127812 */ /* 0x000fe200078ec0ff */
[----:B------:R-:W-:Y:S01]  /*2b90*/  IMAD.WIDE.U32 R4, R238, c[0x0][0x1e0], RZ ;  /* 0x00007800ee047a25 */ /* 0x000fe200078e00ff */
[----:B------:R-:W-:-:S02]  /*2ba0*/  SHF.R.S32.HI R2, RZ, 0x1f, R238 ;  /* 0x0000001fff027819 */ /* 0x000fc400000114ee */
[----:B------:R-:W-:Y:S02]  /*2bb0*/  LOP3.LUT R16, R16, 0xf, RZ, 0xc0, !PT ;  /* 0x0000000f10107812 */ /* 0x000fe400078ec0ff */
[----:B------:R-:W-:Y:S01]  /*2bc0*/  IADD3 R12, -R152, 0x10, RZ ;  /* 0x00000010980c7810 */ /* 0x000fe20007ffe1ff */
[----:B------:R-:W-:-:S03]  /*2bd0*/  IMAD R2, R2, c[0x0][0x1e0], RZ ;  /* 0x0000780002027a24 */ /* 0x000fc600078e02ff */
[----:B------:R-:W-:Y:S01]  /*2be0*/  LOP3.LUT R12, R12, 0xf, RZ, 0xc0, !PT ;  /* 0x0000000f0c0c7812 */ /* 0x000fe200078ec0ff */
[----:B------:R-:W-:-:S04]  /*2bf0*/  IMAD R2, R238, c[0x0][0x1e4], R2 ;  /* 0x00007900ee027a24 */ /* 0x000fc800078e0202 */
[----:B------:R-:W-:Y:S01]  /*2c00*/  IMAD.IADD R5, R5, 0x1, R2 ;  /* 0x0000000105057824 */ /* 0x000fe200078e0202 */
[----:B--2---:R-:W-:-:S03]  /*2c10*/  SHF.R.S32.HI R2, RZ, 0x1f, R236 ;  /* 0x0000001fff027819 */ /* 0x004fc600000114ec */
[----:B------:R-:W-:-:S04]  /*2c20*/  IMAD.WIDE.U32 R4, R236, c[0x0][0x1f0], R4 ;  /* 0x00007c00ec047a25 */ /* 0x000fc800078e0004 */
[----:B------:R-:W-:-:S04]  /*2c30*/  IMAD R2, R2, c[0x0][0x1f0], RZ ;  /* 0x00007c0002027a24 */ /* 0x000fc800078e02ff */
[----:B------:R-:W-:Y:S01]  /*2c40*/  IMAD R6, R236, c[0x0][0x1f4], R2 ;  /* 0x00007d00ec067a24 */ /* 0x000fe200078e0202 */
[----:B------:R-:W-:-:S04]  /*2c50*/  IADD3 R2, P0, R4, UR18, RZ ;  /* 0x0000001204027c10 */ /* 0x000fc8000ff1e0ff */
[----:B------:R-:W-:Y:S02]  /*2c60*/  IADD3.X R4, R5, UR16, R6, P0, !PT ;  /* 0x0000001005047c10 */ /* 0x000fe400087fe406 */
[C---:B------:R-:W-:Y:S02]  /*2c70*/  LEA R9, P0, R2.reuse, c[0x0][0x1c8], 0x1 ;  /* 0x0000720002097a11 */ /* 0x040fe400078008ff */
[----:B------:R-:W-:Y:S02]  /*2c80*/  SHF.R.S32.HI R5, RZ, 0x1f, R155 ;  /* 0x0000001fff057819 */ /* 0x000fe4000001149b */
[----:B------:R-:W-:Y:S02]  /*2c90*/  LEA.HI.X R4, R2, c[0x0][0x1cc], R4, 0x1, P0 ;  /* 0x0000730002047a11 */ /* 0x000fe400000f0c04 */
[----:B------:R-:W1:Y:S01]  /*2ca0*/  SHFL.IDX PT, R2, R9, 0x1, 0x1c1f ;  /* 0x003c1f0009027f89 */ /* 0x000e6200000e0000 */
[----:B------:R-:W-:Y:S02]  /*2cb0*/  LEA.HI R5, R5, R155, RZ, 0x3 ;  /* 0x0000009b05057211 */ /* 0x000fe400078f18ff */
[----:B------:R-:W-:Y:S01]  /*2cc0*/  SHF.R.S32.HI R6, RZ, 0x1f, R154 ;  /* 0x0000001fff067819 */ /* 0x000fe2000001149a */
[----:B------:R-:W2:Y:S03]  /*2cd0*/  SHFL.IDX PT, R8, R4, 0x1, 0x1c1f ;  /* 0x003c1f0004087f89 */ /* 0x000ea600000e0000 */
[----:B------:R-:W-:Y:S01]  /*2ce0*/  LEA.HI R6, R6, R154, RZ, 0x3 ;  /* 0x0000009a06067211 */ /* 0x000fe200078f18ff */
[----:B------:R-:W3:Y:S03]  /*2cf0*/  SHFL.IDX PT, R9, R9, RZ, 0x1c1f ;  /* 0x001c1fff09097589 */ /* 0x000ee600000e0000 */
[----:B------:R-:W-:Y:S01]  /*2d00*/  LOP3.LUT R6, R6, 0xfffffff8, RZ, 0xc0, !PT ;  /* 0xfffffff806067812 */ /* 0x000fe200078ec0ff */
[----:B------:R4:W5:Y:S04]  /*2d10*/  SHFL.IDX PT, R10, R4, RZ, 0x1c1f ;  /* 0x001c1fff040a7589 */ /* 0x00096800000e0000 */
[----:B------:R-:W-:Y:S01]  /*2d20*/  IMAD.WIDE R6, R6, 0x2, RZ ;  /* 0x0000000206067825 */ /* 0x000fe200078e02ff */
[----:B-1----:R-:W-:-:S04]  /*2d30*/  IADD3 R18, P1, P0, R18, R2, R14 ;  /* 0x0000000212127210 */ /* 0x002fc8000783e00e */
[----:B--2---:R-:W-:Y:S02]  /*2d40*/  IADD3.X R19, RZ, R8, R15, P1, P0 ;  /* 0x00000008ff137210 */ /* 0x004fe40000fe040f */
[----:B---3--:R-:W-:Y:S02]  /*2d50*/  IADD3 R14, P6, R14, R9, RZ ;  /* 0x000000090e0e7210 */ /* 0x008fe40007fde0ff */
[----:B----4-:R-:W-:-:S03]  /*2d60*/  LOP3.LUT R4, R5, 0xfffffff8, RZ, 0xc0, !PT ;  /* 0xfffffff805047812 */ /* 0x010fc600078ec0ff */
[----:B-----5:R-:W-:Y:S01]  /*2d70*/  IMAD.X R15, R15, 0x1, R10, P6 ;  /* 0x000000010f0f7824 */ /* 0x020fe200030e060a */
[----:B------:R-:W-:Y:S01]  /*2d80*/  ISETP.NE.U32.AND P6, PT, R20, RZ, PT ;  /* 0x000000ff1400720c */ /* 0x000fe20003fc5070 */
[----:B------:R-:W-:-:S05]  /*2d90*/  IMAD.WIDE R4, R4, 0x2, RZ ;  /* 0x0000000204047825 */ /* 0x000fca00078e02ff */
[----:B------:R-:W-:-:S04]  /*2da0*/  IADD3 R16, P1, P0, R16, R2, R4 ;  /* 0x0000000210107210 */ /* 0x000fc8000783e004 */
[----:B------:R-:W-:Y:S02]  /*2db0*/  IADD3.X R17, RZ, R8, R5, P1, P0 ;  /* 0x00000008ff117210 */ /* 0x000fe40000fe0405 */
[----:B------:R-:W-:Y:S01]  /*2dc0*/  IADD3 R12, P1, P0, R12, R2, R6 ;  /* 0x000000020c0c7210 */ /* 0x000fe2000783e006 */
[----:B------:R-:W-:-:S03]  /*2dd0*/  IMAD.SHL.U32 R2, R153, 0x2, RZ ;  /* 0x0000000299027824 */ /* 0x000fc600078e00ff */
[----:B------:R-:W-:Y:S02]  /*2de0*/  IADD3.X R13, RZ, R8, R7, P1, P0 ;  /* 0x00000008ff0d7210 */ /* 0x000fe40000fe0407 */
[-C--:B------:R-:W-:Y:S01]  /*2df0*/  IADD3 R8, P1, R4, R9.reuse, RZ ;  /* 0x0000000904087210 */ /* 0x080fe20007f3e0ff */
[----:B------:R1:W-:Y:S01]  /*2e00*/  LDGSTS.E.BYPASS.LTC128B.128 [R2+0x3100], [R14.64], !P3 ;  /* 0x031000000e027fae */ /* 0x0003e2000d901d4e */
[----:B------:R-:W-:-:S03]  /*2e10*/  IADD3 R4, P0, R6, R9, RZ ;  /* 0x0000000906047210 */ /* 0x000fc60007f1e0ff */
[--C-:B------:R-:W-:Y:S01]  /*2e20*/  IMAD.X R9, R5, 0x1, R10.reuse, P1 ;  /* 0x0000000105097824 */ /* 0x100fe200008e060a */
[----:B------:R-:W-:Y:S01]  /*2e30*/  ISETP.NE.U32.AND P1, PT, R11, RZ, PT ;  /* 0x000000ff0b00720c */ /* 0x000fe20003f25070 */
[----:B------:R-:W-:Y:S01]  /*2e40*/  IMAD.X R5, R7, 0x1, R10, P0 ;  /* 0x0000000107057824 */ /* 0x000fe200000e060a */
[----:B------:R-:W-:Y:S02]  /*2e50*/  ISETP.NE.U32.AND P0, PT, R152, RZ, PT ;  /* 0x000000ff9800720c */ /* 0x000fe40003f05070 */
[----:B------:R1:W-:Y:S04]  /*2e60*/  LDGSTS.E.BYPASS.LTC128B.128 [R2+0x4100], [R8.64], !P4 ;  /* 0x0410000008027fae */ /* 0x0003e8000e101d4e */
[----:B------:R1:W-:Y:S04]  /*2e70*/  LDGSTS.E.BYPASS.LTC128B.128 [R2+0x5100], [R4.64], !P5 ;  /* 0x0510000004027fae */ /* 0x0003e8000e901d4e */
[----:B------:R1:W-:Y:S04]  /*2e80*/  LDGSTS.E.BYPASS.LTC128B.128.ZFILL [R2+0x3900], [R18.64], P6 ;  /* 0x0390000012027fae */ /* 0x0003e8000b141d4e */
[----:B------:R1:W-:Y:S04]  /*2e90*/  LDGSTS.E.BYPASS.LTC128B.128.ZFILL [R2+0x4900], [R16.64], P1 ;  /* 0x0490000010027fae */ /* 0x0003e80008941d4e */
[----:B------:R1:W-:Y:S02]  /*2ea0*/  LDGSTS.E.BYPASS.LTC128B.128.ZFILL [R2+0x5900], [R12.64], P0 ;  /* 0x059000000c027fae */ /* 0x0003e40008141d4e */
.L_x_1:
[----:B-1234-:R-:W-:Y:S01]  /*2eb0*/  SHF.R.S32.HI R2, RZ, 0x1f, R57 ;  /* 0x0000001fff027819 */ /* 0x01efe20000011439 */
[----:B------:R-:W-:Y:S01]  /*2ec0*/  IMAD.SHL.U32 R217, R0, 0x2, RZ ;  /* 0x0000000200d97824 */ /* 0x000fe200078e00ff */
[----:B------:R-:W0:Y:S02]  /*2ed0*/  LDGDEPBAR ;  /* 0x00000000000079af */ /* 0x000e240000000000 */
[----:B------:R-:W-:Y:S01]  /*2ee0*/  LEA.HI R4, R2, R57, RZ, 0x2 ;  /* 0x0000003902047211 */ /* 0x000fe200078f10ff */
[----:B------:R-:W-:-:S03]  /*2ef0*/  IMAD R218, R3, 0x2, R217 ;  /* 0x0000000203da7824 */ /* 0x000fc600078e02d9 */
[----:B------:R-:W-:Y:S01]  /*2f00*/  LOP3.LUT R2, R4, 0x7ffffffc, RZ, 0xc0, !PT ;  /* 0x7ffffffc04027812 */ /* 0x000fe200078ec0ff */
[----:B------:R1:W-:Y:S04]  /*2f10*/  STL [R1+0x44], R4 ;  /* 0x0000440401007387 */ /* 0x0003e80000100800 */
[----:B------:R-:W-:Y:S02]  /*2f20*/  IMAD.IADD R2, R57, 0x1, -R2 ;  /* 0x0000000139027824 */ /* 0x000fe400078e0a02 */
[----:B-1----:R-:W-:-:S04]  /*2f30*/  IMAD.U32 R4, RZ, RZ, UR17 ;  /* 0x00000011ff047e24 */ /* 0x002fc8000f8e00ff */
[----:B------:R-:W-:-:S05]  /*2f40*/  IMAD R2, R2, -0x2, R4 ;  /* 0xfffffffe02027824 */ /* 0x000fca00078e0204 */
[C---:B------:R-:W-:Y:S02]  /*2f50*/  ISETP.GT.AND P0, PT, R2.reuse, RZ, PT ;  /* 0x000000ff0200720c */ /* 0x040fe40003f04270 */
[C---:B------:R-:W-:Y:S02]  /*2f60*/  ISETP.GT.AND P1, PT, R2.reuse, 0x1, PT ;  /* 0x000000010200780c */ /* 0x040fe40003f24270 */
[----:B------:R-:W-:Y:S02]  /*2f70*/  ISETP.GT.AND P6, PT, R2, 0x8, PT ;  /* 0x000000080200780c */ /* 0x000fe40003fc4270 */
[----:B------:R-:W-:Y:S02]  /*2f80*/  FSEL R9, R117, -INF , P0 ;  /* 0xff80000075097808 */ /* 0x000fe40000000000 */
[----:B------:R-:W-:Y:S02]  /*2f90*/  FSEL R10, R116, -INF , P1 ;  /* 0xff800000740a7808 */ /* 0x000fe40000800000 */
[----:B------:R-:W-:-:S02]  /*2fa0*/  FSEL R15, R115, -INF , P0 ;  /* 0xff800000730f7808 */ /* 0x000fc40000000000 */
[----:B------:R-:W-:Y:S02]  /*2fb0*/  FSEL R39, R119, -INF , P0 ;  /* 0xff80000077277808 */ /* 0x000fe40000000000 */
[----:B------:R-:W-:Y:S02]  /*2fc0*/  FSEL R32, R121, -INF , P0 ;  /* 0xff80000079207808 */ /* 0x000fe40000000000 */
[----:B------:R-:W-:Y:S02]  /*2fd0*/  ISETP.GT.AND P0, PT, R2, 0x9, PT ;  /* 0x000000090200780c */ /* 0x000fe40003f04270 */
[----:B------:R-:W-:Y:S02]  /*2fe0*/  FSEL R11, R105, -INF , P6 ;  /* 0xff800000690b7808 */ /* 0x000fe40003000000 */
[----:B------:R-:W-:Y:S02]  /*2ff0*/  FMNMX.FTZ R4, R9, R10, !PT ;  /* 0x0000000a09047209 */ /* 0x000fe40007810000 */
        /* <DEDUP_REMOVED lines=9> */
[----:B------:R-:W-:Y:S02]  /*3090*/  FSEL R47, R97, -INF , P1 ;  /* 0xff800000612f7808 */ /* 0x000fe40000800000 */
[----:B------:R-:W-:Y:S02]  /*30a0*/  FSEL R107, R99, -INF , P1 ;  /* 0xff800000636b7808 */ /* 0x000fe40000800000 */
[----:B------:R-:W-:Y:S02]  /*30b0*/  FSEL R100, R102, -INF , P1 ;  /* 0xff80000066647808 */ /* 0x000fe40000800000 */
[----:B------:R-:W-:-:S02]  /*30c0*/  ISETP.GT.AND P1, PT, R2, 0x11, PT ;  /* 0x000000110200780c */ /* 0x000fc40003f24270 */
[----:B------:R-:W-:Y:S02]  /*30d0*/  FMNMX.FTZ R4, R14, R4, !PT ;  /* 0x000000040e047209 */ /* 0x000fe40007810000 */
[----:B------:R-:W-:Y:S02]  /*30e0*/  FSEL R46, R106, -INF , P0 ;  /* 0xff8000006a2e7808 */ /* 0x000fe40000000000 */
[----:B------:R-:W-:Y:S02]  /*30f0*/  FSEL R38, R112, -INF , P0 ;  /* 0xff80000070267808 */ /* 0x000fe40000000000 */
[----:B------:R-:W-:Y:S02]  /*3100*/  ISETP.GT.AND P0, PT, R2, 0x18, PT ;  /* 0x000000180200780c */ /* 0x000fe40003f04270 */
[----:B------:R-:W-:Y:S02]  /*3110*/  FSEL R48, R96, -INF , P1 ;  /* 0xff80000060307808 */ /* 0x000fe40000800000 */
[----:B------:R-:W-:-:S02]  /*3120*/  FMNMX.FTZ R4, R47, R4, !PT ;  /* 0x000000042f047209 */ /* 0x000fc40007810000 */
        /* <DEDUP_REMOVED lines=9> */
[----:B------:R-:W-:Y:S02]  /*31c0*/  ISETP.GT.AND P6, PT, R2, 0x20, PT ;  /* 0x000000200200780c */ /* 0x000fe40003fc4270 */
[----:B------:R-:W-:Y:S02]  /*31d0*/  FMNMX.FTZ R4, R49, R4, !PT ;  /* 0x0000000431047209 */ /* 0x000fe40007810000 */
[----:B------:R-:W-:-:S02]  /*31e0*/  FMNMX.FTZ R5, R15, R16, !PT ;  /* 0x000000100f057209 */ /* 0x000fc40007810000 */
[----:B------:R-:W-:Y:S02]  /*31f0*/  FSEL R57, R93, -INF , P1 ;  /* 0xff8000005d397808 */ /* 0x000fe40000800000 */
[----:B------:R-:W-:Y:S02]  /*3200*/  FSEL R128, R98, -INF , P1 ;  /* 0xff80000062807808 */ /* 0x000fe40000800000 */
[----:B------:R-:W-:Y:S02]  /*3210*/  FSEL R101, R101, -INF , P1 ;  /* 0xff80000065657808 */ /* 0x000fe40000800000 */
[----:B------:R-:W-:Y:S02]  /*3220*/  ISETP.GT.AND P1, PT, R2, 0x21, PT ;  /* 0x000000210200780c */ /* 0x000fe40003f24270 */
[----:B------:R-:W-:Y:S02]  /*3230*/  FSEL R131, R79, -INF , P6 ;  /* 0xff8000004f837808 */ /* 0x000fe40003000000 */
[----:B------:R-:W-:-:S02]  /*3240*/  FMNMX.FTZ R4, R50, R4, !PT ;  /* 0x0000000432047209 */ /* 0x000fc40007810000 */
[----:B------:R-:W-:Y:S02]  /*3250*/  FMNMX.FTZ R5, R17, R5, !PT ;  /* 0x0000000511057209 */ /* 0x000fe40007810000 */
[----:B------:R-:W-:Y:S02]  /*3260*/  FSEL R58, R58, -INF , P0 ;  /* 0xff8000003a3a7808 */ /* 0x000fe40000000000 */
[----:B------:R-:W-:Y:S02]  /*3270*/  FSEL R129, R91, -INF , P0 ;  /* 0xff8000005b817808 */ /* 0x000fe40000000000 */
[----:B------:R-:W-:Y:S02]  /*3280*/  FSEL R102, R94, -INF , P0 ;  /* 0xff8000005e667808 */ /* 0x000fe40000000000 */
[----:B------:R-:W-:Y:S02]  /*3290*/  ISETP.GT.AND P0, PT, R2, 0x28, PT ;  /* 0x000000280200780c */ /* 0x000fe40003f04270 */
[----:B------:R-:W-:-:S02]  /*32a0*/  FSEL R154, R78, -INF , P1 ;  /* 0xff8000004e9a7808 */ /* 0x000fc40000800000 */
[----:B------:R-:W-:Y:S02]  /*32b0*/  FMNMX.FTZ R4, R131, R4, !PT ;  /* 0x0000000483047209 */ /* 0x000fe40007810000 */
[----:B------:R-:W-:Y:S02]  /*32c0*/  FMNMX.FTZ R5, R18, R5, !PT ;  /* 0x0000000512057209 */ /* 0x000fe40007810000 */
[----:B------:R-:W-:Y:S02]  /*32d0*/  FSEL R164, R76, -INF , P1 ;  /* 0xff8000004ca47808 */ /* 0x000fe40000800000 */
[----:B------:R-:W-:Y:S02]  /*32e0*/  FSEL R187, R84, -INF , P1 ;  /* 0xff80000054bb7808 */ /* 0x000fe40000800000 */
[----:B------:R-:W-:Y:S02]  /*32f0*/  FSEL R184, R87, -INF , P1 ;  /* 0xff80000057b87808 */ /* 0x000fe40000800000 */
[----:B------:R-:W-:-:S02]  /*3300*/  FSEL R153, R72, -INF , P0 ;  /* 0xff80000048997808 */ /* 0x000fc40000000000 */
[----:B------:R-:W-:Y:S02]  /*3310*/  ISETP.GT.AND P1, PT, R2, 0x29, PT ;  /* 0x000000290200780c */ /* 0x000fe40003f24270 */
[----:B------:R-:W-:Y:S02]  /*3320*/  FMNMX.FTZ R4, R154, R4, !PT ;  /* 0x000000049a047209 */ /* 0x000fe40007810000 */
[----:B------:R-:W-:Y:S02]  /*3330*/  FMNMX.FTZ R5, R51, R5, !PT ;  /* 0x0000000533057209 */ /* 0x000fe40007810000 */
[----:B------:R-:W-:Y:S02]  /*3340*/  FSEL R165, R74, -INF , P0 ;  /* 0xff8000004aa57808 */ /* 0x000fe40000000000 */
[----:B------:R-:W-:Y:S02]  /*3350*/  FSEL R190, R70, -INF , P0 ;  /* 0xff80000046be7808 */ /* 0x000fe40000000000 */
[----:B------:R-:W-:-:S02]  /*3360*/  FSEL R186, R68, -INF , P0 ;  /* 0xff80000044ba7808 */ /* 0x000fc40000000000 */
[----:B------:R-:W-:Y:S02]  /*3370*/  FSEL R152, R73, -INF , P1 ;  /* 0xff80000049987808 */ /* 0x000fe40000800000 */
[----:B------:R-:W-:Y:S02]  /*3380*/  ISETP.GT.AND P0, PT, R2, 0x30, PT ;  /* 0x000000300200780c */ /* 0x000fe40003f04270 */
[----:B------:R-:W-:Y:S02]  /*3390*/  FMNMX.FTZ R4, R153, R4, !PT ;  /* 0x0000000499047209 */ /* 0x000fe40007810000 */
[----:B------:R-:W-:Y:S02]  /*33a0*/  FMNMX.FTZ R5, R57, R5, !PT ;  /* 0x0000000539057209 */ /* 0x000fe40007810000 */
[----:B------:R-:W-:Y:S02]  /*33b0*/  FSEL R155, R77, -INF , P6 ;  /* 0xff8000004d9b7808 */ /* 0x000fe40003000000 */
[----:B------:R-:W-:-:S02]  /*33c0*/  FSEL R189, R85, -INF , P6 ;  /* 0xff80000055bd7808 */ /* 0x000fc40003000000 */
[----:B------:R-:W-:Y:S02]  /*33d0*/  FSEL R167, R86, -INF , P6 ;  /* 0xff80000056a77808 */ /* 0x000fe40003000000 */
[----:B------:R-:W-:Y:S02]  /*33e0*/  ISETP.GT.AND P6, PT, R2, 0x31, PT ;  /* 0x000000310200780c */ /* 0x000fe40003fc4270 */
[----:B------:R-:W-:Y:S02]  /*33f0*/  FSEL R200, R27, -INF , P0 ;  /* 0xff8000001bc87808 */ /* 0x000fe40000000000 */
[----:B------:R-:W-:Y:S02]  /*3400*/  FMNMX.FTZ R4, R152, R4, !PT ;  /* 0x0000000498047209 */ /* 0x000fe40007810000 */
        /* <DEDUP_REMOVED lines=10> */
[----:B------:R-:W-:Y:S02]  /*34b0*/  FMNMX.FTZ R5, R59, R5, !PT ;  /* 0x000000053b057209 */ /* 0x000fe40007810000 */
[----:B------:R-:W-:Y:S02]  /*34c0*/  ISETP.GT.AND P0, PT, R2, 0x39, PT ;  /* 0x000000390200780c */ /* 0x000fe40003f04270 */
[----:B------:R-:W-:Y:S02]  /*34d0*/  FSEL R202, R22, -INF , P1 ;  /* 0xff80000016ca7808 */ /* 0x000fe40000800000 */
[----:B------:R-:W-:-:S02]  /*34e0*/  FMNMX.FTZ R2, R201, R4, !PT ;  /* 0x00000004c9027209 */ /* 0x000fc40007810000 */
[----:B------:R-:W-:Y:S02]  /*34f0*/  FMNMX.FTZ R6, R32, R36, !PT ;  /* 0x0000002420067209 */ /* 0x000fe40007810000 */
[----:B------:R-:W-:Y:S02]  /*3500*/  FMNMX.FTZ R4, R155, R5, !PT ;  /* 0x000000059b047209 */ /* 0x000fe40007810000 */
[----:B------:R-:W-:Y:S02]  /*3510*/  FSEL R203, R21, -INF , P0 ;  /* 0xff80000015cb7808 */ /* 0x000fe40000000000 */
[----:B------:R-:W-:Y:S02]  /*3520*/  FMNMX.FTZ R2, R202, R2, !PT ;  /* 0x00000002ca027209 */ /* 0x000fe40007810000 */
[----:B------:R-:W-:Y:S02]  /*3530*/  FMNMX.FTZ R5, R37, R6, !PT ;  /* 0x0000000625057209 */ /* 0x000fe40007810000 */
[----:B------:R-:W-:-:S02]  /*3540*/  FMNMX.FTZ R4, R164, R4, !PT ;  /* 0x00000004a4047209 */ /* 0x000fc40007810000 */
[----:B------:R-:W-:Y:S02]  /*3550*/  FMNMX.FTZ R103, R203, R2, !PT ;  /* 0x00000002cb677209 */ /* 0x000fe40007810000 */
[----:B------:R-:W-:Y:S02]  /*3560*/  FMNMX.FTZ R5, R38, R5, !PT ;  /* 0x0000000526057209 */ /* 0x000fe40007810000 */
[----:B------:R-:W-:Y:S01]  /*3570*/  FMNMX.FTZ R2, R165, R4, !PT ;  /* 0x00000004a5027209 */ /* 0x000fe20007810000 */
[----:B------:R-:W1:Y:S01]  /*3580*/  SHFL.BFLY PT, R7, R103, 0x2, 0x1f ;  /* 0x0c401f0067077f89 */ /* 0x000e6200000e0000 */
[----:B------:R-:W-:Y:S02]  /*3590*/  FMNMX.FTZ R4, R100, R5, !PT ;  /* 0x0000000564047209 */ /* 0x000fe40007810000 */
[----:B------:R-:W-:Y:S02]  /*35a0*/  FMNMX.FTZ R2, R166, R2, !PT ;  /* 0x00000002a6027209 */ /* 0x000fe40007810000 */
[----:B------:R-:W-:-:S02]  /*35b0*/  FSEL R205, R28, -INF , P6 ;  /* 0xff8000001ccd7808 */ /* 0x000fc40003000000 */
[----:B------:R-:W-:Y:S02]  /*35c0*/  FMNMX.FTZ R4, R101, R4, !PT ;  /* 0x0000000465047209 */ /* 0x000fe40007810000 */
[----:B------:R-:W-:Y:S02]  /*35d0*/  FMNMX.FTZ R2, R211, R2, !PT ;  /* 0x00000002d3027209 */ /* 0x000fe40007810000 */
[----:B------:R-:W-:Y:S02]  /*35e0*/  FSEL R204, R24, -INF , P1 ;  /* 0xff80000018cc7808 */ /* 0x000fe40000800000 */
[----:B------:R-:W-:Y:S01]  /*35f0*/  FMNMX.FTZ R4, R102, R4, !PT ;  /* 0x0000000466047209 */ /* 0x000fe20007810000 */
[----:B------:R-:W-:Y:S01]  /*3600*/  LDSM.16.MT88.4 R24, [R218+0x100] ;  /* 0x00010000da18783b */ /* 0x000fe20000004200 */
[----:B------:R-:W-:Y:S02]  /*3610*/  FMNMX.FTZ R2, R205, R2, !PT ;  /* 0x00000002cd027209 */ /* 0x000fe40007810000 */
[----:B------:R-:W-:-:S02]  /*3620*/  FSEL R210, R23, -INF , P0 ;  /* 0xff80000017d27808 */ /* 0x000fc40000000000 */
[----:B------:R-:W-:Y:S01]  /*3630*/  FMNMX.FTZ R4, R106, R4, !PT ;  /* 0x000000046a047209 */ /* 0x000fe20007810000 */
[----:B------:R-:W-:Y:S01]  /*3640*/  LDSM.16.MT88.4 R20, [R217+0x1100] ;  /* 0x00110000d914783b */ /* 0x000fe20000004200 */
[----:B------:R-:W-:Y:S02]  /*3650*/  FMNMX.FTZ R2, R204, R2, !PT ;  /* 0x00000002cc027209 */ /* 0x000fe40007810000 */
[----:B------:R-:W-:Y:S02]  /*3660*/  FMNMX.FTZ R5, R39, R44, !PT ;  /* 0x0000002c27057209 */ /* 0x000fe40007810000 */
[----:B------:R-:W-:Y:S02]  /*3670*/  FMNMX.FTZ R4, R167, R4, !PT ;  /* 0x00000004a7047209 */ /* 0x000fe40007810000 */
[----:B------:R-:W-:Y:S02]  /*3680*/  FMNMX.FTZ R6, R210, R2, !PT ;  /* 0x00000002d2067209 */ /* 0x000fe40007810000 */
[----:B------:R-:W-:-:S02]  /*3690*/  FMNMX.FTZ R2, R45, R5, !PT ;  /* 0x000000052d027209 */ /* 0x000fc40007810000 */
[----:B------:R-:W-:Y:S02]  /*36a0*/  FMNMX.FTZ R4, R184, R4, !PT ;  /* 0x00000004b8047209 */ /* 0x000fe40007810000 */
[----:B------:R-:W-:Y:S02]  /*36b0*/  FMNMX.FTZ R2, R46, R2, !PT ;  /* 0x000000022e027209 */ /* 0x000fe40007810000 */
[----:B-1----:R-:W-:Y:S02]  /*36c0*/  FMNMX.FTZ R103, R103, R7, !PT ;  /* 0x0000000767677209 */ /* 0x002fe40007810000 */
[----:B------:R-:W1:Y:S01]  /*36d0*/  SHFL.BFLY PT, R7, R6, 0x2, 0x1f ;  /* 0x0c401f0006077f89 */ /* 0x000e6200000e0000 */
[----:B------:R-:W-:Y:S02]  /*36e0*/  FMNMX.FTZ R4, R186, R4, !PT ;  /* 0x00000004ba047209 */ /* 0x000fe40007810000 */
[----:B------:R-:W-:Y:S01]  /*36f0*/  FMNMX.FTZ R2, R107, R2, !PT ;  /* 0x000000026b027209 */ /* 0x000fe20007810000 */
[----:B------:R-:W2:Y:S01]  /*3700*/  SHFL.BFLY PT, R8, R103, 0x1, 0x1f ;  /* 0x0c201f0067087f89 */ /* 0x000ea200000e0000 */
[----:B------:R-:W-:-:S02]  /*3710*/  FMNMX.FTZ R4, R185, R4, !PT ;  /* 0x00000004b9047209 */ /* 0x000fc40007810000 */
[----:B------:R-:W-:Y:S02]  /*3720*/  FMNMX.FTZ R2, R128, R2, !PT ;  /* 0x0000000280027209 */ /* 0x000fe40007810000 */
[----:B------:R-:W-:Y:S02]  /*3730*/  FSEL R207, R53, -INF , P6 ;  /* 0xff80000035cf7808 */ /* 0x000fe40003000000 */
[----:B------:R-:W-:Y:S02]  /*3740*/  FMNMX.FTZ R4, R239, R4, !PT ;  /* 0x00000004ef047209 */ /* 0x000fe40007810000 */
[----:B------:R-:W-:Y:S02]  /*3750*/  FMNMX.FTZ R2, R129, R2, !PT ;  /* 0x0000000281027209 */ /* 0x000fe40007810000 */
[----:B------:R-:W-:Y:S02]  /*3760*/  FSEL R212, R30, -INF , P1 ;  /* 0xff8000001ed47808 */ /* 0x000fe40000800000 */
[----:B------:R-:W-:-:S02]  /*3770*/  FMNMX.FTZ R4, R207, R4, !PT ;  /* 0x00000004cf047209 */ /* 0x000fc40007810000 */
[----:B------:R-:W-:Y:S02]  /*3780*/  FMNMX.FTZ R2, R130, R2, !PT ;  /* 0x0000000282027209 */ /* 0x000fe40007810000 */
[----:B------:R-:W-:Y:S02]  /*3790*/  FSEL R214, R29, -INF , P0 ;  /* 0xff8000001dd67808 */ /* 0x000fe40000000000 */
[----:B------:R-:W-:Y:S01]  /*37a0*/  FMNMX.FTZ R4, R212, R4, !PT ;  /* 0x00000004d4047209 */ /* 0x000fe20007810000 */
[----:B------:R-:W-:Y:S01]  /*37b0*/  LDSM.16.MT88.4 R28, [R217+0x100] ;  /* 0x00010000d91c783b */ /* 0x000fe20000004200 */
[----:B------:R-:W-:Y:S02]  /*37c0*/  FMNMX.FTZ R5, R189, R2, !PT ;  /* 0x00000002bd057209 */ /* 0x000fe40007810000 */
[----:B------:R-:W-:Y:S02]  /*37d0*/  FMNMX.FTZ R4, R214, R4, !PT ;  /* 0x00000004d6047209 */ /* 0x000fe40007810000 */
[----:B------:R-:W-:-:S02]  /*37e0*/  FMNMX.FTZ R5, R187, R5, !PT ;  /* 0x00000005bb057209 */ /* 0x000fc40007810000 */
[----:B-1----:R-:W-:Y:S02]  /*37f0*/  FMNMX.FTZ R2, R6, R7, !PT ;  /* 0x0000000706027209 */ /* 0x002fe40007810000 */
[----:B------:R-:W-:Y:S01]  /*3800*/  SHFL.BFLY PT, R7, R4, 0x2, 0x1f ;  /* 0x0c401f0004077f89 */ /* 0x000fe200000e0000 */
[----:B------:R-:W-:Y:S02]  /*3810*/  FMNMX.FTZ R5, R190, R5, !PT ;  /* 0x00000005be057209 */ /* 0x000fe40007810000 */
[----:B--2---:R-:W-:Y:S02]  /*3820*/  FMNMX.FTZ R103, R103, R8, !PT ;  /* 0x0000000867677209 */ /* 0x004fe40007810000 */
[----:B------:R-:W-:Y:S01]  /*3830*/  FMNMX.FTZ R5, R188, R5, !PT ;  /* 0x00000005bc057209 */ /* 0x000fe20007810000 */
[----:B------:R-:W1:Y:S01]  /*3840*/  SHFL.BFLY PT, R8, R2, 0x1, 0x1f ;  /* 0x0c201f0002087f89 */ /* 0x000e6200000e0000 */
[----:B------:R-:W-:Y:S01]  /*3850*/  FSEL R215, R40, -INF , P6 ;  /* 0xff80000028d77808 */ /* 0x000fe20003000000 */
[----:B------:R-:W-:Y:S01]  /*3860*/  FMUL.FTZ R13, R103, c[0x0][0x2d0] ;  /* 0x0000b400670d7a20 */ /* 0x000fe20000410000 */
[----:B------:R-:W-:Y:S01]  /*3870*/  FMNMX.FTZ R5, R137, R5, !PT ;  /* 0x0000000589057209 */ /* 0x000fe20007810000 */
[----:B------:R-:W-:Y:S01]  /*3880*/  LDSM.16.MT88.4 R40, [R218+0x2100] ;  /* 0x00210000da28783b */ /* 0x000fe20000004200 */
[----:B------:R-:W-:-:S02]  /*3890*/  FSETP.NEU.FTZ.AND P6, PT, R103, -INF , PT ;  /* 0xff8000006700780b */ /* 0x000fc40003fdd000 */
[----:B------:R-:W-:Y:S02]  /*38a0*/  FSEL R234, R34, -INF , P1 ;  /* 0xff80000022ea7808 */ /* 0x000fe40000800000 */
[----:B------:R-:W-:Y:S02]  /*38b0*/  FMNMX.FTZ R5, R215, R5, !PT ;  /* 0x00000005d7057209 */ /* 0x000fe40007810000 */
[----:B------:R-:W-:Y:S02]  /*38c0*/  FSEL R13, R13, RZ, P6 ;  /* 0x000000ff0d0d7208 */ /* 0x000fe40003000000 */
[----:B------:R-:W-:Y:S02]  /*38d0*/  FSEL R237, R33, -INF , P0 ;  /* 0xff80000021ed7808 */ /* 0x000fe40000000000 */
[----:B------:R-:W-:Y:S01]  /*38e0*/  FMNMX.FTZ R5, R234, R5, !PT ;  /* 0x00000005ea057209 */ /* 0x000fe20007810000 */
[----:B------:R-:W-:-:S03]  /*38f0*/  FFMA.FTZ R6, R9, c[0x0][0x2d0], -R13 ;  /* 0x0000b40009067a23 */ /* 0x000fc6000001080d */
[----:B------:R-:W-:Y:S01]  /*3900*/  FMNMX.FTZ R5, R237, R5, !PT ;  /* 0x00000005ed057209 */ /* 0x000fe20007810000 */
[----:B------:R2:W-:Y:S01]  /*3910*/  MUFU.EX2 R192, R6 ;  /* 0x0000000600c07308 */ /* 0x0005e20000000800 */
[----:B-1----:R-:W-:-:S04]  /*3920*/  FMNMX.FTZ R2, R2, R8, !PT ;  /* 0x0000000802027209 */ /* 0x002fc80007810000 */
[C---:B------:R-:W-:Y:S01]  /*3930*/  FSETP.NEU.FTZ.AND P0, PT, R2.reuse, -INF , PT ;  /* 0xff8000000200780b */ /* 0x040fe20003f1d000 */
[----:B------:R-:W-:-:S05]  /*3940*/  FMUL.FTZ R12, R2, c[0x0][0x2d0] ;  /* 0x0000b400020c7a20 */ /* 0x000fca0000410000 */
[----:B------:R-:W-:Y:S02]  /*3950*/  FSEL R12, R12, RZ, P0 ;  /* 0x000000ff0c0c7208 */ /* 0x000fe40000000000 */
[----:B--2---:R-:W-:Y:S01]  /*3960*/  FMNMX.FTZ R6, R4, R7, !PT ;  /* 0x0000000704067209 */ /* 0x004fe20007810000 */
[----:B------:R-:W-:Y:S01]  /*3970*/  FFMA.FTZ R4, R10, c[0x0][0x2d0], -R13 ;  /* 0x0000b4000a047a23 */ /* 0x000fe2000001080d */
[----:B------:R-:W-:Y:S01]  /*3980*/  SHFL.BFLY PT, R7, R5, 0x2, 0x1f ;  /* 0x0c401f0005077f89 */ /* 0x000fe200000e0000 */
[--C-:B------:R-:W-:Y:S02]  /*3990*/  FFMA.FTZ R0, R16, c[0x0][0x2d0], -R12.reuse ;  /* 0x0000b40010007a23 */ /* 0x100fe4000001080c */
[----:B------:R1:W-:Y:S01]  /*39a0*/  MUFU.EX2 R19, R4 ;  /* 0x0000000400137308 */ /* 0x0003e20000000800 */
[----:B------:R-:W2:Y:S01]  /*39b0*/  SHFL.BFLY PT, R105, R6, 0x1, 0x1f ;  /* 0x0c201f0006697f89 */ /* 0x000ea200000e0000 */
[----:B------:R-:W-:-:S06]  /*39c0*/  FFMA.FTZ R3, R18, c[0x0][0x2d0], -R12 ;  /* 0x0000b40012037a23 */ /* 0x000fcc000001080c */
[----:B------:R3:W-:Y:S01]  /*39d0*/  MUFU.EX2 R197, R0 ;  /* 0x0000000000c57308 */ /* 0x0007e20000000800 */
[----:B-1----:R-:W-:-:S07]  /*39e0*/  FFMA.FTZ R4, R11, c[0x0][0x2d0], -R13 ;  /* 0x0000b4000b047a23 */ /* 0x002fce000001080d */
[----:B------:R-:W-:Y:S01]  /*39f0*/  MUFU.EX2 R182, R3 ;  /* 0x0000000300b67308 */ /* 0x000fe20000000800 */
[----:B---3--:R-:W-:-:S07]  /*3a00*/  FFMA.FTZ R0, R17, c[0x0][0x2d0], -R12 ;  /* 0x0000b40011007a23 */ /* 0x008fce000001080c */
[----:B------:R1:W-:Y:S01]  /*3a10*/  MUFU.EX2 R136, R4 ;  /* 0x0000000400887308 */ /* 0x0003e20000000800 */
[----:B--2---:R-:W-:-:S04]  /*3a20*/  FMNMX.FTZ R105, R6, R105, !PT ;  /* 0x0000006906697209 */ /* 0x004fc80007810000 */
[C---:B------:R-:W-:Y:S01]  /*3a30*/  FSETP.NEU.FTZ.AND P0, PT, R105.reuse, -INF , PT ;  /* 0xff8000006900780b */ /* 0x040fe20003f1d000 */
[----:B-1----:R-:W-:Y:S02]  /*3a40*/  FFMA.FTZ R4, R14, c[0x0][0x2d0], -R13 ;  /* 0x0000b4000e047a23 */ /* 0x002fe4000001080d */
[----:B------:R1:W-:Y:S08]  /*3a50*/  MUFU.EX2 R14, R0 ;  /* 0x00000000000e7308 */ /* 0x0003f00000000800 */
[----:B------:R2:W3:Y:S01]  /*3a60*/  MUFU.EX2 R181, R4 ;  /* 0x0000000400b57308 */ /* 0x0004e20000000800 */
[----:B-1----:R-:W-:-:S05]  /*3a70*/  FMUL.FTZ R0, R105, c[0x0][0x2d0] ;  /* 0x0000b40069007a20 */ /* 0x002fca0000410000 */
[----:B------:R-:W-:Y:S01]  /*3a80*/  FSEL R0, R0, RZ, P0 ;  /* 0x000000ff00007208 */ /* 0x000fe20000000000 */
[----:B--2---:R-:W-:Y:S01]  /*3a90*/  FFMA.FTZ R4, R15, c[0x0][0x2d0], -R12 ;  /* 0x0000b4000f047a23 */ /* 0x004fe2000001080c */
[----:B---3--:R-:W-:Y:S01]  /*3aa0*/  F2FP.PACK_AB R6, R181, R136 ;  /* 0x00000088b506723e */ /* 0x008fe200000000ff */
[----:B------:R-:W-:Y:S02]  /*3ab0*/  IMAD.MOV.U32 R15, RZ, RZ, R19 ;  /* 0x000000ffff0f7224 */ /* 0x000fe400078e0013 */
[----:B------:R1:W2:Y:S01]  /*3ac0*/  MUFU.EX2 R196, R4 ;  /* 0x0000000400c47308 */ /* 0x0002a20000000800 */
[--C-:B------:R-:W-:Y:S01]  /*3ad0*/  FFMA.FTZ R3, R32, c[0x0][0x2d0], -R0.reuse ;  /* 0x0000b40020037a23 */ /* 0x100fe20000010800 */
[----:B------:R-:W-:Y:S01]  /*3ae0*/  LDSM.16.MT88.4 R16, [R218+0x1100] ;  /* 0x00110000da10783b */ /* 0x000fe20000004200 */
[----:B------:R-:W-:-:S03]  /*3af0*/  FFMA.FTZ R8, R37, c[0x0][0x2d0], -R0 ;  /* 0x0000b40025087a23 */ /* 0x000fc60000010800 */
[----:B------:R-:W-:Y:S02]  /*3b00*/  LDSM.16.MT88.4 R32, [R217+0x2100] ;  /* 0x00210000d920783b */ /* 0x000fe40000004200 */
[----:B------:R3:W-:Y:S01]  /*3b10*/  MUFU.EX2 R251, R3 ;  /* 0x0000000300fb7308 */ /* 0x0007e20000000800 */
[----:B-1----:R-:W-:-:S07]  /*3b20*/  FMNMX.FTZ R4, R5, R7, !PT ;  /* 0x0000000705047209 */ /* 0x002fce0007810000 */
[----:B------:R1:W-:Y:S01]  /*3b30*/  MUFU.EX2 R252, R8 ;  /* 0x0000000800fc7308 */ /* 0x0003e20000000800 */
[----:B------:R-:W-:Y:S01]  /*3b40*/  F2FP.PACK_AB R7, R182, R14 ;  /* 0x0000000eb607723e */ /* 0x000fe200000000ff */
[----:B------:R-:W4:Y:S01]  /*3b50*/  SHFL.BFLY PT, R5, R4, 0x1, 0x1f ;  /* 0x0c201f0004057f89 */ /* 0x000f2200000e0000 */
[----:B---3--:R-:W-:-:S05]  /*3b60*/  FFMA.FTZ R3, R36, c[0x0][0x2d0], -R0 ;  /* 0x0000b40024037a23 */ /* 0x008fca0000010800 */
[----:B------:R3:W-:Y:S01]  /*3b70*/  MUFU.EX2 R247, R3 ;  /* 0x0000000300f77308 */ /* 0x0007e20000000800 */
[----:B-1----:R-:W-:-:S07]  /*3b80*/  FFMA.FTZ R8, R38, c[0x0][0x2d0], -R0 ;  /* 0x0000b40026087a23 */ /* 0x002fce0000010800 */
[----:B------:R-:W1:Y:S01]  /*3b90*/  MUFU.EX2 R180, R8 ;  /* 0x0000000800b47308 */ /* 0x000e620000000800 */
[----:B----4-:R-:W-:Y:S02]  /*3ba0*/  FMNMX.FTZ R104, R4, R5, !PT ;  /* 0x0000000504687209 */ /* 0x010fe40007810000 */
[----:B------:R-:W-:Y:S02]  /*3bb0*/  F2FP.PACK_AB R4, R15, R192 ;  /* 0x000000c00f04723e */ /* 0x000fe400000000ff */
[C---:B------:R-:W-:Y:S01]  /*3bc0*/  FSETP.NEU.FTZ.AND P0, PT, R104.reuse, -INF , PT ;  /* 0xff8000006800780b */ /* 0x040fe20003f1d000 */
[----:B---3--:R-:W-:Y:S01]  /*3bd0*/  FMUL.FTZ R3, R104, c[0x0][0x2d0] ;  /* 0x0000b40068037a20 */ /* 0x008fe20000410000 */
[----:B--2---:R-:W-:Y:S02]  /*3be0*/  F2FP.PACK_AB R5, R197, R196 ;  /* 0x000000c4c505723e */ /* 0x004fe400000000ff */
[----:B-1----:R-:W-:Y:S02]  /*3bf0*/  F2FP.PACK_AB R10, R180, R252 ;  /* 0x000000fcb40a723e */ /* 0x002fe400000000ff */
[----:B------:R-:W-:-:S02]  /*3c00*/  FSEL R3, R3, RZ, P0 ;  /* 0x000000ff03037208 */ /* 0x000fc40000000000 */
[----:B------:R-:W-:Y:S01]  /*3c10*/  PLOP3.LUT P0, PT, PT, PT, UP0, 0x40, 0x0 ;  /* 0x000000000000781c */ /* 0x000fe20003f0e808 */
[C---:B------:R-:W-:Y:S02]  /*3c20*/  HMMA.16816.F32 R124, R4.reuse, R28, RZ ;  /* 0x0000001c047c723c */ /* 0x040fe400000018ff */
[--C-:B------:R-:W-:Y:S02]  /*3c30*/  FFMA.FTZ R8, R39, c[0x0][0x2d0], -R3.reuse ;  /* 0x0000b40027087a23 */ /* 0x100fe40000010803 */
[----:B------:R-:W-:Y:S02]  /*3c40*/  LDSM.16.MT88.4 R36, [R218+0x2500] ;  /* 0x00250000da24783b */ /* 0x000fe40000004200 */
[----:B------:R1:W-:Y:S02]  /*3c50*/  MUFU.EX2 R244, R8 ;  /* 0x0000000800f47308 */ /* 0x0003e40000000800 */
[C---:B------:R-:W-:Y:S08]  /*3c60*/  HMMA.16816.F32 R120, R4.reuse, R24, RZ ;  /* 0x000000180478723c */ /* 0x040ff000000018ff */
[----:B------:R-:W-:Y:S01]  /*3c70*/  HMMA.16816.F32 R116, R4, R20, RZ ;  /* 0x000000140474723c */ /* 0x000fe200000018ff */
[----:B-1----:R-:W-:-:S07]  /*3c80*/  FFMA.FTZ R8, R44, c[0x0][0x2d0], -R3 ;  /* 0x0000b4002c087a23 */ /* 0x002fce0000010803 */
[C---:B------:R-:W-:Y:S01]  /*3c90*/  HMMA.16816.F32 R112, R4.reuse, R16, RZ ;  /* 0x000000100470723c */ /* 0x040fe200000018ff */
[----:B------:R1:W2:Y:S07]  /*3ca0*/  MUFU.EX2 R243, R8 ;  /* 0x0000000800f37308 */ /* 0x0002ae0000000800 */
[C---:B------:R-:W-:Y:S08]  /*3cb0*/  HMMA.16816.F32 R108, R4.reuse, R32, RZ ;  /* 0x00000020046c723c */ /* 0x040ff000000018ff */
[----:B------:R-:W-:Y:S01]  /*3cc0*/  HMMA.16816.F32 R96, R4, R40, RZ ;  /* 0x000000280460723c */ /* 0x000fe200000018ff */
[----:B-1----:R-:W-:Y:S01]  /*3cd0*/  FFMA.FTZ R8, R45, c[0x0][0x2d0], -R3 ;  /* 0x0000b4002d087a23 */ /* 0x002fe20000010803 */
[----:B--2---:R-:W-:-:S03]  /*3ce0*/  F2FP.PACK_AB R9, R243, R244 ;  /* 0x000000f4f309723e */ /* 0x004fc600000000ff */
[----:B------:R1:W-:Y:S03]  /*3cf0*/  MUFU.EX2 R246, R8 ;  /* 0x0000000800f67308 */ /* 0x0003e60000000800 */
[C---:B------:R-:W-:Y:S08]  /*3d00*/  HMMA.16816.F32 R92, R4.reuse, R30, RZ ;  /* 0x0000001e045c723c */ /* 0x040ff000000018ff */
[----:B------:R-:W-:Y:S01]  /*3d10*/  HMMA.16816.F32 R88, R4, R26, RZ ;  /* 0x0000001a0458723c */ /* 0x000fe200000018ff */
[----:B-1----:R-:W-:-:S07]  /*3d20*/  FFMA.FTZ R8, R46, c[0x0][0x2d0], -R3 ;  /* 0x0000b4002e087a23 */ /* 0x002fce0000010803 */
[C---:B------:R-:W-:Y:S01]  /*3d30*/  HMMA.16816.F32 R84, R4.reuse, R22, RZ ;  /* 0x000000160454723c */ /* 0x040fe200000018ff */
[----:B------:R1:W2:Y:S07]  /*3d40*/  MUFU.EX2 R250, R8 ;  /* 0x0000000800fa7308 */ /* 0x0002ae0000000800 */
[C---:B------:R-:W-:Y:S08]  /*3d50*/  HMMA.16816.F32 R80, R4.reuse, R18, RZ ;  /* 0x000000120450723c */ /* 0x040ff000000018ff */
[----:B------:R-:W-:Y:S01]  /*3d60*/  HMMA.16816.F32 R76, R4, R34, RZ ;  /* 0x00000022044c723c */ /* 0x000fe200000018ff */
[----:B-1----:R-:W-:-:S02]  /*3d70*/  F2FP.PACK_AB R8, R247, R251 ;  /* 0x000000fbf708723e */ /* 0x002fc400000000ff */
[----:B--2---:R-:W-:-:S05]  /*3d80*/  F2FP.PACK_AB R11, R250, R246 ;  /* 0x000000f6fa0b723e */ /* 0x004fca00000000ff */
[----:B------:R-:W-:Y:S07]  /*3d90*/  HMMA.16816.F32 R68, R4, R42, RZ ;  /* 0x0000002a0444723c */ /* 0x000fee00000018ff */
[--C-:B------:R-:W-:Y:S01]  /*3da0*/  FFMA.FTZ R4, R47, c[0x0][0x2d0], -R13.reuse ;  /* 0x0000b4002f047a23 */ /* 0x100fe2000001080d */
[C---:B------:R-:W-:Y:S03]  /*3db0*/  HMMA.16816.F32 R72, R8.reuse, R28, RZ ;  /* 0x0000001c0848723c */ /* 0x040fe600000018ff */
[----:B------:R1:W-:Y:S05]  /*3dc0*/  MUFU.EX2 R245, R4 ;  /* 0x0000000400f57308 */ /* 0x0003ea0000000800 */
[C---:B------:R-:W-:Y:S01]  /*3dd0*/  HMMA.16816.F32 R144, R8.reuse, R30, RZ ;  /* 0x0000001e0890723c */ /* 0x040fe200000018ff */
[----:B------:R-:W-:Y:S07]  /*3de0*/  LDSM.16.MT88.4 R28, [R218+0x1500] ;  /* 0x00150000da1c783b */ /* 0x000fee0000004200 */
[----:B------:R-:W-:Y:S01]  /*3df0*/  HMMA.16816.F32 R64, R8, R24, RZ ;  /* 0x000000180840723c */ /* 0x000fe200000018ff */
[----:B-1----:R-:W-:-:S04]  /*3e00*/  FFMA.FTZ R4, R48, c[0x0][0x2d0], -R13 ;  /* 0x0000b40030047a23 */ /* 0x002fc8000001080d */
[----:B------:R1:W-:Y:S03]  /*3e10*/  MUFU.EX2 R138, R4 ;  /* 0x00000004008a7308 */ /* 0x0003e60000000800 */
[C---:B------:R-:W-:Y:S01]  /*3e20*/  HMMA.16816.F32 R140, R8.reuse, R26, RZ ;  /* 0x0000001a088c723c */ /* 0x040fe200000018ff */
[----:B------:R-:W-:Y:S07]  /*3e30*/  LDSM.16.MT88.4 R24, [R217+0x500] ;  /* 0x00050000d918783b */ /* 0x000fee0000004200 */
[----:B------:R-:W-:Y:S01]  /*3e40*/  HMMA.16816.F32 R60, R8, R20, RZ ;  /* 0x00000014083c723c */ /* 0x000fe200000018ff */
[----:B-1----:R-:W-:-:S07]  /*3e50*/  FFMA.FTZ R4, R49, c[0x0][0x2d0], -R13 ;  /* 0x0000b40031047a23 */ /* 0x002fce000001080d */
[C---:B------:R-:W-:Y:S01]  /*3e60*/  HMMA.16816.F32 R132, R8.reuse, R22, RZ ;  /* 0x000000160884723c */ /* 0x040fe200000018ff */
[----:B------:R-:W-:Y:S01]  /*3e70*/  LDSM.16.MT88.4 R20, [R218+0x500] ;  /* 0x00050000da14783b */ /* 0x000fe20000004200 */
[----:B------:R1:W-:Y:S06]  /*3e80*/  MUFU.EX2 R249, R4 ;  /* 0x0000000400f97308 */ /* 0x0003ec0000000800 */
[C---:B------:R-:W-:Y:S08]  /*3e90*/  HMMA.16816.F32 R52, R8.reuse, R16, RZ ;  /* 0x000000100834723c */ /* 0x040ff000000018ff */
[----:B------:R-:W-:Y:S01]  /*3ea0*/  HMMA.16816.F32 R148, R8, R18, RZ ;  /* 0x000000120894723c */ /* 0x000fe200000018ff */
[----:B------:R-:W2:Y:S01]  /*3eb0*/  LDSM.16.MT88.4 R16, [R217+0x1500] ;  /* 0x00150000d910783b */ /* 0x000ea20000004200 */
[----:B-1----:R-:W-:-:S04]  /*3ec0*/  FFMA.FTZ R4, R50, c[0x0][0x2d0], -R13 ;  /* 0x0000b40032047a23 */ /* 0x002fc8000001080d */
[----:B------:R1:W3:Y:S02]  /*3ed0*/  MUFU.EX2 R248, R4 ;  /* 0x0000000400f87308 */ /* 0x0002e40000000800 */
[C---:B------:R-:W-:Y:S08]  /*3ee0*/  HMMA.16816.F32 R156, R8.reuse, R34, RZ ;  /* 0x00000022089c723c */ /* 0x040ff000000018ff */
[----:B------:R-:W-:Y:S01]  /*3ef0*/  HMMA.16816.F32 R44, R8, R40, RZ ;  /* 0x00000028082c723c */ /* 0x000fe200000018ff */
[----:B-1----:R-:W-:-:S07]  /*3f00*/  FFMA.FTZ R4, R51, c[0x0][0x2d0], -R12 ;  /* 0x0000b40033047a23 */ /* 0x002fce000001080c */
[C---:B------:R-:W-:Y:S01]  /*3f10*/  HMMA.16816.F32 R168, R8.reuse, R42, RZ ;  /* 0x0000002a08a8723c */ /* 0x040fe200000018ff */
[----:B---3--:R-:W-:Y:S01]  /*3f20*/  F2FP.PACK_AB R6, R248, R249 ;  /* 0x000000f9f806723e */ /* 0x008fe200000000ff */
[----:B------:R1:W-:Y:S06]  /*3f30*/  MUFU.EX2 R240, R4 ;  /* 0x0000000400f07308 */ /* 0x0003ec0000000800 */
[----:B------:R-:W-:Y:S01]  /*3f40*/  HMMA.16816.F32 R48, R8, R32, RZ ;  /* 0x000000200830723c */ /* 0x000fe200000018ff */
[----:B------:R-:W3:Y:S06]  /*3f50*/  LDSM.16.MT88.4 R32, [R217+0x2500] ;  /* 0x00250000d920783b */ /* 0x000eec0000004200 */
[----:B------:R-:W-:-:S02]  /*3f60*/  FFMA.FTZ R8, R102, c[0x0][0x2d0], -R0 ;  /* 0x0000b40066087a23 */ /* 0x000fc40000010800 */
[----:B-1----:R-:W-:Y:S02]  /*3f70*/  FFMA.FTZ R4, R57, c[0x0][0x2d0], -R12 ;  /* 0x0000b40039047a23 */ /* 0x002fe4000001080c */
[----:B------:R1:W-:Y:S01]  /*3f80*/  MUFU.EX2 R233, R8 ;  /* 0x0000000800e97308 */ /* 0x0003e20000000800 */
[----:B------:R-:W-:-:S07]  /*3f90*/  IMAD.MOV.U32 R57, RZ, RZ, R138 ;  /* 0x000000ffff397224 */ /* 0x000fce00078e008a */
[----:B------:R4:W5:Y:S01]  /*3fa0*/  MUFU.EX2 R5, R4 ;  /* 0x0000000400057308 */ /* 0x0009620000000800 */
[----:B-1----:R-:W-:-:S07]  /*3fb0*/  FFMA.FTZ R8, R106, c[0x0][0x2d0], -R0 ;  /* 0x0000b4006a087a23 */ /* 0x002fce0000010800 */
[----:B------:R1:W-:Y:S01]  /*3fc0*/  MUFU.EX2 R213, R8 ;  /* 0x0000000800d57308 */ /* 0x0003e20000000800 */
[----:B----4-:R-:W-:Y:S02]  /*3fd0*/  FFMA.FTZ R4, R58, c[0x0][0x2d0], -R12 ;  /* 0x0000b4003a047a23 */ /* 0x010fe4000001080c */
[----:B-----5:R-:W-:-:S05]  /*3fe0*/  IMAD.MOV.U32 R58, RZ, RZ, R5 ;  /* 0x000000ffff3a7224 */ /* 0x020fca00078e0005 */
[----:B------:R4:W-:Y:S01]  /*3ff0*/  MUFU.EX2 R242, R4 ;  /* 0x0000000400f27308 */ /* 0x0009e20000000800 */
[----:B------:R-:W-:Y:S01]  /*4000*/  F2FP.PACK_AB R5, R58, R240 ;  /* 0x000000f03a05723e */ /* 0x000fe200000000ff */
[----:B-1----:R-:W-:-:S06]  /*4010*/  FFMA.FTZ R8, R107, c[0x0][0x2d0], -R3 ;  /* 0x0000b4006b087a23 */ /* 0x002fcc0000010803 */
[----:B------:R1:W-:Y:S01]  /*4020*/  MUFU.EX2 R209, R8 ;  /* 0x0000000800d17308 */ /* 0x0003e20000000800 */
[----:B----4-:R-:W-:Y:S02]  /*4030*/  FFMA.FTZ R4, R59, c[0x0][0x2d0], -R12 ;  /* 0x0000b4003b047a23 */ /* 0x010fe4000001080c */
[----:B------:R-:W-:-:S05]  /*4040*/  IMAD.MOV.U32 R59, RZ, RZ, R137 ;  /* 0x000000ffff3b7224 */ /* 0x000fca00078e0089 */
[----:B------:R4:W5:Y:S01]  /*4050*/  MUFU.EX2 R241, R4 ;  /* 0x0000000400f17308 */ /* 0x0009620000000800 */
[----:B-1----:R-:W-:Y:S02]  /*4060*/  FFMA.FTZ R8, R128, c[0x0][0x2d0], -R3 ;  /* 0x0000b40080087a23 */ /* 0x002fe40000010803 */
[----:B------:R-:W-:-:S05]  /*4070*/  IMAD.MOV.U32 R128, RZ, RZ, R180 ;  /* 0x000000ffff807224 */ /* 0x000fca00078e00b4 */
[----:B------:R1:W-:Y:S01]  /*4080*/  MUFU.EX2 R191, R8 ;  /* 0x0000000800bf7308 */ /* 0x0003e20000000800 */
[----:B----4-:R-:W-:Y:S01]  /*4090*/  FFMA.FTZ R4, R100, c[0x0][0x2d0], -R0 ;  /* 0x0000b40064047a23 */ /* 0x010fe20000010800 */
[----:B-----5:R-:W-:Y:S01]  /*40a0*/  F2FP.PACK_AB R7, R241, R242 ;  /* 0x000000f2f107723e */ /* 0x020fe200000000ff */
[----:B------:R-:W-:-:S05]  /*40b0*/  IMAD.MOV.U32 R100, RZ, RZ, R136 ;  /* 0x000000ffff647224 */ /* 0x000fca00078e0088 */
[----:B------:R4:W-:Y:S01]  /*40c0*/  MUFU.EX2 R235, R4 ;  /* 0x0000000400eb7308 */ /* 0x0009e20000000800 */
[----:B-1----:R-:W-:Y:S02]  /*40d0*/  FFMA.FTZ R8, R129, c[0x0][0x2d0], -R3 ;  /* 0x0000b40081087a23 */ /* 0x002fe40000010803 */
[----:B------:R-:W-:-:S05]  /*40e0*/  IMAD.MOV.U32 R129, RZ, RZ, R14 ;  /* 0x000000ffff817224 */ /* 0x000fca00078e000e */
[----:B------:R1:W-:Y:S01]  /*40f0*/  MUFU.EX2 R208, R8 ;  /* 0x0000000800d07308 */ /* 0x0003e20000000800 */
[----:B------:R-:W-:Y:S02]  /*4100*/  FFMA.FTZ R14, R165, c[0x0][0x2d0], -R12 ;  /* 0x0000b400a50e7a23 */ /* 0x000fe4000001080c */
[----:B----4-:R-:W-:-:S05]  /*4110*/  FFMA.FTZ R4, R101, c[0x0][0x2d0], -R0 ;  /* 0x0000b40065047a23 */ /* 0x010fca0000010800 */
[----:B------:R4:W5:Y:S01]  /*4120*/  MUFU.EX2 R183, R4 ;  /* 0x0000000400b77308 */ /* 0x0009620000000800 */
[----:B-1----:R-:W-:-:S07]  /*4130*/  FFMA.FTZ R8, R130, c[0x0][0x2d0], -R3 ;  /* 0x0000b40082087a23 */ /* 0x002fce0000010803 */
[----:B------:R1:W-:Y:S01]  /*4140*/  MUFU.EX2 R180, R14 ;  /* 0x0000000e00b47308 */ /* 0x0003e20000000800 */
[----:B----4-:R-:W-:-:S07]  /*4150*/  F2FP.PACK_AB R4, R57, R245 ;  /* 0x000000f53904723e */ /* 0x010fce00000000ff */
[----:B------:R4:W4:Y:S01]  /*4160*/  MUFU.EX2 R206, R8 ;  /* 0x0000000800ce7308 */ /* 0x0009220000000800 */
[----:B--2---:R-:W-:Y:S01]  /*4170*/  HMMA.16816.F32 R160, R4, R16, R116 ;  /* 0x0000001004a0723c */ /* 0x004fe20000001874 */
[----:B-1----:R-:W-:-:S07]  /*4180*/  FFMA.FTZ R14, R166, c[0x0][0x2d0], -R12 ;  /* 0x0000b400a60e7a23 */ /* 0x002fce000001080c */
[----:B---3--:R-:W-:Y:S01]  /*4190*/  HMMA.16816.F32 R116, R4, R32, R108 ;  /* 0x000000200474723c */ /* 0x008fe2000000186c */
[----:B----4-:R-:W-:-:S04]  /*41a0*/  FFMA.FTZ R8, R131, c[0x0][0x2d0], -R13 ;  /* 0x0000b40083087a23 */ /* 0x010fc8000001080d */
[----:B------:R1:W-:Y:S03]  /*41b0*/  MUFU.EX2 R199, R8 ;  /* 0x0000000800c77308 */ /* 0x0003e60000000800 */
[C---:B------:R-:W-:Y:S08]  /*41c0*/  HMMA.16816.F32 R172, R4.reuse, R20, R120 ;  /* 0x0000001404ac723c */ /* 0x040ff00000001878 */
[----:B------:R-:W-:Y:S01]  /*41d0*/  HMMA.16816.F32 R108, R4, R36, R96 ;  /* 0x00000024046c723c */ /* 0x000fe20000001860 */
[----:B-1----:R-:W-:-:S07]  /*41e0*/  FFMA.FTZ R8, R154, c[0x0][0x2d0], -R13 ;  /* 0x0000b4009a087a23 */ /* 0x002fce000001080d */
[C---:B------:R-:W-:Y:S01]  /*41f0*/  HMMA.16816.F32 R176, R4.reuse, R24, R124 ;  /* 0x0000001804b0723c */ /* 0x040fe2000000187c */
[----:B------:R-:W-:Y:S01]  /*4200*/  IMAD.MOV.U32 R154, RZ, RZ, R192 ;  /* 0x000000ffff9a7224 */ /* 0x000fe200078e00c0 */
[----:B------:R1:W2:Y:S06]  /*4210*/  MUFU.EX2 R198, R8 ;  /* 0x0000000800c67308 */ /* 0x0002ac0000000800 */
[C---:B------:R-:W-:Y:S08]  /*4220*/  HMMA.16816.F32 R120, R4.reuse, R26, R92 ;  /* 0x0000001a0478723c */ /* 0x040ff0000000185c */
[----:B------:R-:W-:Y:S01]  /*4230*/  HMMA.16816.F32 R136, R4, R22, R88 ;  /* 0x000000160488723c */ /* 0x000fe20000001858 */
[----:B-1----:R-:W-:-:S02]  /*4240*/  FFMA.FTZ R8, R153, c[0x0][0x2d0], -R13 ;  /* 0x0000b40099087a23 */ /* 0x002fc4000001080d */
[----:B------:R-:W-:Y:S02]  /*4250*/  IMAD.MOV.U32 R153, RZ, RZ, R197 ;  /* 0x000000ffff997224 */ /* 0x000fe400078e00c5 */
[----:B------:R1:W-:Y:S03]  /*4260*/  MUFU.EX2 R197, R8 ;  /* 0x0000000800c57308 */ /* 0x0003e60000000800 */
[C---:B------:R-:W-:Y:S08]  /*4270*/  HMMA.16816.F32 R96, R4.reuse, R18, R84 ;  /* 0x000000120460723c */ /* 0x040ff00000001854 */
[----:B------:R-:W-:Y:S01]  /*4280*/  HMMA.16816.F32 R124, R4, R28, R112 ;  /* 0x0000001c047c723c */ /* 0x000fe20000001870 */
[----:B-1----:R-:W-:-:S07]  /*4290*/  FFMA.FTZ R8, R152, c[0x0][0x2d0], -R13 ;  /* 0x0000b40098087a23 */ /* 0x002fce000001080d */
[C---:B------:R-:W-:Y:S01]  /*42a0*/  HMMA.16816.F32 R92, R4.reuse, R30, R80 ;  /* 0x0000001e045c723c */ /* 0x040fe20000001850 */
[----:B------:R-:W-:Y:S02]  /*42b0*/  IMAD.MOV.U32 R152, RZ, RZ, R196 ;  /* 0x000000ffff987224 */ /* 0x000fe400078e00c4 */
[----:B------:R1:W-:Y:S05]  /*42c0*/  MUFU.EX2 R196, R8 ;  /* 0x0000000800c47308 */ /* 0x0003ea0000000800 */
[C---:B------:R-:W-:Y:S08]  /*42d0*/  HMMA.16816.F32 R88, R4.reuse, R34, R76 ;  /* 0x000000220458723c */ /* 0x040ff0000000184c */
[----:B------:R-:W-:Y:S01]  /*42e0*/  HMMA.16816.F32 R84, R4, R38, R68 ;  /* 0x000000260454723c */ /* 0x000fe20000001844 */
[----:B-1----:R-:W-:-:S02]  /*42f0*/  FFMA.FTZ R8, R155, c[0x0][0x2d0], -R12 ;  /* 0x0000b4009b087a23 */ /* 0x002fc4000001080c */
[----:B------:R-:W-:-:S04]  /*4300*/  IMAD.MOV.U32 R155, RZ, RZ, R100 ;  /* 0x000000ffff9b7224 */ /* 0x000fc800078e0064 */
[----:B-----5:R-:W-:Y:S02]  /*4310*/  F2FP.PACK_AB R4, R183, R235 ;  /* 0x000000ebb704723e */ /* 0x020fe400000000ff */
[----:B------:R-:W-:Y:S02]  /*4320*/  F2FP.PACK_AB R5, R191, R209 ;  /* 0x000000d1bf05723e */ /* 0x000fe400000000ff */
[----:B------:R-:W-:Y:S02]  /*4330*/  F2FP.PACK_AB R6, R213, R233 ;  /* 0x000000e9d506723e */ /* 0x000fe400000000ff */
[----:B------:R-:W-:-:S07]  /*4340*/  F2FP.PACK_AB R7, R206, R208 ;  /* 0x000000d0ce07723e */ /* 0x000fce00000000ff */
[C---:B------:R-:W-:Y:S08]  /*4350*/  HMMA.16816.F32 R76, R4.reuse, R20, R64 ;  /* 0x00000014044c723c */ /* 0x040ff00000001840 */
[C---:B------:R-:W-:Y:S08]  /*4360*/  HMMA.16816.F32 R64, R4.reuse, R32, R48 ;  /* 0x000000200440723c */ /* 0x040ff00000001830 */
[C---:B------:R-:W-:Y:S01]  /*4370*/  HMMA.16816.F32 R48, R4.reuse, R22, R140 ;  /* 0x000000160430723c */ /* 0x040fe2000000188c */
[----:B------:R-:W1:Y:S06]  /*4380*/  LDSM.16.MT88.4 R20, [R217+0x1900] ;  /* 0x00190000d914783b */ /* 0x000e6c0000004200 */
[----:B------:R-:W-:Y:S01]  /*4390*/  IMAD.MOV.U32 R141, RZ, RZ, R181 ;  /* 0x000000ffff8d7224 */ /* 0x000fe200078e00b5 */
[----:B------:R-:W-:Y:S01]  /*43a0*/  HMMA.16816.F32 R80, R4, R24, R72 ;  /* 0x000000180450723c */ /* 0x000fe20000001848 */
[----:B------:R3:W-:Y:S01]  /*43b0*/  MUFU.EX2 R181, R14 ;  /* 0x0000000e00b57308 */ /* 0x0007e20000000800 */
[----:B------:R-:W-:-:S02]  /*43c0*/  IMAD.MOV.U32 R143, RZ, RZ, R183 ;  /* 0x000000ffff8f7224 */ /* 0x000fc400078e00b7 */
[----:B------:R-:W-:-:S04]  /*43d0*/  IMAD.MOV.U32 R142, RZ, RZ, R182 ;  /* 0x000000ffff8e7224 */ /* 0x000fc800078e00b6 */
[C---:B------:R-:W-:Y:S01]  /*43e0*/  HMMA.16816.F32 R72, R4.reuse, R16, R60 ;  /* 0x000000100448723c */ /* 0x040fe2000000183c */
[----:B------:R4:W-:Y:S07]  /*43f0*/  MUFU.EX2 R183, R8 ;  /* 0x0000000800b77308 */ /* 0x0009ee0000000800 */
[----:B------:R-:W-:Y:S01]  /*4400*/  HMMA.16816.F32 R68, R4, R28, R52 ;  /* 0x0000001c0444723c */ /* 0x000fe20000001834 */
[----:B---3--:R-:W-:-:S04]  /*4410*/  FFMA.FTZ R14, R167, c[0x0][0x2d0], -R0 ;  /* 0x0000b400a70e7a23 */ /* 0x008fc80000010800 */
[----:B------:R3:W-:Y:S03]  /*4420*/  MUFU.EX2 R106, R14 ;  /* 0x0000000e006a7308 */ /* 0x0007e60000000800 */
[----:B------:R-:W-:Y:S01]  /*4430*/  HMMA.16816.F32 R192, R4, R36, R44 ;  /* 0x0000002404c0723c */ /* 0x000fe2000000182c */
[----:B----4-:R-:W-:-:S04]  /*4440*/  FFMA.FTZ R8, R164, c[0x0][0x2d0], -R12 ;  /* 0x0000b400a4087a23 */ /* 0x010fc8000001080c */
[----:B------:R4:W5:Y:S03]  /*4450*/  MUFU.EX2 R182, R8 ;  /* 0x0000000800b67308 */ /* 0x0009660000000800 */
[----:B------:R-:W-:Y:S01]  /*4460*/  HMMA.16816.F32 R40, R4, R30, R148 ;  /* 0x0000001e0428723c */ /* 0x000fe20000001894 */
[----:B------:R-:W-:Y:S01]  /*4470*/  LDSM.16.MT88.4 R28, [R217+0x2900] ;  /* 0x00290000d91c783b */ /* 0x000fe20000004200 */
[----:B---3--:R-:W-:-:S06]  /*4480*/  FFMA.FTZ R14, R184, c[0x0][0x2d0], -R0 ;  /* 0x0000b400b80e7a23 */ /* 0x008fcc0000010800 */
[C---:B------:R-:W-:Y:S01]  /*4490*/  HMMA.16816.F32 R60, R4.reuse, R26, R144 ;  /* 0x0000001a043c723c */ /* 0x040fe20000001890 */
[----:B------:R3:W1:Y:S01]  /*44a0*/  MUFU.EX2 R101, R14 ;  /* 0x0000000e00657308 */ /* 0x0006620000000800 */
[----:B------:R-:W-:Y:S04]  /*44b0*/  LDSM.16.MT88.4 R24, [R218+0x1900] ;  /* 0x00190000da18783b */ /* 0x000fe80000004200 */
[----:B----4-:R-:W-:Y:S01]  /*44c0*/  LDSM.16.MT88.4 R8, [R218+0x900] ;  /* 0x00090000da08783b */ /* 0x010fe20000004200 */
[----:B------:R-:W-:Y:S01]  /*44d0*/  IMAD.MOV.U32 R145, RZ, RZ, R57 ;  /* 0x000000ffff917224 */ /* 0x000fe200078e0039 */
[----:B------:R-:W-:Y:S01]  /*44e0*/  HMMA.16816.F32 R44, R4, R18, R132 ;  /* 0x00000012042c723c */ /* 0x000fe20000001884 */
[----:B------:R-:W-:Y:S01]  /*44f0*/  IMAD.MOV.U32 R147, RZ, RZ, R59 ;  /* 0x000000ffff937224 */ /* 0x000fe200078e003b */
[----:B------:R-:W4:Y:S01]  /*4500*/  LDSM.16.MT88.4 R16, [R217+0x900] ;  /* 0x00090000d910783b */ /* 0x000f220000004200 */
[----:B------:R-:W-:-:S02]  /*4510*/  IMAD.MOV.U32 R146, RZ, RZ, R58 ;  /* 0x000000ffff927224 */ /* 0x000fc400078e003a */
[----:B------:R-:W-:-:S03]  /*4520*/  IMAD.MOV.U32 R144, RZ, RZ, R191 ;  /* 0x000000ffff907224 */ /* 0x000fc600078e00bf */
[C---:B------:R-:W-:Y:S01]  /*4530*/  HMMA.16816.F32 R52, R4.reuse, R34, R156 ;  /* 0x000000220434723c */ /* 0x040fe2000000189c */
[----:B---3--:R-:W-:Y:S01]  /*4540*/  FFMA.FTZ R14, R186, c[0x0][0x2d0], -R0 ;  /* 0x0000b400ba0e7a23 */ /* 0x008fe20000010800 */
[----:B------:R-:W3:Y:S03]  /*4550*/  LDSM.16.MT88.4 R32, [R218+0x2900] ;  /* 0x00290000da20783b */ /* 0x000ee60000004200 */
[----:B------:R1:W-:Y:S01]  /*4560*/  MUFU.EX2 R102, R14 ;  /* 0x0000000e00667308 */ /* 0x0003e20000000800 */
[----:B------:R-:W3:Y:S02]  /*4570*/  LDSM.16.MT88.4 R156, [R217+0x1d00] ;  /* 0x001d0000d99c783b */ /* 0x000ee40000004200 */
[----:B------:R-:W-:Y:S07]  /*4580*/  HMMA.16816.F32 R36, R4, R38, R168 ;  /* 0x000000260424723c */ /* 0x000fee00000018a8 */
[----:B--2---:R-:W-:-:S02]  /*4590*/  F2FP.PACK_AB R4, R198, R199 ;  /* 0x000000c7c604723e */ /* 0x004fc400000000ff */
[----:B-----5:R-:W-:Y:S02]  /*45a0*/  F2FP.PACK_AB R5, R182, R183 ;  /* 0x000000b7b605723e */ /* 0x020fe400000000ff */
[----:B------:R-:W-:Y:S01]  /*45b0*/  F2FP.PACK_AB R6, R196, R197 ;  /* 0x000000c5c406723e */ /* 0x000fe200000000ff */
[----:B-1----:R-:W-:Y:S01]  /*45c0*/  FFMA.FTZ R14, R185, c[0x0][0x2d0], -R0 ;  /* 0x0000b400b90e7a23 */ /* 0x002fe20000010800 */
[----:B------:R-:W-:-:S03]  /*45d0*/  F2FP.PACK_AB R7, R181, R180 ;  /* 0x000000b4b507723e */ /* 0x000fc600000000ff */
[----:B------:R1:W-:Y:S04]  /*45e0*/  MUFU.EX2 R107, R14 ;  /* 0x0000000e006b7308 */ /* 0x0003e80000000800 */
[C---:B------:R-:W-:Y:S08]  /*45f0*/  HMMA.16816.F32 R148, R4.reuse, R20, R160 ;  /* 0x000000140494723c */ /* 0x040ff000000018a0 */
[----:B----4-:R-:W-:Y:S01]  /*4600*/  HMMA.16816.F32 R112, R4, R16, R176 ;  /* 0x000000100470723c */ /* 0x010fe200000018b0 */
[----:B-1----:R-:W-:-:S04]  /*4610*/  FFMA.FTZ R14, R189, c[0x0][0x2d0], -R3 ;  /* 0x0000b400bd0e7a23 */ /* 0x002fc80000010803 */
[----:B------:R1:W-:Y:S03]  /*4620*/  MUFU.EX2 R57, R14 ;  /* 0x0000000e00397308 */ /* 0x0003e60000000800 */
[C---:B------:R-:W-:Y:S01]  /*4630*/  HMMA.16816.F32 R132, R4.reuse, R8, R172 ;  /* 0x000000080484723c */ /* 0x040fe200000018ac */
[----:B------:R-:W-:Y:S07]  /*4640*/  LDSM.16.MT88.4 R172, [R218+0x1d00] ;  /* 0x001d0000daac783b */ /* 0x000fee0000004200 */
[----:B------:R-:W-:Y:S01]  /*4650*/  HMMA.16816.F32 R164, R4, R24, R124 ;  /* 0x0000001804a4723c */ /* 0x000fe2000000187c */
[----:B------:R-:W2:Y:S01]  /*4660*/  LDSM.16.MT88.4 R124, [R217+0xd00] ;  /* 0x000d0000d97c783b */ /* 0x000ea20000004200 */
[----:B-1----:R-:W-:-:S06]  /*4670*/  FFMA.FTZ R14, R187, c[0x0][0x2d0], -R3 ;  /* 0x0000b400bb0e7a23 */ /* 0x002fcc0000010803 */
[C---:B------:R-:W-:Y:S01]  /*4680*/  HMMA.16816.F32 R120, R4.reuse, R18, R120 ;  /* 0x000000120478723c */ /* 0x040fe20000001878 */
[----:B------:R1:W4:Y:S07]  /*4690*/  MUFU.EX2 R100, R14 ;  /* 0x0000000e00647308 */ /* 0x00032e0000000800 */
[C---:B------:R-:W-:Y:S08]  /*46a0*/  HMMA.16816.F32 R184, R4.reuse, R28, R116 ;  /* 0x0000001c04b8723c */ /* 0x040ff00000001874 */
[----:B------:R-:W-:Y:S01]  /*46b0*/  HMMA.16816.F32 R136, R4, R10, R136 ;  /* 0x0000000a0488723c */ /* 0x000fe20000001888 */
[----:B-1----:R-:W-:-:S04]  /*46c0*/  FFMA.FTZ R14, R190, c[0x0][0x2d0], -R3 ;  /* 0x0000b400be0e7a23 */ /* 0x002fc80000010803 */
[----:B------:R1:W-:Y:S03]  /*46d0*/  MUFU.EX2 R59, R14 ;  /* 0x0000000e003b7308 */ /* 0x0003e60000000800 */
[C---:B------:R-:W-:Y:S08]  /*46e0*/  HMMA.16816.F32 R96, R4.reuse, R22, R96 ;  /* 0x000000160460723c */ /* 0x040ff00000001860 */
[----:B------:R-:W-:Y:S01]  /*46f0*/  HMMA.16816.F32 R168, R4, R26, R92 ;  /* 0x0000001a04a8723c */ /* 0x000fe2000000185c */
[----:B-1----:R-:W-:-:S07]  /*4700*/  FFMA.FTZ R14, R188, c[0x0][0x2d0], -R3 ;  /* 0x0000b400bc0e7a23 */ /* 0x002fce0000010803 */
[C---:B------:R-:W-:Y:S01]  /*4710*/  HMMA.16816.F32 R88, R4.reuse, R30, R88 ;  /* 0x0000001e0458723c */ /* 0x040fe20000001858 */
[----:B------:R1:W5:Y:S07]  /*4720*/  MUFU.EX2 R58, R14 ;  /* 0x0000000e003a7308 */ /* 0x00036e0000000800 */
[C---:B---3--:R-:W-:Y:S08]  /*4730*/  HMMA.16816.F32 R188, R4.reuse, R32, R108 ;  /* 0x0000002004bc723c */ /* 0x048ff0000000186c */
[----:B------:R-:W-:Y:S01]  /*4740*/  HMMA.16816.F32 R116, R4, R34, R84 ;  /* 0x000000220474723c */ /* 0x000fe20000001854 */
[----:B-1----:R-:W-:-:S06]  /*4750*/  IMAD.MOV.U32 R14, RZ, RZ, R129 ;  /* 0x000000ffff0e7224 */ /* 0x002fcc00078e0081 */
[----:B------:R-:W-:Y:S02]  /*4760*/  F2FP.PACK_AB R4, R101, R106 ;  /* 0x0000006a6504723e */ /* 0x000fe400000000ff */
[----:B----4-:R-:W-:Y:S02]  /*4770*/  F2FP.PACK_AB R5, R100, R57 ;  /* 0x000000396405723e */ /* 0x010fe400000000ff */
[----:B------:R-:W-:Y:S02]  /*4780*/  F2FP.PACK_AB R6, R107, R102 ;  /* 0x000000666b06723e */ /* 0x000fe400000000ff */
[----:B-----5:R-:W-:-:S07]  /*4790*/  F2FP.PACK_AB R7, R58, R59 ;  /* 0x0000003b3a07723e */ /* 0x020fce00000000ff */
[C---:B------:R-:W-:Y:S01]  /*47a0*/  HMMA.16816.F32 R176, R4.reuse, R16, R80 ;  /* 0x0000001004b0723c */ /* 0x040fe20000001850 */
[----:B------:R-:W-:Y:S06]  /*47b0*/  LDSM.16.MT88.4 R80, [R217+0x2d00] ;  /* 0x002d0000d950783b */ /* 0x000fec0000004200 */
[----:B------:R-:W-:Y:S01]  /*47c0*/  IMAD.MOV.U32 R16, RZ, RZ, R128 ;  /* 0x000000ffff107224 */ /* 0x000fe200078e0080 */
[C---:B------:R-:W-:Y:S07]  /*47d0*/  HMMA.16816.F32 R108, R4.reuse, R10, R48 ;  /* 0x0000000a046c723c */ /* 0x040fee0000001830 */
[----:B------:R-:W-:Y:S01]  /*47e0*/  IMAD.MOV.U32 R50, RZ, RZ, R145 ;  /* 0x000000ffff327224 */ /* 0x000fe200078e0091 */
[----:B------:R-:W-:Y:S01]  /*47f0*/  HMMA.16816.F32 R128, R4, R8, R76 ;  /* 0x000000080480723c */ /* 0x000fe2000000184c */
[----:B------:R-:W-:-:S06]  /*4800*/  IMAD.MOV.U32 R51, RZ, RZ, R146 ;  /* 0x000000ffff337224 */ /* 0x000fcc00078e0092 */
[----:B------:R-:W-:Y:S01]  /*4810*/  FFMA.FTZ R8, R200, c[0x0][0x2d0], -R13 ;  /* 0x0000b400c8087a23 */ /* 0x000fe2000001080d */
[C---:B------:R-:W-:Y:S01]  /*4820*/  HMMA.16816.F32 R160, R4.reuse, R18, R60 ;  /* 0x0000001204a0723c */ /* 0x040fe2000000183c */
[----:B------:R-:W-:Y:S02]  /*4830*/  IMAD.MOV.U32 R76, RZ, RZ, R144 ;  /* 0x000000ffff4c7224 */ /* 0x000fe400078e0090 */
[----:B------:R1:W-:Y:S01]  /*4840*/  MUFU.EX2 R49, R8 ;  /* 0x0000000800317308 */ /* 0x0003e20000000800 */
[----:B------:R-:W-:Y:S02]  /*4850*/  IMAD.MOV.U32 R200, RZ, RZ, R147 ;  /* 0x000000ffffc87224 */ /* 0x000fe400078e0093 */
[----:B------:R-:W-:Y:S02]  /*4860*/  IMAD.MOV.U32 R79, RZ, RZ, R141 ;  /* 0x000000ffff4f7224 */ /* 0x000fe400078e008d */
[----:B------:R-:W-:Y:S01]  /*4870*/  HMMA.16816.F32 R60, R4, R22, R44 ;  /* 0x00000016043c723c */ /* 0x000fe2000000182c */
[----:B------:R-:W-:-:S02]  /*4880*/  IMAD.MOV.U32 R78, RZ, RZ, R142 ;  /* 0x000000ffff4e7224 */ /* 0x000fc400078e008e */
[----:B------:R-:W-:Y:S02]  /*4890*/  IMAD.MOV.U32 R77, RZ, RZ, R143 ;  /* 0x000000ffff4d7224 */ /* 0x000fe400078e008f */
[----:B------:R-:W3:Y:S02]  /*48a0*/  LDSM.16.MT88.4 R140, [R218+0xd00] ;  /* 0x000d0000da8c783b */ /* 0x000ee40000004200 */
[----:B------:R-:W-:Y:S01]  /*48b0*/  IMAD.MOV.U32 R45, RZ, RZ, R16 ;  /* 0x000000ffff2d7224 */ /* 0x000fe200078e0010 */
[----:B------:R-:W-:Y:S01]  /*48c0*/  HMMA.16816.F32 R68, R4, R24, R68 ;  /* 0x000000180444723c */ /* 0x000fe20000001844 */
[----:B------:R-:W-:Y:S02]  /*48d0*/  IMAD.MOV.U32 R47, RZ, RZ, R78 ;  /* 0x000000ffff2f7224 */ /* 0x000fe400078e004e */
[----:B-1----:R-:W-:Y:S02]  /*48e0*/  FFMA.FTZ R8, R201, c[0x0][0x2d0], -R13 ;  /* 0x0000b400c9087a23 */ /* 0x002fe4000001080d */
[----:B------:R-:W-:-:S02]  /*48f0*/  IMAD.MOV.U32 R46, RZ, RZ, R79 ;  /* 0x000000ffff2e7224 */ /* 0x000fc400078e004f */
[----:B------:R1:W4:Y:S01]  /*4900*/  MUFU.EX2 R48, R8 ;  /* 0x0000000800307308 */ /* 0x0003220000000800 */
[----:B------:R-:W-:Y:S01]  /*4910*/  HMMA.16816.F32 R144, R4, R20, R72 ;  /* 0x000000140490723c */ /* 0x000fe20000001848 */
[----:B------:R-:W-:-:S07]  /*4920*/  IMAD.MOV.U32 R201, RZ, RZ, R77 ;  /* 0x000000ffffc97224 */ /* 0x000fce00078e004d */
[----:B------:R-:W-:Y:S01]  /*4930*/  HMMA.16816.F32 R40, R4, R26, R40 ;  /* 0x0000001a0428723c */ /* 0x000fe20000001828 */
[----:B-1----:R-:W-:-:S07]  /*4940*/  FFMA.FTZ R8, R202, c[0x0][0x2d0], -R13 ;  /* 0x0000b400ca087a23 */ /* 0x002fce000001080d */
[C---:B------:R-:W-:Y:S01]  /*4950*/  HMMA.16816.F32 R64, R4.reuse, R28, R64 ;  /* 0x0000001c0440723c */ /* 0x040fe20000001840 */
[----:B------:R-:W-:Y:S01]  /*4960*/  IMAD.MOV.U32 R202, RZ, RZ, R14 ;  /* 0x000000ffffca7224 */ /* 0x000fe200078e000e */
[----:B----4-:R-:W-:Y:S01]  /*4970*/  F2FP.PACK_AB R92, R48, R49 ;  /* 0x00000031305c723e */ /* 0x010fe200000000ff */
[----:B------:R1:W-:Y:S01]  /*4980*/  MUFU.EX2 R44, R8 ;  /* 0x00000008002c7308 */ /* 0x0003e20000000800 */
[----:B------:R-:W-:Y:S02]  /*4990*/  IMAD.MOV.U32 R27, RZ, RZ, R152 ;  /* 0x000000ffff1b7224 */ /* 0x000fe400078e0098 */
[----:B------:R-:W-:Y:S02]  /*49a0*/  IMAD.MOV.U32 R26, RZ, RZ, R153 ;  /* 0x000000ffff1a7224 */ /* 0x000fe400078e0099 */
[----:B------:R-:W-:Y:S01]  /*49b0*/  HMMA.16816.F32 R52, R4, R30, R52 ;  /* 0x0000001e0434723c */ /* 0x000fe20000001834 */
[----:B------:R-:W-:-:S07]  /*49c0*/  IMAD.MOV.U32 R29, RZ, RZ, R15 ;  /* 0x000000ffff1d7224 */ /* 0x000fce00078e000f */
[C---:B------:R-:W-:Y:S01]  /*49d0*/  HMMA.16816.F32 R84, R4.reuse, R32, R192 ;  /* 0x000000200454723c */ /* 0x040fe200000018c0 */
[----:B-1----:R-:W-:Y:S02]  /*49e0*/  FFMA.FTZ R8, R203, c[0x0][0x2d0], -R13 ;  /* 0x0000b400cb087a23 */ /* 0x002fe4000001080d */
[----:B------:R-:W-:Y:S02]  /*49f0*/  IMAD.MOV.U32 R203, RZ, RZ, R155 ;  /* 0x000000ffffcb7224 */ /* 0x000fe400078e009b */
[----:B------:R1:W4:Y:S03]  /*4a00*/  MUFU.EX2 R25, R8 ;  /* 0x0000000800197308 */ /* 0x0003260000000800 */
[----:B------:R-:W-:Y:S07]  /*4a10*/  HMMA.16816.F32 R36, R4, R34, R36 ;  /* 0x000000220424723c */ /* 0x000fee0000001824 */
[----:B------:R-:W-:-:S02]  /*4a20*/  FFMA.FTZ R4, R212, c[0x0][0x2d0], -R0 ;  /* 0x0000b400d4047a23 */ /* 0x000fc40000010800 */
[----:B------:R-:W-:Y:S02]  /*4a30*/  FADD.FTZ R5, R244, R243 ;  /* 0x000000f3f4057221 */ /* 0x000fe40000010000 */
[----:B------:R5:W-:Y:S01]  /*4a40*/  MUFU.EX2 R18, R4 ;  /* 0x0000000400127308 */ /* 0x000be20000000800 */
[----:B-1----:R-:W-:Y:S01]  /*4a50*/  FFMA.FTZ R8, R211, c[0x0][0x2d0], -R12 ;  /* 0x0000b400d3087a23 */ /* 0x002fe2000001080c */
[----:B----4-:R-:W-:Y:S01]  /*4a60*/  F2FP.PACK_AB R94, R25, R44 ;  /* 0x0000002c195e723e */ /* 0x010fe200000000ff */
[----:B------:R-:W-:-:S05]  /*4a70*/  IMAD.MOV.U32 R211, RZ, RZ, R154 ;  /* 0x000000ffffd37224 */ /* 0x000fca00078e009a */
[----:B------:R1:W-:Y:S01]  /*4a80*/  MUFU.EX2 R24, R8 ;  /* 0x0000000800187308 */ /* 0x0003e20000000800 */
[----:B-----5:R-:W-:-:S04]  /*4a90*/  FADD.FTZ R4, R211, R29 ;  /* 0x0000001dd3047221 */ /* 0x020fc80000010000 */
[----:B------:R-:W-:Y:S02]  /*4aa0*/  FADD.FTZ R7, R203, R4 ;  /* 0x00000004cb077221 */ /* 0x000fe40000010000 */
[----:B-1----:R-:W-:-:S04]  /*4ab0*/  FFMA.FTZ R8, R205, c[0x0][0x2d0], -R12 ;  /* 0x0000b400cd087a23 */ /* 0x002fc8000001080c */
[----:B------:R1:W4:Y:S02]  /*4ac0*/  MUFU.EX2 R23, R8 ;  /* 0x0000000800177308 */ /* 0x0003240000000800 */
[----:B-1----:R-:W-:Y:S01]  /*4ad0*/  FFMA.FTZ R8, R204, c[0x0][0x2d0], -R12 ;  /* 0x0000b400cc087a23 */ /* 0x002fe2000001080c */
[----:B----4-:R-:W-:-:S05]  /*4ae0*/  F2FP.PACK_AB R93, R23, R24 ;  /* 0x00000018175d723e */ /* 0x010fca00000000ff */
[----:B------:R1:W-:Y:S02]  /*4af0*/  MUFU.EX2 R21, R8 ;  /* 0x0000000800157308 */ /* 0x0003e40000000800 */
[----:B-1----:R-:W-:Y:S02]  /*4b00*/  FFMA.FTZ R8, R210, c[0x0][0x2d0], -R12 ;  /* 0x0000b400d2087a23 */ /* 0x002fe4000001080c */
[----:B------:R-:W-:-:S04]  /*4b10*/  FADD.FTZ R12, R246, R5 ;  /* 0x00000005f60c7221 */ /* 0x000fc80000010000 */
[----:B------:R1:W4:Y:S01]  /*4b20*/  MUFU.EX2 R22, R8 ;  /* 0x0000000800167308 */ /* 0x0003220000000800 */
[----:B------:R-:W-:Y:S02]  /*4b30*/  FADD.FTZ R4, R250, R12 ;  /* 0x0000000cfa047221 */ /* 0x000fe40000010000 */
[----:B-1----:R-:W-:Y:S01]  /*4b40*/  FFMA.FTZ R8, R239, c[0x0][0x2d0], -R0 ;  /* 0x0000b400ef087a23 */ /* 0x002fe20000010800 */
[----:B----4-:R-:W-:-:S04]  /*4b50*/  F2FP.PACK_AB R95, R22, R21 ;  /* 0x00000015165f723e */ /* 0x010fc800000000ff */
[----:B------:R1:W-:Y:S03]  /*4b60*/  MUFU.EX2 R20, R8 ;  /* 0x0000000800147308 */ /* 0x0003e60000000800 */
[C---:B------:R-:W-:Y:S08]  /*4b70*/  HMMA.16816.F32 R152, R92.reuse, R158, R96 ;  /* 0x0000009e5c98723c */ /* 0x040ff00000001860 */
[----:B--2---:R-:W-:Y:S01]  /*4b80*/  HMMA.16816.F32 R112, R92, R124, R112 ;  /* 0x0000007c5c70723c */ /* 0x004fe20000001870 */
[----:B-1----:R-:W-:-:S02]  /*4b90*/  FFMA.FTZ R8, R207, c[0x0][0x2d0], -R0 ;  /* 0x0000b400cf087a23 */ /* 0x002fc40000010800 */
[----:B------:R-:W-:Y:S02]  /*4ba0*/  FFMA.FTZ R0, R214, c[0x0][0x2d0], -R0 ;  /* 0x0000b400d6007a23 */ /* 0x000fe40000010800 */
[----:B------:R1:W2:Y:S03]  /*4bb0*/  MUFU.EX2 R19, R8 ;  /* 0x0000000800137308 */ /* 0x0002a60000000800 */
[C---:B------:R-:W-:Y:S05]  /*4bc0*/  HMMA.16816.F32 R120, R92.reuse, R126, R120 ;  /* 0x0000007e5c78723c */ /* 0x040fea0000001878 */
[----:B------:R4:W5:Y:S03]  /*4bd0*/  MUFU.EX2 R17, R0 ;  /* 0x0000000000117308 */ /* 0x0009660000000800 */
[----:B---3--:R-:W-:Y:S01]  /*4be0*/  HMMA.16816.F32 R132, R92, R140, R132 ;  /* 0x0000008c5c84723c */ /* 0x008fe20000001884 */
[----:B-1----:R-:W1:Y:S01]  /*4bf0*/  LDSM.16.MT88.4 R8, [R218+0x2d00] ;  /* 0x002d0000da08783b */ /* 0x002e620000004200 */
[----:B--2---:R-:W-:-:S06]  /*4c00*/  F2FP.PACK_AB R96, R19, R20 ;  /* 0x000000141360723e */ /* 0x004fcc00000000ff */
[----:B------:R-:W-:Y:S01]  /*4c10*/  HMMA.16816.F32 R136, R92, R142, R136 ;  /* 0x0000008e5c88723c */ /* 0x000fe20000001888 */
[----:B----4-:R-:W-:Y:S01]  /*4c20*/  FFMA.FTZ R0, R200, c[0x0][0x2d0], -R3 ;  /* 0x0000b400c8007a23 */ /* 0x010fe20000010803 */
[----:B-----5:R-:W-:Y:S01]  /*4c30*/  F2FP.PACK_AB R98, R17, R18 ;  /* 0x000000121162723e */ /* 0x020fe200000000ff */
[----:B------:R-:W-:-:S05]  /*4c40*/  IMAD.MOV.U32 R200, RZ, RZ, R76 ;  /* 0x000000ffffc87224 */ /* 0x000fca00078e004c */
[C---:B------:R-:W-:Y:S01]  /*4c50*/  HMMA.16816.F32 R148, R92.reuse, R156, R148 ;  /* 0x0000009c5c94723c */ /* 0x040fe20000001894 */
[----:B------:R2:W-:Y:S07]  /*4c60*/  MUFU.EX2 R13, R0 ;  /* 0x00000000000d7308 */ /* 0x0005ee0000000800 */
[C---:B------:R-:W-:Y:S08]  /*4c70*/  HMMA.16816.F32 R76, R92.reuse, R82, R88 ;  /* 0x000000525c4c723c */ /* 0x040ff00000001858 */
[----:B------:R-:W-:Y:S01]  /*4c80*/  HMMA.16816.F32 R164, R92, R172, R164 ;  /* 0x000000ac5ca4723c */ /* 0x000fe200000018a4 */
[----:B--2---:R-:W-:-:S04]  /*4c90*/  FFMA.FTZ R0, R215, c[0x0][0x2d0], -R3 ;  /* 0x0000b400d7007a23 */ /* 0x004fc80000010803 */
[----:B------:R2:W3:Y:S03]  /*4ca0*/  MUFU.EX2 R14, R0 ;  /* 0x00000000000e7308 */ /* 0x0004e60000000800 */
[C---:B------:R-:W-:Y:S08]  /*4cb0*/  HMMA.16816.F32 R168, R92.reuse, R174, R168 ;  /* 0x000000ae5ca8723c */ /* 0x040ff000000018a8 */
[----:B------:R-:W-:Y:S01]  /*4cc0*/  HMMA.16816.F32 R72, R92, R80, R184 ;  /* 0x000000505c48723c */ /* 0x000fe200000018b8 */
[--C-:B--2---:R-:W-:Y:S01]  /*4cd0*/  FFMA.FTZ R0, R234, c[0x0][0x2d0], -R3.reuse ;  /* 0x0000b400ea007a23 */ /* 0x104fe20000010803 */
[----:B---3--:R-:W-:Y:S01]  /*4ce0*/  F2FP.PACK_AB R97, R14, R13 ;  /* 0x0000000d0e61723e */ /* 0x008fe200000000ff */
[----:B------:R-:W-:-:S05]  /*4cf0*/  FFMA.FTZ R3, R237, c[0x0][0x2d0], -R3 ;  /* 0x0000b400ed037a23 */ /* 0x000fca0000010803 */
[C---:B-1----:R-:W-:Y:S01]  /*4d00*/  HMMA.16816.F32 R88, R92.reuse, R8, R188 ;  /* 0x000000085c58723c */ /* 0x042fe200000018bc */
[----:B------:R1:W-:Y:S07]  /*4d10*/  MUFU.EX2 R15, R0 ;  /* 0x00000000000f7308 */ /* 0x0003ee0000000800 */
[----:B------:R-:W-:Y:S01]  /*4d20*/  HMMA.16816.F32 R92, R92, R10, R116 ;  /* 0x0000000a5c5c723c */ /* 0x000fe20000001874 */
[----:B------:R2:W3:Y:S01]  /*4d30*/  MUFU.EX2 R16, R3 ;  /* 0x0000000300107308 */ /* 0x0004e20000000800 */
[----:B-1----:R-:W-:-:S04]  /*4d40*/  FADD.FTZ R0, R251, R247 ;  /* 0x000000f7fb007221 */ /* 0x002fc80000010000 */
[----:B------:R-:W-:Y:S02]  /*4d50*/  FADD.FTZ R0, R252, R0 ;  /* 0x00000000fc007221 */ /* 0x000fe40000010000 */
[----:B--2---:R-:W-:Y:S01]  /*4d60*/  FADD.FTZ R3, R27, R26 ;  /* 0x0000001a1b037221 */ /* 0x004fe20000010000 */
[----:B---3--:R-:W-:Y:S01]  /*4d70*/  F2FP.PACK_AB R99, R16, R15 ;  /* 0x0000000f1063723e */ /* 0x008fe200000000ff */
[----:B------:R-:W-:Y:S02]  /*4d80*/  FADD.FTZ R5, R45, R0 ;  /* 0x000000002d057221 */ /* 0x000fe40000010000 */
[----:B------:R-:W-:Y:S02]  /*4d90*/  FADD.FTZ R6, R202, R3 ;  /* 0x00000003ca067221 */ /* 0x000fe40000010000 */
[----:B------:R-:W-:Y:S02]  /*4da0*/  FADD.FTZ R3, R46, R7 ;  /* 0x000000072e037221 */ /* 0x000fe40000010000 */
[----:B------:R-:W-:Y:S01]  /*4db0*/  FADD.FTZ R0, R47, R6 ;  /* 0x000000062f007221 */ /* 0x000fe20000010000 */
[----:B------:R-:W-:Y:S01]  /*4dc0*/  HMMA.16816.F32 R116, R96, R124, R176 ;  /* 0x0000007c6074723c */ /* 0x000fe200000018b0 */
[----:B------:R-:W-:-:S02]  /*4dd0*/  FADD.FTZ R7, R235, R5 ;  /* 0x00000005eb077221 */ /* 0x000fc40000010000 */
[----:B------:R-:W-:Y:S02]  /*4de0*/  FADD.FTZ R5, R240, R0 ;  /* 0x00000000f0057221 */ /* 0x000fe40000010000 */
[----:B------:R-:W-:Y:S02]  /*4df0*/  FADD.FTZ R0, R201, R7 ;  /* 0x00000007c9007221 */ /* 0x000fe40000010000 */
[----:B------:R-:W-:Y:S01]  /*4e00*/  FADD.FTZ R6, R209, R4 ;  /* 0x00000004d1067221 */ /* 0x000fe20000010000 */
[----:B------:R-:W-:Y:S01]  /*4e10*/  HMMA.16816.F32 R124, R96, R126, R160 ;  /* 0x0000007e607c723c */ /* 0x000fe200000018a0 */
[----:B------:R-:W-:Y:S02]  /*4e20*/  FADD.FTZ R4, R245, R3 ;  /* 0x00000003f5047221 */ /* 0x000fe40000010000 */
[----:B------:R-:W-:Y:S02]  /*4e30*/  FADD.FTZ R0, R233, R0 ;  /* 0x00000000e9007221 */ /* 0x000fe40000010000 */
[----:B------:R-:W-:-:S02]  /*4e40*/  FADD.FTZ R3, R200, R6 ;  /* 0x00000006c8037221 */ /* 0x000fc40000010000 */
[----:B------:R-:W-:Y:S01]  /*4e50*/  FADD.FTZ R5, R51, R5 ;  /* 0x0000000533057221 */ /* 0x000fe20000010000 */
[C---:B------:R-:W-:Y:S01]  /*4e60*/  HMMA.16816.F32 R160, R96.reuse, R172, R68 ;  /* 0x000000ac60a0723c */ /* 0x040fe20000001844 */
        /* <DEDUP_REMOVED lines=44> */
[----:B------:R1:W-:Y:S01]  /*5130*/  STL [R1+0x14], R0 ;  /* 0x0000140001007387 */ /* 0x0003e20000100800 */
[----:B------:R-:W-:Y:S01]  /*5140*/  FADD.FTZ R4, R44, R4 ;  /* 0x000000042c047221 */ /* 0x000fe20000010000 */
[----:B------:R-:W-:Y:S01]  /*5150*/  HMMA.16816.F32 R96, R96, R10, R36 ;  /* 0x0000000a6060723c */ /* 0x000fe20000001824 */
[----:B------:R-:W-:Y:S02]  /*5160*/  FADD.FTZ R6, R16, R3 ;  /* 0x0000000310067221 */ /* 0x000fe40000010000 */
[----:B------:R-:W-:-:S03]  /*5170*/  FADD.FTZ R3, R25, R4 ;  /* 0x0000000419037221 */ /* 0x000fc60000010000 */
[----:B------:R2:W-:Y:S01]  /*5180*/  STL [R1+0x18], R6 ;  /* 0x0000180601007387 */ /* 0x0005e20000100800 */
[----:B-1----:R-:W-:-:S05]  /*5190*/  FADD.FTZ R0, R22, R5 ;  /* 0x0000000516007221 */ /* 0x002fca0000010000 */
[----:B------:R2:W-:Y:S04]  /*51a0*/  STL [R1+0x20], R0 ;  /* 0x0000200001007387 */ /* 0x0005e80000100800 */
[----:B------:R2:W-:Y:S01]  /*51b0*/  STL [R1+0x1c], R3 ;  /* 0x00001c0301007387 */ /* 0x0005e20000100800 */
[----:B------:R-:W-:Y:S05]  /*51c0*/  @P0 BRA `(.L_x_2) ;  /* 0x0000437000000947 */ /* 0x000fea0003800000 */
[C---:B------:R-:W-:Y:S01]  /*51d0*/  IADD3 R50, R56.reuse, 0x20, RZ ;  /* 0x0000002038327810 */ /* 0x040fe20007ffe0ff */
[----:B------:R-:W-:Y:S01]  /*51e0*/  IMAD.MOV.U32 R107, RZ, RZ, R2 ;  /* 0x000000ffff6b7224 */ /* 0x000fe200078e0002 */
[----:B------:R-:W-:Y:S01]  /*51f0*/  IADD3 R51, R56, 0x40, RZ ;  /* 0x0000004038337810 */ /* 0x000fe20007ffe0ff */
[----:B------:R-:W-:Y:S01]  /*5200*/  IMAD.MOV.U32 R100, RZ, RZ, R104 ;  /* 0x000000ffff647224 */ /* 0x000fe200078e0068 */
[----:B--2---:R-:W-:Y:S01]  /*5210*/  SHF.R.S32.HI R0, RZ, 0x1f, R50 ;  /* 0x0000001fff007819 */ /* 0x004fe20000011432 */
[----:B------:R-:W-:Y:S01]  /*5220*/  IMAD.MOV.U32 R3, RZ, RZ, R105 ;  /* 0x000000ffff037224 */ /* 0x000fe200078e0069 */
[----:B------:R-:W-:Y:S01]  /*5230*/  SHF.R.S32.HI R4, RZ, 0x1f, R51 ;  /* 0x0000001fff047819 */ /* 0x000fe20000011433 */
[----:B------:R-:W-:Y:S01]  /*5240*/  IMAD.MOV.U32 R106, RZ, RZ, R103 ;  /* 0x000000ffff6a7224 */ /* 0x000fe200078e0067 */
[----:B------:R-:W-:Y:S01]  /*5250*/  LEA.HI R0, R0, R50, RZ, 0x3 ;  /* 0x0000003200007211 */ /* 0x000fe200078f18ff */
[----:B------:R-:W-:Y:S01]  /*5260*/  IMAD.WIDE R234, R56, 0x2, RZ ;  /* 0x0000000238ea7825 */ /* 0x000fe200078e02ff */
[----:B------:R-:W-:Y:S01]  /*5270*/  LEA.HI R4, R4, R51, RZ, 0x3 ;  /* 0x0000003304047211 */ /* 0x000fe200078f18ff */
[----:B------:R-:W-:Y:S01]  /*5280*/  UIADD3 UR7, UR7, -0x2, URZ ;  /* 0xfffffffe07077890 */ /* 0x000fe2000fffe03f */
[----:B------:R-:W-:-:S02]  /*5290*/  LOP3.LUT R0, R0, 0xfffffff8, RZ, 0xc0, !PT ;  /* 0xfffffff800007812 */ /* 0x000fc400078ec0ff */
[----:B------:R-:W-:Y:S02]  /*52a0*/  LOP3.LUT R2, R4, 0xfffffff8, RZ, 0xc0, !PT ;  /* 0xfffffff804027812 */ /* 0x000fe400078ec0ff */
[----:B------:R-:W-:Y:S02]  /*52b0*/  SHF.R.S32.HI R4, RZ, 0x1f, R0 ;  /* 0x0000001fff047819 */ /* 0x000fe40000011400 */
[----:B------:R-:W-:Y:S02]  /*52c0*/  SHF.R.S32.HI R5, RZ, 0x1f, R2 ;  /* 0x0000001fff057819 */ /* 0x000fe40000011402 */
[----:B------:R-:W2:Y:S01]  /*52d0*/  LDL R51, [R1+0x38] ;  /* 0x0000380001337983 */ /* 0x000ea20000100800 */
[C---:B------:R-:W-:Y:S01]  /*52e0*/  SHF.L.U64.HI R7, R0.reuse, 0x1, R4 ;  /* 0x0000000100077819 */ /* 0x040fe20000010204 */
[----:B------:R-:W-:Y:S01]  /*52f0*/  IMAD.SHL.U32 R6, R0, 0x2, RZ ;  /* 0x0000000200067824 */ /* 0x000fe200078e00ff */
[C---:B------:R-:W-:Y:S01]  /*5300*/  SHF.L.U64.HI R4, R2.reuse, 0x1, R5 ;  /* 0x0000000102047819 */ /* 0x040fe20000010205 */
[----:B------:R-:W-:Y:S01]  /*5310*/  IMAD.SHL.U32 R2, R2, 0x2, RZ ;  /* 0x0000000202027824 */ /* 0x000fe200078e00ff */
[----:B------:R-:W-:Y:S01]  /*5320*/  SEL R0, RZ, 0x10, P3 ;  /* 0x00000010ff007807 */ /* 0x000fe20001800000 */
[----:B------:R-:W-:Y:S01]  /*5330*/  STL [R1], R7 ;  /* 0x0000000701007387 */ /* 0x000fe20000100800 */
[----:B------:R-:W-:-:S02]  /*5340*/  SEL R5, RZ, 0x10, P5 ;  /* 0x00000010ff057807 */ /* 0x000fc40002800000 */
[----:B------:R-:W-:Y:S01]  /*5350*/  ISETP.NE.U32.AND P1, PT, R0, RZ, PT ;  /* 0x000000ff0000720c */ /* 0x000fe20003f25070 */
[----:B------:R1:W-:Y:S01]  /*5360*/  STL [R1+0x4], R6 ;  /* 0x0000040601007387 */ /* 0x0003e20000100800 */
[----:B------:R-:W-:-:S03]  /*5370*/  ISETP.NE.U32.AND P6, PT, R5, RZ, PT ;  /* 0x000000ff0500720c */ /* 0x000fc60003fc5070 */
[----:B------:R3:W-:Y:S04]  /*5380*/  STL [R1+0x8], R4 ;  /* 0x0000080401007387 */ /* 0x0007e80000100800 */
[----:B------:R4:W-:Y:S04]  /*5390*/  STL [R1+0xc], R2 ;  /* 0x00000c0201007387 */ /* 0x0009e80000100800 */
[----:B------:R5:W-:Y:S01]  /*53a0*/  STL [R1+0x4c], R0 ;  /* 0x00004c0001007387 */ /* 0x000be20000100800 */
[----:B-1----:R-:W-:Y:S02]  /*53b0*/  SEL R6, RZ, 0x10, P4 ;  /* 0x00000010ff067807 */ /* 0x002fe40002000000 */
[----:B---3--:R-:W-:-:S03]  /*53c0*/  IADD3 R4, -R0, 0x10, RZ ;  /* 0x0000001000047810 */ /* 0x008fc60007ffe1ff */
[----:B------:R1:W-:Y:S01]  /*53d0*/  STL [R1+0x48], R6 ;  /* 0x0000480601007387 */ /* 0x0003e20000100800 */
[C---:B------:R-:W-:Y:S02]  /*53e0*/  ISETP.NE.U32.AND P0, PT, R6.reuse, RZ, PT ;  /* 0x000000ff0600720c */ /* 0x040fe40003f05070 */
[----:B----4-:R-:W-:Y:S02]  /*53f0*/  IADD3 R2, -R6, 0x10, RZ ;  /* 0x0000001006027810 */ /* 0x010fe40007ffe1ff */
[----:B------:R-:W-:Y:S02]  /*5400*/  LOP3.LUT R4, R4, 0xf, RZ, 0xc0, !PT ;  /* 0x0000000f04047812 */ /* 0x000fe400078ec0ff */
[----:B-----5:R-:W-:Y:S02]  /*5410*/  IADD3 R0, -R5, 0x10, RZ ;  /* 0x0000001005007810 */ /* 0x020fe40007ffe1ff */
[----:B------:R-:W-:Y:S01]  /*5420*/  LOP3.LUT R2, R2, 0xf, RZ, 0xc0, !PT ;  /* 0x0000000f02027812 */ /* 0x000fe200078ec0ff */
[----:B------:R1:W-:Y:S01]  /*5430*/  STL [R1+0x34], R4 ;  /* 0x0000340401007387 */ /* 0x0003e20000100800 */
[----:B------:R-:W-:-:S05]  /*5440*/  LOP3.LUT R0, R0, 0xf, RZ, 0xc0, !PT ;  /* 0x0000000f00007812 */ /* 0x000fca00078ec0ff */
[----:B------:R1:W-:Y:S04]  /*5450*/  STL [R1+0x2c], R0 ;  /* 0x00002c0001007387 */ /* 0x0003e80000100800 */
[----:B------:R1:W-:Y:S01]  /*5460*/  STL [R1+0x30], R2 ;  /* 0x0000300201007387 */ /* 0x0003e20000100800 */
[----:B--2---:R-:W-:Y:S01]  /*5470*/  IMAD.SHL.U32 R233, R51, 0x2, RZ ;  /* 0x0000000233e97824 */ /* 0x004fe200078e00ff */
[----:B-1----:R-:W-:Y:S05]  /*5480*/  BRA `(.L_x_3) ;  /* 0x000003a000007947 */ /* 0x002fea0003800000 */
.L_x_5:
[----:B------:R-:W2:Y:S01]  /*5490*/  LDL R2, [R1+0x4] ;  /* 0x0000040001027983 */ /* 0x000ea20000100800 */
[----:B------:R-:W-:Y:S01]  /*54a0*/  IMAD.MOV.U32 R236, RZ, RZ, RZ ;  /* 0x000000ffffec7224 */ /* 0x000fe200078e00ff */
[----:B------:R-:W-:Y:S01]  /*54b0*/  PLOP3.LUT P0, PT, PT, PT, UP1, 0x80, 0x0 ;  /* 0x000000000000781c */ /* 0x000fe20003f0f018 */
[----:B------:R-:W-:Y:S01]  /*54c0*/  ULEA UR4, UR7, UR10, 0x6 ;  /* 0x0000000a07047291 */ /* 0x000fe2000f8e303f */
[----:B------:R-:W3:Y:S04]  /*54d0*/  LDL R104, [R1+0x10] ;  /* 0x0000100001687983 */ /* 0x000ee80000100800 */
[----:B------:R-:W4:Y:S04]  /*54e0*/  LDL R103, [R1+0xc] ;  /* 0x00000c0001677983 */ /* 0x000f280000100800 */
[----:B------:R-:W5:Y:S01]  /*54f0*/  LDL R102, [R1] ;  /* 0x0000000001667983 */ /* 0x000f620000100800 */
[----:B--2---:R-:W-:Y:S02]  /*5500*/  IMAD.MOV.U32 R105, RZ, RZ, R2 ;  /* 0x000000ffff697224 */ /* 0x004fe400078e0002 */
[----:B------:R-:W-:Y:S05]  /*5510*/  IMAD.U32 R2, RZ, RZ, UR4 ;  /* 0x00000004ff027e24 */ /* 0x000fea000f8e00ff */
[----:B---3--:R-:W-:Y:S05]  /*5520*/  IADD3 R2, R2, -0x40, R104 ;  /* 0xffffffc002027810 */ /* 0x008fea0007ffe068 */
[----:B------:R-:W-:Y:S01]  /*5530*/  @P0 IMAD.HI.U32 R4, R2, c[0x0][0x2bc], RZ ;  /* 0x0000af0002040a27 */ /* 0x000fe200078e00ff */
[----:B------:R-:W-:Y:S03]  /*5540*/  PLOP3.LUT P0, PT, PT, PT, UP1, 0x80, 0x0 ;  /* 0x000000000000781c */ /* 0x000fe60003f0f018 */
[----:B------:R-:W-:Y:S10]  /*5550*/  IMAD.MOV.U32 R0, RZ, RZ, R2 ;  /* 0x000000ffff007224 */ /* 0x000ff400078e0002 */
[----:B------:R-:W-:Y:S04]  /*5560*/  @P0 SHF.R.U32.HI R0, RZ, c[0x0][0x2c0], R4 ;  /* 0x0000b000ff000a19 */ /* 0x000fe80000011604 */
[C---:B------:R-:W-:Y:S04]  /*5570*/  @!P2 IADD3 R5, P0, R0.reuse, UR12, RZ ;  /* 0x0000000c0005ac10 */ /* 0x040fe8000ff1e0ff */
[----:B------:R-:W-:Y:S01]  /*5580*/  @!P2 LEA.HI.X.SX32 R6, R0, UR11, 0x1, P0 ;  /* 0x0000000b0006ac11 */ /* 0x000fe200080f0eff */
[----:B------:R-:W-:Y:S01]  /*5590*/  IMAD.MOV R0, RZ, RZ, -R0 ;  /* 0x000000ffff007224 */ /* 0x000fe200078e0a00 */
[C---:B------:R-:W-:Y:S03]  /*55a0*/  @!P2 LEA R4, P0, R5.reuse, c[0x0][0x2a0], 0x2 ;  /* 0x0000a8000504aa11 */ /* 0x040fe600078010ff */
[----:B------:R-:W-:Y:S01]  /*55b0*/  IMAD R238, R0, c[0x0][0x2b8], R2 ;  /* 0x0000ae0000ee7a24 */ /* 0x000fe200078e0202 */
[----:B------:R-:W-:Y:S04]  /*55c0*/  @!P2 LEA.HI.X R5, R5, c[0x0][0x2a4], R6, 0x2, P0 ;  /* 0x0000a9000505aa11 */ /* 0x000fe800000f1406 */
[----:B------:R-:W-:Y:S01]  /*55d0*/  SHF.R.S32.HI R0, RZ, 0x1f, R238 ;  /* 0x0000001fff007819 */ /* 0x000fe200000114ee */
[----:B------:R1:W2:Y:S04]  /*55e0*/  @!P2 LDG.E R236, [R4.64] ;  /* 0x0000000e04eca981 */ /* 0x0002a8000c1e1900 */
[----:B------:R-:W-:Y:S04]  /*55f0*/  IMAD R0, R0, c[0x0][0x1e0], RZ ;  /* 0x0000780000007a24 */ /* 0x000fe800078e02ff */
[C---:B------:R-:W-:Y:S02]  /*5600*/  IMAD R0, R238.reuse, c[0x0][0x1e4], R0 ;  /* 0x00007900ee007a24 */ /* 0x040fe400078e0200 */
[----:B-1----:R-:W-:Y:S04]  /*5610*/  IMAD.WIDE.U32 R4, R238, c[0x0][0x1e0], RZ ;  /* 0x00007800ee047a25 */ /* 0x002fe800078e00ff */
[----:B------:R-:W-:Y:S01]  /*5620*/  IMAD.IADD R5, R5, 0x1, R0 ;  /* 0x0000000105057824 */ /* 0x000fe200078e0200 */
[----:B--2---:R-:W-:Y:S03]  /*5630*/  SHF.R.S32.HI R2, RZ, 0x1f, R236 ;  /* 0x0000001fff027819 */ /* 0x004fe600000114ec */
[----:B------:R-:W-:Y:S04]  /*5640*/  IMAD.WIDE.U32 R4, R236, c[0x0][0x1f0], R4 ;  /* 0x00007c00ec047a25 */ /* 0x000fe800078e0004 */
[----:B------:R-:W-:Y:S01]  /*5650*/  IMAD R2, R2, c[0x0][0x1f0], RZ ;  /* 0x00007c0002027a24 */ /* 0x000fe200078e02ff */
[----:B------:R-:W-:Y:S03]  /*5660*/  IADD3 R0, P0, R4, UR18, RZ ;  /* 0x0000001204007c10 */ /* 0x000fe6000ff1e0ff */
[----:B------:R-:W-:Y:S05]  /*5670*/  IMAD R2, R236, c[0x0][0x1f4], R2 ;  /* 0x00007d00ec027a24 */ /* 0x000fea00078e0202 */
[----:B------:R-:W-:Y:S02]  /*5680*/  IADD3.X R4, R5, UR16, R2, P0, !PT ;  /* 0x0000001005047c10 */ /* 0x000fe400087fe402 */
[C---:B------:R-:W-:Y:S04]  /*5690*/  LEA R5, P0, R0.reuse, c[0x0][0x1c8], 0x1 ;  /* 0x0000720000057a11 */ /* 0x040fe800078008ff */
[----:B------:R-:W-:Y:S02]  /*56a0*/  LEA.HI.X R4, R0, c[0x0][0x1cc], R4, 0x1, P0 ;  /* 0x0000730000047a11 */ /* 0x000fe400000f0c04 */
[----:B------:R-:W1:Y:S04]  /*56b0*/  SHFL.IDX PT, R0, R5, RZ, 0x1c1f ;  /* 0x001c1fff05007589 */ /* 0x000e6800000e0000 */
[----:B------:R-:W2:Y:S01]  /*56c0*/  SHFL.IDX PT, R2, R4, RZ, 0x1c1f ;  /* 0x001c1fff04027589 */ /* 0x000ea200000e0000 */
[----:B-1----:R-:W-:Y:S05]  /*56d0*/  IADD3 R14, P0, R234, R0, RZ ;  /* 0x00000000ea0e7210 */ /* 0x002fea0007f1e0ff */
[C---:B--2---:R-:W-:Y:S01]  /*56e0*/  IMAD.X R15, R235.reuse, 0x1, R2, P0 ;  /* 0x00000001eb0f7824 */ /* 0x044fe200000e0602 */
[----:B------:R-:W-:Y:S04]  /*56f0*/  IADD3 R12, P0, R0, R105, RZ ;  /* 0x00000069000c7210 */ /* 0x000fe80007f1e0ff */
[----:B------:R-:W-:Y:S01]  /*5700*/  @!PT LDS RZ, [RZ] ;  /* 0x00000000fffff984 */ /* 0x000fe20000000800 */
[----:B------:R1:W-:Y:S01]  /*5710*/  LDGSTS.E.BYPASS.LTC128B.128 [R233+0x3100], [R14.64], !P3 ;  /* 0x031000000ee97fae */ /* 0x0003e2000d901d4e */
[----:B-----5:R-:W-:Y:S01]  /*5720*/  IMAD.X R13, R2, 0x1, R102, P0 ;  /* 0x00000001020d7824 */ /* 0x020fe200000e0666 */
[----:B----4-:R-:W-:Y:S02]  /*5730*/  IADD3 R10, P0, R0, R103, RZ ;  /* 0x00000067000a7210 */ /* 0x010fe40007f1e0ff */
[----:B------:R-:W2:Y:S03]  /*5740*/  SHFL.IDX PT, R0, R5, 0x1, 0x1c1f ;  /* 0x003c1f0005007f89 */ /* 0x000ea600000e0000 */
[--C-:B------:R-:W-:Y:S01]  /*5750*/  IMAD.X R11, R2, 0x1, R101.reuse, P0 ;  /* 0x00000001020b7824 */ /* 0x100fe200000e0665 */
[----:B------:R1:W-:Y:S04]  /*5760*/  LDGSTS.E.BYPASS.LTC128B.128 [R233+0x4100], [R12.64], !P4 ;  /* 0x041000000ce97fae */ /* 0x0003e8000e101d4e */
[----:B------:R-:W3:Y:S04]  /*5770*/  SHFL.IDX PT, R2, R4, 0x1, 0x1c1f ;  /* 0x003c1f0004027f89 */ /* 0x000ee800000e0000 */
[----:B------:R1:W-:Y:S01]  /*5780*/  LDGSTS.E.BYPASS.LTC128B.128 [R233+0x5100], [R10.64], !P5 ;  /* 0x051000000ae97fae */ /* 0x0003e2000e901d4e */
[----:B--2---:R-:W-:Y:S05]  /*5790*/  IADD3 R8, P0, R234, R0, RZ ;  /* 0x00000000ea087210 */ /* 0x004fea0007f1e0ff */
[----:B---3--:R-:W-:Y:S01]  /*57a0*/  IMAD.X R9, R235, 0x1, R2, P0 ;  /* 0x00000001eb097824 */ /* 0x008fe200000e0602 */
[----:B------:R-:W-:Y:S04]  /*57b0*/  IADD3 R6, P0, R0, R105, RZ ;  /* 0x0000006900067210 */ /* 0x000fe80007f1e0ff */
[----:B------:R1:W-:Y:S01]  /*57c0*/  LDGSTS.E.BYPASS.LTC128B.128 [R233+0x3900], [R8.64], !P3 ;  /* 0x0390000008e97fae */ /* 0x0003e2000d901d4e */
[----:B------:R-:W-:Y:S01]  /*57d0*/  IMAD.X R7, R2, 0x1, R102, P0 ;  /* 0x0000000102077824 */ /* 0x000fe200000e0666 */
[----:B------:R-:W-:Y:S04]  /*57e0*/  IADD3 R4, P0, R0, R103, RZ ;  /* 0x0000006700047210 */ /* 0x000fe80007f1e0ff */
[----:B------:R1:W-:Y:S01]  /*57f0*/  LDGSTS.E.BYPASS.LTC128B.128 [R233+0x4900], [R6.64], !P4 ;  /* 0x0490000006e97fae */ /* 0x0003e2000e101d4e */
[----:B------:R-:W-:Y:S05]  /*5800*/  IMAD.X R5, R2, 0x1, R101, P0 ;  /* 0x0000000102057824 */ /* 0x000fea00000e0665 */
[----:B------:R1:W-:Y:S01]  /*5810*/  LDGSTS.E.BYPASS.LTC128B.128 [R233+0x5900], [R4.64], !P5 ;  /* 0x0590000004e97fae */ /* 0x0003e2000e901d4e */
[----:B------:R-:W-:-:S05]  /*5820*/  BRA `(.L_x_4) ;  /* 0x000013d000007947 */ /* 0x000fca0003800000 */
.L_x_3:
[----:B------:R-:W2:Y:S01]  /*5830*/  LDL R11, [R1+0x34] ;  /* 0x00003400010b7983 */ /* 0x000ea20000100800 */
[----:B------:R-:W-:Y:S01]  /*5840*/  SHF.R.S32.HI R0, RZ, 0x1f, R238 ;  /* 0x0000001fff007819 */ /* 0x000fe200000114ee */
[----:B------:R-:W-:Y:S01]  /*5850*/  IMAD.WIDE.U32 R4, R238, c[0x0][0x208], RZ ;  /* 0x00008200ee047a25 */ /* 0x000fe200078e00ff */
[----:B------:R-:W-:Y:S01]  /*5860*/  SHF.R.S32.HI R2, RZ, 0x1f, R236 ;  /* 0x0000001fff027819 */ /* 0x000fe200000114ec */
[----:B------:R-:W3:Y:S01]  /*5870*/  LDL R10, [R1+0x30] ;  /* 0x00003000010a7983 */ /* 0x000ee20000100800 */
[----:B------:R-:W-:Y:S04]  /*5880*/  DEPBAR.LE SB0, 0x0 ;  /* 0x000080000000791a */ /* 0x000fe80000000000 */
[----:B------:R-:W3:Y:S01]  /*5890*/  LDL R8, [R1+0x4] ;  /* 0x0000040001087983 */ /* 0x000ee20000100800 */
[----:B------:R-:W-:Y:S01]  /*58a0*/  IMAD R0, R0, c[0x0][0x208], RZ ;  /* 0x0000820000007a24 */ /* 0x000fe200078e02ff */
[----:B------:R-:W-:Y:S01]  /*58b0*/  UISETP.GE.AND UP0, UPT, UR7, 0x1, UPT ;  /* 0x000000010700788c */ /* 0x000fe2000bf06270 */
[----:B------:R-:W-:Y:S01]  /*58c0*/  IMAD R2, R2, c[0x0][0x218], RZ ;  /* 0x0000860002027a24 */ /* 0x000fe200078e02ff */
[----:B------:R-:W4:Y:S01]  /*58d0*/  LDL R9, [R1+0x2c] ;  /* 0x00002c0001097983 */ /* 0x000f220000100800 */
[----:B------:R-:W-:Y:S02]  /*58e0*/  IMAD R0, R238, c[0x0][0x20c], R0 ;  /* 0x00008300ee007a24 */ /* 0x000fe400078e0200 */
[C---:B------:R-:W-:Y:S01]  /*58f0*/  IMAD R2, R236.reuse, c[0x0][0x21c], R2 ;  /* 0x00008700ec027a24 */ /* 0x040fe200078e0202 */
[----:B------:R-:W5:Y:S02]  /*5900*/  LDL R7, [R1] ;  /* 0x0000000001077983 */ /* 0x000f640000100800 */
[----:B------:R-:W-:Y:S02]  /*5910*/  IADD3 R5, R5, R0, RZ ;  /* 0x0000000005057210 */ /* 0x000fe40007ffe0ff */
[----:B------:R-:W4:Y:S03]  /*5920*/  LDL R6, [R1+0xc] ;  /* 0x00000c0001067983 */ /* 0x000f260000100800 */
[----:B------:R-:W-:Y:S01]  /*5930*/  IMAD.WIDE.U32 R4, R236, c[0x0][0x218], R4 ;  /* 0x00008600ec047a25 */ /* 0x000fe200078e0004 */
[----:B------:R-:W4:Y:S04]  /*5940*/  LDL R101, [R1+0x8] ;  /* 0x0000080001657983 */ /* 0x000f280000100800 */
[----:B------:R-:W4:Y:S04]  /*5950*/  LDL R201, [R1+0x4c] ;  /* 0x00004c0001c97983 */ /* 0x000f280000100800 */
[----:B------:R-:W-:Y:S01]  /*5960*/  BAR.SYNC.DEFER_BLOCKING 0x0 ;  /* 0x0000000000007b1d */ /* 0x000fe20000010000 */
[----:B------:R-:W-:Y:S04]  /*5970*/  IADD3 R0, P0, R4, UR20, RZ ;  /* 0x0000001404007c10 */ /* 0x000fe8000ff1e0ff */
[----:B------:R-:W-:Y:S02]  /*5980*/  IADD3.X R4, R5, UR5, R2, P0, !PT ;  /* 0x0000000505047c10 */ /* 0x000fe400087fe402 */
[C---:B------:R-:W-:Y:S04]  /*5990*/  LEA R5, P0, R0.reuse, c[0x0][0x1f8], 0x1 ;  /* 0x00007e0000057a11 */ /* 0x040fe800078008ff */
[----:B------:R-:W-:Y:S01]  /*59a0*/  LEA.HI.X R4, R0, c[0x0][0x1fc], R4, 0x1, P0 ;  /* 0x00007f0000047a11 */ /* 0x000fe200000f0c04 */
[----:B------:R-:W-:Y:S08]  /*59b0*/  LDSM.16.M88.4 R64, [R219+0x6100] ;  /* 0x00610000db40783b */ /* 0x000ff00000000200 */
[----:B------:R-:W4:Y:S04]  /*59c0*/  LDL R200, [R1+0x48] ;  /* 0x0000480001c87983 */ /* 0x000f280000100800 */
[----:B------:R-:W2:Y:S08]  /*59d0*/  SHFL.IDX PT, R0, R5, 0x1, 0x1c1f ;  /* 0x003c1f0005007f89 */ /* 0x000eb000000e0000 */
[----:B------:R-:W1:Y:S08]  /*59e0*/  SHFL.IDX PT, R2, R4, 0x1, 0x1c1f ;  /* 0x003c1f0004027f89 */ /* 0x000e7000000e0000 */
[----:B------:R-:W-:Y:S08]  /*59f0*/  LDSM.16.M88.4 R16, [R216+0x3100] ;  /* 0x00310000d810783b */ /* 0x000ff00000000200 */
[----:B------:R-:W-:Y:S08]  /*5a00*/  LDSM.16.M88.4 R60, [R219+0x7100] ;  /* 0x00710000db3c783b */ /* 0x000ff00000000200 */
[----:B------:R-:W-:Y:S08]  /*5a10*/  LDSM.16.M88.4 R32, [R216+0x3500] ;  /* 0x00350000d820783b */ /* 0x000ff00000000200 */
[----:B------:R-:W-:Y:S08]  /*5a20*/  LDSM.16.M88.4 R48, [R216+0x3900] ;  /* 0x00390000d830783b */ /* 0x000ff00000000200 */
[----:B------:R-:W-:Y:S08]  /*5a30*/  LDSM.16.M88.4 R108, [R216+0x3d00] ;  /* 0x003d0000d86c783b */ /* 0x000ff00000000200 */
[----:B------:R-:W-:Y:S08]  /*5a40*/  LDSM.16.M88.4 R176, [R220+0x6100] ;  /* 0x00610000dcb0783b */ /* 0x000ff00000000200 */
[----:B------:R-:W-:Y:S08]  /*5a50*/  LDSM.16.M88.4 R180, [R221] ;  /* 0x00000000ddb4783b */ /* 0x000ff00000000200 */
[----:B------:R-:W-:Y:S08]  /*5a60*/  LDSM.16.M88.4 R184, [R220+0x7100] ;  /* 0x00710000dcb8783b */ /* 0x000ff00000000200 */
[----:B------:R-:W-:Y:S01]  /*5a70*/  LDSM.16.M88.4 R188, [R232] ;  /* 0x00000000e8bc783b */ /* 0x000fe20000000200 */
[----:B--2---:R-:W-:Y:S04]  /*5a80*/  IADD3 R194, P1, P0, R11, R0, R234 ;  /* 0x000000000bc27210 */ /* 0x004fe8000783e0ea */
[----:B-1----:R-:W-:Y:S02]  /*5a90*/  IADD3.X R195, RZ, R2, R235, P1, P0 ;  /* 0x00000002ffc37210 */ /* 0x002fe40000fe04eb */
[----:B---3--:R-:W-:Y:S04]  /*5aa0*/  IADD3 R198, P1, P0, R10, R0, R8 ;  /* 0x000000000ac67210 */ /* 0x008fe8000783e008 */
[----:B-----5:R-:W-:Y:S02]  /*5ab0*/  IADD3.X R199, RZ, R2, R7, P1, P0 ;  /* 0x00000002ffc77210 */ /* 0x020fe40000fe0407 */
[----:B----4-:R-:W-:Y:S02]  /*5ac0*/  IADD3 R196, P1, P0, R9, R0, R6 ;  /* 0x0000000009c47210 */ /* 0x010fe4000783e006 */
[----:B------:R-:W1:Y:S02]  /*5ad0*/  SHFL.IDX PT, R0, R5, RZ, 0x1c1f ;  /* 0x001c1fff05007589 */ /* 0x000e6400000e0000 */
[----:B------:R-:W-:Y:S06]  /*5ae0*/  IADD3.X R197, RZ, R2, R101, P1, P0 ;  /* 0x00000002ffc57210 */ /* 0x000fec0000fe0465 */
[----:B------:R-:W2:Y:S01]  /*5af0*/  SHFL.IDX PT, R2, R4, RZ, 0x1c1f ;  /* 0x001c1fff04027589 */ /* 0x000ea200000e0000 */
[----:B-1----:R-:W-:Y:S04]  /*5b00*/  IADD3 R102, P0, R234, R0, RZ ;  /* 0x00000000ea667210 */ /* 0x002fe80007f1e0ff */
[----:B--2---:R-:W-:Y:S02]  /*5b10*/  IADD3.X R103, R235, R2, RZ, P0, !PT ;  /* 0x00000002eb677210 */ /* 0x004fe400007fe4ff */
[----:B------:R-:W-:Y:S04]  /*5b20*/  IADD3 R192, P0, R0, R8, RZ ;  /* 0x0000000800c07210 */ /* 0x000fe80007f1e0ff */
[----:B------:R-:W-:Y:S02]  /*5b30*/  IADD3.X R193, R2, R7, RZ, P0, !PT ;  /* 0x0000000702c17210 */ /* 0x000fe400007fe4ff */
[----:B------:R-:W-:Y:S02]  /*5b40*/  IADD3 R104, P0, R0, R6, RZ ;  /* 0x0000000600687210 */ /* 0x000fe40007f1e0ff */
[-C--:B------:R-:W-:Y:S03]  /*5b50*/  HMMA.16816.F32 R4, R64, R16.reuse, RZ ;  /* 0x000000104004723c */ /* 0x080fe600000018ff */
[----:B------:R-:W-:Y:S02]  /*5b60*/  IADD3.X R105, R2, R101, RZ, P0, !PT ;  /* 0x0000006502697210 */ /* 0x000fe400007fe4ff */
[----:B------:R-:W-:Y:S02]  /*5b70*/  ISETP.NE.U32.AND P0, PT, R201, RZ, PT ;  /* 0x000000ffc900720c */ /* 0x000fe40003f05070 */
[----:B------:R-:W-:Y:S01]  /*5b80*/  ISETP.NE.U32.AND P1, PT, R200, RZ, PT ;  /* 0x000000ffc800720c */ /* 0x000fe20003f25070 */
[C---:B------:R-:W-:Y:S08]  /*5b90*/  HMMA.16816.F32 R8, R60.reuse, R16, RZ ;  /* 0x000000103c08723c */ /* 0x040ff000000018ff */
[-C--:B------:R-:W-:Y:S08]  /*5ba0*/  HMMA.16816.F32 R12, R60, R18.reuse, RZ ;  /* 0x000000123c0c723c */ /* 0x080ff000000018ff */
        /* <DEDUP_REMOVED lines=12> */
[----:B------:R-:W-:Y:S01]  /*5c70*/  HMMA.16816.F32 R64, R64, R110, RZ ;  /* 0x0000006e4040723c */ /* 0x000fe200000018ff */
[----:B------:R-:W1:Y:S07]  /*5c80*/  LDSM.16.M88.4 R108, [R231] ;  /* 0x00000000e76c783b */ /* 0x000e6e0000000200 */
[-C--:B------:R-:W-:Y:S08]  /*5c90*/  HMMA.16816.F32 R4, R176, R180.reuse, R4 ;  /* 0x000000b4b004723c */ /* 0x080ff00000001804 */
[C---:B------:R-:W-:Y:S08]  /*5ca0*/  HMMA.16816.F32 R8, R184.reuse, R180, R8 ;  /* 0x000000b4b808723c */ /* 0x040ff00000001808 */
[-C--:B------:R-:W-:Y:S08]  /*5cb0*/  HMMA.16816.F32 R12, R184, R182.reuse, R12 ;  /* 0x000000b6b80c723c */ /* 0x080ff0000000180c */
[C---:B------:R-:W-:Y:S01]  /*5cc0*/  HMMA.16816.F32 R16, R176.reuse, R182, R16 ;  /* 0x000000b6b010723c */ /* 0x040fe20000001810 */
[----:B------:R-:W2:Y:S07]  /*5cd0*/  LDSM.16.M88.4 R180, [R230] ;  /* 0x00000000e6b4783b */ /* 0x000eae0000000200 */
[-C--:B------:R-:W-:Y:S01]  /*5ce0*/  HMMA.16816.F32 R20, R176, R188.reuse, R20 ;  /* 0x000000bcb014723c */ /* 0x080fe20000001814 */
[----:B------:R-:W-:Y:S01]  /*5cf0*/  @!PT LDS RZ, [RZ] ;  /* 0x00000000fffff984 */ /* 0x000fe20000000800 */
[----:B------:R-:W-:Y:S01]  /*5d00*/  @!PT LDS RZ, [RZ] ;  /* 0x00000000fffff984 */ /* 0x000fe20000000800 */
[----:B------:R-:W-:Y:S01]  /*5d10*/  @!PT LDS RZ, [RZ] ;  /* 0x00000000fffff984 */ /* 0x000fe20000000800 */
[----:B------:R3:W-:Y:S07]  /*5d20*/  LDGSTS.E.BYPASS.LTC128B.128 [R233+0x100], [R102.64], !P3 ;  /* 0x0010000066e97fae */ /* 0x0007ee000d901d4e */
[C---:B------:R-:W-:Y:S01]  /*5d30*/  HMMA.16816.F32 R24, R184.reuse, R188, R24 ;  /* 0x000000bcb818723c */ /* 0x040fe20000001818 */
[----:B------:R4:W-:Y:S07]  /*5d40*/  LDGSTS.E.BYPASS.LTC128B.128 [R233+0x1100], [R192.64], !P4 ;  /* 0x01100000c0e97fae */ /* 0x0009ee000e101d4e */
[-C--:B------:R-:W-:Y:S01]  /*5d50*/  HMMA.16816.F32 R28, R184, R190.reuse, R28 ;  /* 0x000000beb81c723c */ /* 0x080fe2000000181c */
[----:B------:R3:W-:Y:S07]  /*5d60*/  LDGSTS.E.BYPASS.LTC128B.128 [R233+0x2100], [R104.64], !P5 ;  /* 0x0210000068e97fae */ /* 0x0007ee000e901d4e */
[C---:B------:R-:W-:Y:S01]  /*5d70*/  HMMA.16816.F32 R32, R176.reuse, R190, R32 ;  /* 0x000000beb020723c */ /* 0x040fe20000001820 */
[----:B------:R4:W-:Y:S01]  /*5d80*/  LDGSTS.E.BYPASS.LTC128B.128.ZFILL [R233+0x900], [R194.64], P0 ;  /* 0x00900000c2e97fae */ /* 0x0009e20008141d4e */
[----:B------:R-:W-:Y:S06]  /*5d90*/  PLOP3.LUT P0, PT, PT, PT, UP0, 0x80, 0x0 ;  /* 0x000000000000781c */ /* 0x000fec0003f0f008 */
[-C--:B-1----:R-:W-:Y:S01]  /*5da0*/  HMMA.16816.F32 R36, R176, R108.reuse, R36 ;  /* 0x0000006cb024723c */ /* 0x082fe20000001824 */
[----:B------:R1:W-:Y:S07]  /*5db0*/  LDGSTS.E.BYPASS.LTC128B.128.ZFILL [R233+0x1900], [R198.64], P1 ;  /* 0x01900000c6e97fae */ /* 0x0003ee0008941d4e */
[C---:B------:R-:W-:Y:S01]  /*5dc0*/  HMMA.16816.F32 R40, R184.reuse, R108, R40 ;  /* 0x0000006cb828723c */ /* 0x040fe20000001828 */
[----:B------:R1:W-:Y:S07]  /*5dd0*/  LDGSTS.E.BYPASS.LTC128B.128.ZFILL [R233+0x2900], [R196.64], P6 ;  /* 0x02900000c4e97fae */ /* 0x0003ee000b141d4e */
[-C--:B------:R-:W-:Y:S01]  /*5de0*/  HMMA.16816.F32 R44, R184, R110.reuse, R44 ;  /* 0x0000006eb82c723c */ /* 0x080fe2000000182c */
[----:B------:R-:W-:Y:S07]  /*5df0*/  LDSM.16.M88.4 R200, [R219+0x9100] ;  /* 0x00910000dbc8783b */ /* 0x000fee0000000200 */
[C---:B------:R-:W-:Y:S01]  /*5e00*/  HMMA.16816.F32 R48, R176.reuse, R110, R48 ;  /* 0x0000006eb030723c */ /* 0x040fe20000001830 */
[----:B----4-:R-:W-:Y:S07]  /*5e10*/  LDSM.16.M88.4 R192, [R219+0x8100] ;  /* 0x00810000dbc0783b */ /* 0x010fee0000000200 */
[-C--:B--2---:R-:W-:Y:S01]  /*5e20*/  HMMA.16816.F32 R52, R176, R180.reuse, R52 ;  /* 0x000000b4b034723c */ /* 0x084fe20000001834 */
[----:B------:R-:W0:Y:S07]  /*5e30*/  LDGDEPBAR ;  /* 0x00000000000079af */ /* 0x000e2e0000000000 */
[C---:B------:R-:W-:Y:S01]  /*5e40*/  HMMA.16816.F32 R56, R184.reuse, R180, R56 ;  /* 0x000000b4b838723c */ /* 0x040fe20000001838 */
[----:B-1----:R-:W1:Y:S07]  /*5e50*/  LDSM.16.M88.4 R196, [R216+0x4100] ;  /* 0x00410000d8c4783b */ /* 0x002e6e0000000200 */
[-C--:B------:R-:W-:Y:S01]  /*5e60*/  HMMA.16816.F32 R60, R184, R182.reuse, R60 ;  /* 0x000000b6b83c723c */ /* 0x080fe2000000183c */
[----:B------:R-:W2:Y:S07]  /*5e70*/  LDSM.16.M88.4 R188, [R216+0x4500] ;  /* 0x00450000d8bc783b */ /* 0x000eae0000000200 */
[----:B------:R-:W-:Y:S01]  /*5e80*/  HMMA.16816.F32 R64, R176, R182, R64 ;  /* 0x000000b6b040723c */ /* 0x000fe20000001840 */
[----:B------:R-:W4:Y:S08]  /*5e90*/  LDSM.16.M88.4 R108, [R216+0x4900] ;  /* 0x00490000d86c783b */ /* 0x000f300000000200 */
[----:B------:R-:W5:Y:S08]  /*5ea0*/  LDSM.16.M88.4 R184, [R216+0x4d00] ;  /* 0x004d0000d8b8783b */ /* 0x000f700000000200 */
[----:B------:R-:W-:Y:S08]  /*5eb0*/  LDSM.16.M88.4 R204, [R220+0x8100] ;  /* 0x00810000dccc783b */ /* 0x000ff00000000200 */
[----:B------:R-:W3:Y:S01]  /*5ec0*/  LDSM.16.M88.4 R208, [R229] ;  /* 0x00000000e5d0783b */ /* 0x000ee20000000200 */
[-C--:B-1----:R-:W-:Y:S07]  /*5ed0*/  HMMA.16816.F32 R4, R192, R196.reuse, R4 ;  /* 0x000000c4c004723c */ /* 0x082fee0000001804 */
[----:B------:R-:W1:Y:S01]  /*5ee0*/  LDSM.16.M88.4 R212, [R220+0x9100] ;  /* 0x00910000dcd4783b */ /* 0x000e620000000200 */
[C---:B------:R-:W-:Y:S07]  /*5ef0*/  HMMA.16816.F32 R8, R200.reuse, R196, R8 ;  /* 0x000000c4c808723c */ /* 0x040fee0000001808 */
[----:B------:R-:W1:Y:S01]  /*5f00*/  LDSM.16.M88.4 R176, [R228] ;  /* 0x00000000e4b0783b */ /* 0x000e620000000200 */
[-C--:B------:R-:W-:Y:S07]  /*5f10*/  HMMA.16816.F32 R12, R200, R198.reuse, R12 ;  /* 0x000000c6c80c723c */ /* 0x080fee000000180c */
[----:B------:R-:W1:Y:S01]  /*5f20*/  LDSM.16.M88.4 R180, [R227] ;  /* 0x00000000e3b4783b */ /* 0x000e620000000200 */
[C---:B------:R-:W-:Y:S07]  /*5f30*/  HMMA.16816.F32 R16, R192.reuse, R198, R16 ;  /* 0x000000c6c010723c */ /* 0x040fee0000001810 */
[----:B------:R-:W-:Y:S01]  /*5f40*/  LDSM.16.M88.4 R196, [R216+0x5900] ;  /* 0x00590000d8c4783b */ /* 0x000fe20000000200 */
[-C--:B--2---:R-:W-:Y:S08]  /*5f50*/  HMMA.16816.F32 R20, R192, R188.reuse, R20 ;  /* 0x000000bcc014723c */ /* 0x084ff00000001814 */
[C---:B------:R-:W-:Y:S08]  /*5f60*/  HMMA.16816.F32 R24, R200.reuse, R188, R24 ;  /* 0x000000bcc818723c */ /* 0x040ff00000001818 */
[-C--:B------:R-:W-:Y:S08]  /*5f70*/  HMMA.16816.F32 R28, R200, R190.reuse, R28 ;  /* 0x000000bec81c723c */ /* 0x080ff0000000181c */
[C---:B------:R-:W-:Y:S01]  /*5f80*/  HMMA.16816.F32 R32, R192.reuse, R190, R32 ;  /* 0x000000bec020723c */ /* 0x040fe20000001820 */
[----:B------:R-:W-:Y:S07]  /*5f90*/  LDSM.16.M88.4 R188, [R216+0x5100] ;  /* 0x00510000d8bc783b */ /* 0x000fee0000000200 */
[-C--:B----4-:R-:W-:Y:S08]  /*5fa0*/  HMMA.16816.F32 R36, R192, R108.reuse, R36 ;  /* 0x0000006cc024723c */ /* 0x090ff00000001824 */
[C---:B------:R-:W-:Y:S08]  /*5fb0*/  HMMA.16816.F32 R40, R200.reuse, R108, R40 ;  /* 0x0000006cc828723c */ /* 0x040ff00000001828 */
[-C--:B------:R-:W-:Y:S08]  /*5fc0*/  HMMA.16816.F32 R44, R200, R110.reuse, R44 ;  /* 0x0000006ec82c723c */ /* 0x080ff0000000182c */
[C---:B------:R-:W-:Y:S01]  /*5fd0*/  HMMA.16816.F32 R48, R192.reuse, R110, R48 ;  /* 0x0000006ec030723c */ /* 0x040fe20000001830 */
[----:B------:R-:W2:Y:S07]  /*5fe0*/  LDSM.16.M88.4 R108, [R226] ;  /* 0x00000000e26c783b */ /* 0x000eae0000000200 */
[-C--:B-----5:R-:W-:Y:S08]  /*5ff0*/  HMMA.16816.F32 R52, R192, R184.reuse, R52 ;  /* 0x000000b8c034723c */ /* 0x0a0ff00000001834 */
[C---:B------:R-:W-:Y:S08]  /*6000*/  HMMA.16816.F32 R56, R200.reuse, R184, R56 ;  /* 0x000000b8c838723c */ /* 0x040ff00000001838 */
[-C--:B------:R-:W-:Y:S01]  /*6010*/  HMMA.16816.F32 R60, R200, R186.reuse, R60 ;  /* 0x000000bac83c723c */ /* 0x080fe2000000183c */
[----:B------:R-:W-:Y:S07]  /*6020*/  LDSM.16.M88.4 R200, [R216+0x5d00] ;  /* 0x005d0000d8c8783b */ /* 0x000fee0000000200 */
[----:B------:R-:W-:Y:S01]  /*6030*/  HMMA.16816.F32 R64, R192, R186, R64 ;  /* 0x000000bac040723c */ /* 0x000fe20000001840 */
[----:B------:R-:W4:Y:S07]  /*6040*/  LDSM.16.M88.4 R184, [R219+0xa100] ;  /* 0x00a10000dbb8783b */ /* 0x000f2e0000000200 */
[-C--:B---3--:R-:W-:Y:S01]  /*6050*/  HMMA.16816.F32 R4, R204, R208.reuse, R4 ;  /* 0x000000d0cc04723c */ /* 0x088fe20000001804 */
[----:B------:R-:W3:Y:S07]  /*6060*/  LDSM.16.M88.4 R192, [R219+0xb100] ;  /* 0x00b10000dbc0783b */ /* 0x000eee0000000200 */
[C---:B-1----:R-:W-:Y:S08]  /*6070*/  HMMA.16816.F32 R8, R212.reuse, R208, R8 ;  /* 0x000000d0d408723c */ /* 0x042ff00000001808 */
[-C--:B------:R-:W-:Y:S08]  /*6080*/  HMMA.16816.F32 R12, R212, R210.reuse, R12 ;  /* 0x000000d2d40c723c */ /* 0x080ff0000000180c */
[C---:B------:R-:W-:Y:S01]  /*6090*/  HMMA.16816.F32 R16, R204.reuse, R210, R16 ;  /* 0x000000d2cc10723c */ /* 0x040fe20000001810 */
[----:B------:R-:W-:Y:S07]  /*60a0*/  LDSM.16.M88.4 R208, [R225] ;  /* 0x00000000e1d0783b */ /* 0x000fee0000000200 */
[-C--:B------:R-:W-:Y:S08]  /*60b0*/  HMMA.16816.F32 R20, R204, R176.reuse, R20 ;  /* 0x000000b0cc14723c */ /* 0x080ff00000001814 */
[C---:B------:R-:W-:Y:S08]  /*60c0*/  HMMA.16816.F32 R24, R212.reuse, R176, R24 ;  /* 0x000000b0d418723c */ /* 0x040ff00000001818 */
[-C--:B------:R-:W-:Y:S08]  /*60d0*/  HMMA.16816.F32 R28, R212, R178.reuse, R28 ;  /* 0x000000b2d41c723c */ /* 0x080ff0000000181c */
[C---:B------:R-:W-:Y:S01]  /*60e0*/  HMMA.16816.F32 R32, R204.reuse, R178, R32 ;  /* 0x000000b2cc20723c */ /* 0x040fe20000001820 */
[----:B------:R-:W1:Y:S07]  /*60f0*/  LDSM.16.M88.4 R176, [R216+0x5500] ;  /* 0x00550000d8b0783b */ /* 0x000e6e0000000200 */
[-C--:B------:R-:W-:Y:S08]  /*6100*/  HMMA.16816.F32 R36, R204, R180.reuse, R36 ;  /* 0x000000b4cc24723c */ /* 0x080ff00000001824 */
[C---:B------:R-:W-:Y:S08]  /*6110*/  HMMA.16816.F32 R40, R212.reuse, R180, R40 ;  /* 0x000000b4d428723c */ /* 0x040ff00000001828 */
[-C--:B------:R-:W-:Y:S08]  /*6120*/  HMMA.16816.F32 R44, R212, R182.reuse, R44 ;  /* 0x000000b6d42c723c */ /* 0x080ff0000000182c */
[C---:B------:R-:W-:Y:S01]  /*6130*/  HMMA.16816.F32 R48, R204.reuse, R182, R48 ;  /* 0x000000b6cc30723c */ /* 0x040fe20000001830 */
[----:B------:R-:W5:Y:S07]  /*6140*/  LDSM.16.M88.4 R180, [R220+0xa100] ;  /* 0x00a10000dcb4783b */ /* 0x000f6e0000000200 */
[-C--:B--2---:R-:W-:Y:S08]  /*6150*/  HMMA.16816.F32 R52, R204, R108.reuse, R52 ;  /* 0x0000006ccc34723c */ /* 0x084ff00000001834 */
[C---:B------:R-:W-:Y:S08]  /*6160*/  HMMA.16816.F32 R56, R212.reuse, R108, R56 ;  /* 0x0000006cd438723c */ /* 0x040ff00000001838 */
[-C--:B------:R-:W-:Y:S08]  /*6170*/  HMMA.16816.F32 R60, R212, R110.reuse, R60 ;  /* 0x0000006ed43c723c */ /* 0x080ff0000000183c */
[----:B------:R-:W-:Y:S01]  /*6180*/  HMMA.16816.F32 R64, R204, R110, R64 ;  /* 0x0000006ecc40723c */ /* 0x000fe20000001840 */
[----:B------:R-:W2:Y:S07]  /*6190*/  LDSM.16.M88.4 R108, [R220+0xb100] ;  /* 0x00b10000dc6c783b */ /* 0x000eae0000000200 */
[-C--:B----4-:R-:W-:Y:S08]  /*61a0*/  HMMA.16816.F32 R4, R184, R188.reuse, R4 ;  /* 0x000000bcb804723c */ /* 0x090ff00000001804 */
[C---:B---3--:R-:W-:Y:S08]  /*61b0*/  HMMA.16816.F32 R8, R192.reuse, R188, R8 ;  /* 0x000000bcc008723c */ /* 0x048ff00000001808 */
[-C--:B------:R-:W-:Y:S08]  /*61c0*/  HMMA.16816.F32 R12, R192, R190.reuse, R12 ;  /* 0x000000bec00c723c */ /* 0x080ff0000000180c */
[C---:B------:R-:W-:Y:S08]  /*61d0*/  HMMA.16816.F32 R16, R184.reuse, R190, R16 ;  /* 0x000000beb810723c */ /* 0x040ff00000001810 */
[-C--:B-1----:R-:W-:Y:S08]  /*61e0*/  HMMA.16816.F32 R20, R184, R176.reuse, R20 ;  /* 0x000000b0b814723c */ /* 0x082ff00000001814 */
[C---:B------:R-:W-:Y:S08]  /*61f0*/  HMMA.16816.F32 R24, R192.reuse, R176, R24 ;  /* 0x000000b0c018723c */ /* 0x040ff00000001818 */
[-C--:B------:R-:W-:Y:S08]  /*6200*/  HMMA.16816.F32 R28, R192, R178.reuse, R28 ;  /* 0x000000b2c01c723c */ /* 0x080ff0000000181c */
        /* <DEDUP_REMOVED lines=8> */
[----:B------:R-:W-:Y:S08]  /*6290*/  HMMA.16816.F32 R64, R184, R202, R64 ;  /* 0x000000cab840723c */ /* 0x000ff00000001840 */
[-C--:B-----5:R-:W-:Y:S08]  /*62a0*/  HMMA.16816.F32 R4, R180, R208.reuse, R4 ;  /* 0x000000d0b404723c */ /* 0x0a0ff00000001804 */
[C---:B--2---:R-:W-:Y:S08]  /*62b0*/  HMMA.16816.F32 R8, R108.reuse, R208, R8 ;  /* 0x000000d06c08723c */ /* 0x044ff00000001808 */
[-C--:B------:R-:W-:Y:S08]  /*62c0*/  HMMA.16816.F32 R12, R108, R210.reuse, R12 ;  /* 0x000000d26c0c723c */ /* 0x080ff0000000180c */
[----:B------:R-:W-:Y:S01]  /*62d0*/  FMUL.FTZ R4, R4, c[0x0][0x320] ;  /* 0x0000c80004047a20 */ /* 0x000fe20000410000 */
[C---:B------:R-:W-:Y:S03]  /*62e0*/  HMMA.16816.F32 R16, R180.reuse, R210, R16 ;  /* 0x000000d2b410723c */ /* 0x040fe60000001810 */
[----:B------:R-:W1:Y:S01]  /*62f0*/  MUFU.TANH R177, R4 ;  /* 0x0000000400b17308 */ /* 0x000e620000002400 */
[----:B------:R-:W-:Y:S02]  /*6300*/  FMUL.FTZ R5, R5, c[0x0][0x320] ;  /* 0x0000c80005057a20 */ /* 0x000fe40000410000 */
[----:B------:R-:W-:Y:S02]  /*6310*/  FMUL.FTZ R6, R6, c[0x0][0x320] ;  /* 0x0000c80006067a20 */ /* 0x000fe40000410000 */
[----:B------:R-:W-:Y:S04]  /*6320*/  FMUL.FTZ R7, R7, c[0x0][0x320] ;  /* 0x0000c80007077a20 */ /* 0x000fe80000410000 */
[----:B------:R-:W-:Y:S01]  /*6330*/  FMUL.FTZ R8, R8, c[0x0][0x320] ;  /* 0x0000c80008087a20 */ /* 0x000fe20000410000 */
[----:B------:R-:W2:Y:S01]  /*6340*/  MUFU.TANH R186, R5 ;  /* 0x0000000500ba7308 */ /* 0x000ea20000002400 */
[----:B------:R-:W-:Y:S02]  /*6350*/  FMUL.FTZ R9, R9, c[0x0][0x320] ;  /* 0x0000c80009097a20 */ /* 0x000fe40000410000 */
[----:B------:R-:W-:Y:S02]  /*6360*/  FMUL.FTZ R10, R10, c[0x0][0x320] ;  /* 0x0000c8000a0a7a20 */ /* 0x000fe40000410000 */
[----:B------:R-:W-:Y:S02]  /*6370*/  FMUL.FTZ R11, R11, c[0x0][0x320] ;  /* 0x0000c8000b0b7a20 */ /* 0x000fe40000410000 */
[----:B------:R-:W-:Y:S02]  /*6380*/  FMUL.FTZ R12, R12, c[0x0][0x320] ;  /* 0x0000c8000c0c7a20 */ /* 0x000fe40000410000 */
[----:B------:R-:W-:Y:S01]  /*6390*/  FMUL.FTZ R13, R13, c[0x0][0x320] ;  /* 0x0000c8000d0d7a20 */ /* 0x000fe20000410000 */
[----:B------:R-:W3:Y:S01]  /*63a0*/  MUFU.TANH R178, R6 ;  /* 0x0000000600b27308 */ /* 0x000ee20000002400 */
[----:B------:R-:W-:Y:S02]  /*63b0*/  FMUL.FTZ R16, R16, c[0x0][0x320] ;  /* 0x0000c80010107a20 */ /* 0x000fe40000410000 */
[----:B------:R-:W-:Y:S02]  /*63c0*/  FMUL.FTZ R14, R14, c[0x0][0x320] ;  /* 0x0000c8000e0e7a20 */ /* 0x000fe40000410000 */
[----:B------:R-:W-:Y:S05]  /*63d0*/  FMUL.FTZ R15, R15, c[0x0][0x320] ;  /* 0x0000c8000f0f7a20 */ /* 0x000fea0000410000 */
[----:B------:R4:W1:Y:S10]  /*63e0*/  MUFU.TANH R188, R7 ;  /* 0x0000000700bc7308 */ /* 0x0008740000002400 */
[----:B------:R-:W1:Y:S10]  /*63f0*/  MUFU.TANH R187, R8 ;  /* 0x0000000800bb7308 */ /* 0x000e740000002400 */
[----:B------:R-:W1:Y:S01]  /*6400*/  MUFU.TANH R191, R9 ;  /* 0x0000000900bf7308 */ /* 0x000e620000002400 */
[----:B----4-:R-:W4:Y:S09]  /*6410*/  LDSM.16.M88.4 R4, [R224] ;  /* 0x00000000e004783b */ /* 0x010f320000000200 */
[----:B------:R-:W1:Y:S10]  /*6420*/  MUFU.TANH R185, R10 ;  /* 0x0000000a00b97308 */ /* 0x000e740000002400 */
[----:B------:R5:W1:Y:S10]  /*6430*/  MUFU.TANH R192, R11 ;  /* 0x0000000b00c07308 */ /* 0x000a740000002400 */
[----:B------:R1:W1:Y:S10]  /*6440*/  MUFU.TANH R176, R16 ;  /* 0x0000001000b07308 */ /* 0x0002740000002400 */
[----:B------:R2:W2:Y:S01]  /*6450*/  MUFU.TANH R184, R12 ;  /* 0x0000000c00b87308 */ /* 0x0004a20000002400 */
[----:B-----5:R-:W5:Y:S01]  /*6460*/  LDSM.16.M88.4 R8, [R223] ;  /* 0x00000000df08783b */ /* 0x020f620000000200 */
[-C--:B----4-:R-:W-:Y:S08]  /*6470*/  HMMA.16816.F32 R20, R180, R4.reuse, R20 ;  /* 0x00000004b414723c */ /* 0x090ff00000001814 */
[----:B------:R4:W2:Y:S01]  /*6480*/  MUFU.TANH R179, R13 ;  /* 0x0000000d00b37308 */ /* 0x0008a20000002400 */
[C---:B------:R-:W-:Y:S04]  /*6490*/  HMMA.16816.F32 R24, R108.reuse, R4, R24 ;  /* 0x000000046c18723c */ /* 0x040fe80000001818 */
[----:B-1----:R-:W-:Y:S02]  /*64a0*/  FMUL.FTZ R16, R17, c[0x0][0x320] ;  /* 0x0000c80011107a20 */ /* 0x002fe40000410000 */
[----:B------:R-:W-:Y:S03]  /*64b0*/  FMUL.FTZ R17, R18, c[0x0][0x320] ;  /* 0x0000c80012117a20 */ /* 0x000fe60000410000 */
[----:B------:R4:W1:Y:S01]  /*64c0*/  MUFU.TANH R190, R14 ;  /* 0x0000000e00be7308 */ /* 0x0008620000002400 */
[-C--:B------:R-:W-:Y:S03]  /*64d0*/  HMMA.16816.F32 R28, R108, R6.reuse, R28 ;  /* 0x000000066c1c723c */ /* 0x080fe6000000181c */
[----:B------:R-:W-:Y:S05]  /*64e0*/  FMUL.FTZ R18, R19, c[0x0][0x320] ;  /* 0x0000c80013127a20 */ /* 0x000fea0000410000 */
[C---:B------:R-:W-:Y:S01]  /*64f0*/  HMMA.16816.F32 R32, R180.reuse, R6, R32 ;  /* 0x00000006b420723c */ /* 0x040fe20000001820 */
[----:B------:R4:W1:Y:S01]  /*6500*/  MUFU.TANH R189, R15 ;  /* 0x0000000f00bd7308 */ /* 0x0008620000002400 */
[----:B------:R-:W1:Y:S01]  /*6510*/  LDSM.16.M88.4 R4, [R222] ;  /* 0x00000000de04783b */ /* 0x000e620000000200 */
[----:B------:R-:W-:Y:S04]  /*6520*/  DEPBAR.LE SB0, 0x0 ;  /* 0x000080000000791a */ /* 0x000fe80000000000 */
[----:B------:R-:W-:Y:S02]  /*6530*/  FMUL.FTZ R20, R20, c[0x0][0x320] ;  /* 0x0000c80014147a20 */ /* 0x000fe40000410000 */
[----:B------:R-:W-:Y:S02]  /*6540*/  FMUL.FTZ R21, R21, c[0x0][0x320] ;  /* 0x0000c80015157a20 */ /* 0x000fe40000410000 */
[----:B------:R-:W1:Y:S01]  /*6550*/  MUFU.TANH R16, R16 ;  /* 0x0000001000107308 */ /* 0x000e620000002400 */
[----:B------:R-:W-:Y:S01]  /*6560*/  BAR.SYNC.DEFER_BLOCKING 0x0 ;  /* 0x0000000000007b1d */ /* 0x000fe20000010000 */
[----:B------:R-:W-:Y:S01]  /*6570*/  FMUL.FTZ R22, R22, c[0x0][0x320] ;  /* 0x0000c80016167a20 */ /* 0x000fe20000410000 */
[-C--:B-----5:R-:W-:Y:S05]  /*6580*/  HMMA.16816.F32 R36, R180, R8.reuse, R36 ;  /* 0x00000008b424723c */ /* 0x0a0fea0000001824 */
[----:B------:R-:W-:Y:S02]  /*6590*/  FMUL.FTZ R23, R23, c[0x0][0x320] ;  /* 0x0000c80017177a20 */ /* 0x000fe40000410000 */
[----:B------:R-:W1:Y:S01]  /*65a0*/  MUFU.TANH R17, R17 ;  /* 0x0000001100117308 */ /* 0x000e620000002400 */
[----:B------:R-:W-:Y:S01]  /*65b0*/  FMUL.FTZ R24, R24, c[0x0][0x320] ;  /* 0x0000c80018187a20 */ /* 0x000fe20000410000 */
[C---:B------:R-:W-:Y:S04]  /*65c0*/  HMMA.16816.F32 R40, R108.reuse, R8, R40 ;  /* 0x000000086c28723c */ /* 0x040fe80000001828 */
[----:B------:R-:W-:Y:S02]  /*65d0*/  FMUL.FTZ R25, R25, c[0x0][0x320] ;  /* 0x0000c80019197a20 */ /* 0x000fe40000410000 */
[----:B------:R-:W-:Y:S02]  /*65e0*/  FMUL.FTZ R26, R26, c[0x0][0x320] ;  /* 0x0000c8001a1a7a20 */ /* 0x000fe40000410000 */
[----:B------:R-:W2:Y:S01]  /*65f0*/  MUFU.TANH R18, R18 ;  /* 0x0000001200127308 */ /* 0x000ea20000002400 */
[-C--:B------:R-:W-:Y:S03]  /*6600*/  HMMA.16816.F32 R44, R108, R10.reuse, R44 ;  /* 0x0000000a6c2c723c */ /* 0x080fe6000000182c */
[----:B------:R-:W-:Y:S02]  /*6610*/  FMUL.FTZ R27, R27, c[0x0][0x320] ;  /* 0x0000c8001b1b7a20 */ /* 0x000fe40000410000 */
[----:B------:R-:W-:Y:S02]  /*6620*/  FMUL.FTZ R28, R28, c[0x0][0x320] ;  /* 0x0000c8001c1c7a20 */ /* 0x000fe40000410000 */
[----:B------:R-:W-:Y:S01]  /*6630*/  FMUL.FTZ R29, R29, c[0x0][0x320] ;  /* 0x0000c8001d1d7a20 */ /* 0x000fe20000410000 */
[C---:B------:R-:W-:Y:S01]  /*6640*/  HMMA.16816.F32 R48, R180.reuse, R10, R48 ;  /* 0x0000000ab430723c */ /* 0x040fe20000001830 */
[----:B------:R4:W2:Y:S03]  /*6650*/  MUFU.TANH R193, R20 ;  /* 0x0000001400c17308 */ /* 0x0008a60000002400 */
[----:B------:R-:W-:Y:S02]  /*6660*/  FMUL.FTZ R30, R30, c[0x0][0x320] ;  /* 0x0000c8001e1e7a20 */ /* 0x000fe40000410000 */
[----:B------:R-:W-:Y:S02]  /*6670*/  FMUL.FTZ R31, R31, c[0x0][0x320] ;  /* 0x0000c8001f1f7a20 */ /* 0x000fe40000410000 */
[-C--:B-1----:R-:W-:Y:S03]  /*6680*/  HMMA.16816.F32 R52, R180, R4.reuse, R52 ;  /* 0x00000004b434723c */ /* 0x082fe60000001834 */
[----:B------:R4:W1:Y:S01]  /*6690*/  MUFU.TANH R194, R21 ;  /* 0x0000001500c27308 */ /* 0x0008620000002400 */
[----:B------:R-:W-:Y:S02]  /*66a0*/  FMUL.FTZ R32, R32, c[0x0][0x320] ;  /* 0x0000c80020207a20 */ /* 0x000fe40000410000 */
[----:B------:R-:W-:Y:S02]  /*66b0*/  FMUL.FTZ R33, R33, c[0x0][0x320] ;  /* 0x0000c80021217a20 */ /* 0x000fe40000410000 */
[C---:B------:R-:W-:Y:S04]  /*66c0*/  HMMA.16816.F32 R56, R108.reuse, R4, R56 ;  /* 0x000000046c38723c */ /* 0x040fe80000001838 */
[----:B------:R-:W-:Y:S01]  /*66d0*/  FMUL.FTZ R46, R46, c[0x0][0x320] ;  /* 0x0000c8002e2e7a20 */ /* 0x000fe20000410000 */
[----:B------:R4:W1:Y:S01]  /*66e0*/  MUFU.TANH R197, R22 ;  /* 0x0000001600c57308 */ /* 0x0008620000002400 */
[----:B------:R-:W-:Y:S02]  /*66f0*/  FMUL.FTZ R47, R47, c[0x0][0x320] ;  /* 0x0000c8002f2f7a20 */ /* 0x000fe40000410000 */
[-C--:B------:R-:W-:Y:S04]  /*6700*/  HMMA.16816.F32 R60, R108, R6.reuse, R60 ;  /* 0x000000066c3c723c */ /* 0x080fe8000000183c */
[----:B------:R-:W-:Y:S02]  /*6710*/  FMUL.FTZ R50, R50, c[0x0][0x320] ;  /* 0x0000c80032327a20 */ /* 0x000fe40000410000 */
[----:B------:R-:W-:Y:S01]  /*6720*/  FMUL.FTZ R51, R51, c[0x0][0x320] ;  /* 0x0000c80033337a20 */ /* 0x000fe20000410000 */
[----:B------:R4:W1:Y:S01]  /*6730*/  MUFU.TANH R199, R23 ;  /* 0x0000001700c77308 */ /* 0x0008620000002400 */
[----:B------:R-:W-:Y:S04]  /*6740*/  HMMA.16816.F32 R64, R180, R6, R64 ;  /* 0x00000006b440723c */ /* 0x000fe80000001840 */
[----:B------:R-:W-:Y:S02]  /*6750*/  FMUL.FTZ R34, R34, c[0x0][0x320] ;  /* 0x0000c80022227a20 */ /* 0x000fe40000410000 */
[----:B------:R-:W-:Y:S02]  /*6760*/  FMUL.FTZ R35, R35, c[0x0][0x320] ;  /* 0x0000c80023237a20 */ /* 0x000fe40000410000 */
[----:B------:R-:W-:Y:S01]  /*6770*/  FMUL.FTZ R36, R36, c[0x0][0x320] ;  /* 0x0000c80024247a20 */ /* 0x000fe20000410000 */
[----:B------:R4:W1:Y:S03]  /*6780*/  MUFU.TANH R202, R24 ;  /* 0x0000001800ca7308 */ /* 0x0008660000002400 */
[----:B------:R-:W-:Y:S02]  /*6790*/  FMUL.FTZ R37, R37, c[0x0][0x320] ;  /* 0x0000c80025257a20 */ /* 0x000fe40000410000 */
[----:B------:R-:W-:Y:S02]  /*67a0*/  FMUL.FTZ R38, R38, c[0x0][0x320] ;  /* 0x0000c80026267a20 */ /* 0x000fe40000410000 */
[----:B------:R-:W-:Y:S02]  /*67b0*/  FMUL.FTZ R39, R39, c[0x0][0x320] ;  /* 0x0000c80027277a20 */ /* 0x000fe40000410000 */
[----:B------:R-:W-:Y:S01]  /*67c0*/  FMUL.FTZ R40, R40, c[0x0][0x320] ;  /* 0x0000c80028287a20 */ /* 0x000fe20000410000 */
[----:B------:R4:W1:Y:S01]  /*67d0*/  MUFU.TANH R201, R25 ;  /* 0x0000001900c97308 */ /* 0x0008620000002400 */
[----:B------:R-:W-:Y:S02]  /*67e0*/  FMUL.FTZ R41, R41, c[0x0][0x320] ;  /* 0x0000c80029297a20 */ /* 0x000fe40000410000 */
        /* <DEDUP_REMOVED lines=25> */
[----:B------:R-:W-:Y:S05]  /*6980*/  FMUL.FTZ R67, R67, c[0x0][0x320] ;  /* 0x0000c80043437a20 */ /* 0x000fea0000410000 */
[----:B------:R4:W1:Y:S10]  /*6990*/  MUFU.TANH R207, R30 ;  /* 0x0000001e00cf7308 */ /* 0x0008740000002400 */
        /* <DEDUP_REMOVED lines=36> */
[----:B------:R4:W1:Y:S02]  /*6be0*/  MUFU.TANH R183, R67 ;  /* 0x0000004300b77308 */ /* 0x0008640000002400 */
[----:B-1234-:R-:W-:-:S05]  /*6bf0*/  @P0 BRA `(.L_x_5) ;  /* 0xffffe89000000947 */ /* 0x01efca000383ffff */
.L_x_4:
[----:B------:R-:W-:Y:S01]  /*6c00*/  FMNMX.FTZ R105, R177, R3, !PT ;  /* 0x00000003b1697209 */ /* 0x000fe20007810000 */
[----:B------:R-:W-:Y:S01]  /*6c10*/  LDSM.16.MT88.4 R20, [R217+0x100] ;  /* 0x00010000d914783b */ /* 0x000fe20000004200 */
[----:B------:R-:W-:Y:S01]  /*6c20*/  FMNMX.FTZ R0, R178, R100, !PT ;  /* 0x00000064b2007209 */ /* 0x000fe20007810000 */
[----:B------:R-:W-:Y:S01]  /*6c30*/  UIADD3 UR4, UR7, -0x1, URZ ;  /* 0xffffffff07047890 */ /* 0x000fe2000fffe03f */
[----:B------:R-:W-:Y:S02]  /*6c40*/  FMNMX.FTZ R105, R186, R105, !PT ;  /* 0x00000069ba697209 */ /* 0x000fe40007810000 */
[----:B------:R-:W-:Y:S02]  /*6c50*/  FMNMX.FTZ R0, R188, R0, !PT ;  /* 0x00000000bc007209 */ /* 0x000fe40007810000 */
[----:B------:R-:W-:Y:S01]  /*6c60*/  FMNMX.FTZ R105, R176, R105, !PT ;  /* 0x00000069b0697209 */ /* 0x000fe20007810000 */
[----:B------:R-:W-:Y:S01]  /*6c70*/  LDSM.16.MT88.4 R36, [R218+0x100] ;  /* 0x00010000da24783b */ /* 0x000fe20000004200 */
[----:B------:R-:W-:Y:S02]  /*6c80*/  FMNMX.FTZ R0, R17, R0, !PT ;  /* 0x0000000011007209 */ /* 0x000fe40007810000 */
        /* <DEDUP_REMOVED lines=8> */
[----:B------:R-:W-:Y:S01]  /*6d10*/  STL [R1+0x54], R216 ;  /* 0x000054d801007387 */ /* 0x000fe20000100800 */
[----:B------:R-:W-:Y:S02]  /*6d20*/  FMNMX.FTZ R0, R199, R0, !PT ;  /* 0x00000000c7007209 */ /* 0x000fe40007810000 */
[----:B------:R-:W-:Y:S01]  /*6d30*/  FMNMX.FTZ R105, R195, R105, !PT ;  /* 0x00000069c3697209 */ /* 0x000fe20007810000 */
[----:B------:R-:W0:Y:S01]  /*6d40*/  LDGDEPBAR ;  /* 0x00000000000079af */ /* 0x000e220000000000 */
[----:B------:R-:W-:Y:S02]  /*6d50*/  FMNMX.FTZ R2, R191, R2, !PT ;  /* 0x00000002bf027209 */ /* 0x000fe40007810000 */
        /* <DEDUP_REMOVED lines=22> */
[----:B------:R-:W-:Y:S01]  /*6ec0*/  FMNMX.FTZ R0, R250, R0, !PT ;  /* 0x00000000fa007209 */ /* 0x000fe20007810000 */
[----:B-1----:R-:W-:Y:S01]  /*6ed0*/  SHFL.BFLY PT, R5, R105, 0x2, 0x1f ;  /* 0x0c401f0069057f89 */ /* 0x002fe200000e0000 */
[----:B------:R-:W-:Y:S02]  /*6ee0*/  FMNMX.FTZ R2, R240, R2, !PT ;  /* 0x00000002f0027209 */ /* 0x000fe40007810000 */
[----:B------:R-:W-:Y:S02]  /*6ef0*/  FMNMX.FTZ R0, R182, R0, !PT ;  /* 0x00000000b6007209 */ /* 0x000fe40007810000 */
[----:B------:R-:W-:Y:S02]  /*6f00*/  FMNMX.FTZ R2, R243, R2, !PT ;  /* 0x00000002f3027209 */ /* 0x000fe40007810000 */
[----:B------:R-:W-:Y:S02]  /*6f10*/  FMNMX.FTZ R0, R183, R0, !PT ;  /* 0x00000000b7007209 */ /* 0x000fe40007810000 */
[----:B------:R-:W-:Y:S02]  /*6f20*/  FMNMX.FTZ R2, R244, R2, !PT ;  /* 0x00000002f4027209 */ /* 0x000fe40007810000 */
[----:B------:R-:W-:Y:S01]  /*6f30*/  FMNMX.FTZ R4, R185, R107, !PT ;  /* 0x0000006bb9047209 */ /* 0x000fe20007810000 */
[----:B------:R-:W-:Y:S01]  /*6f40*/  SHFL.BFLY PT, R104, R0, 0x2, 0x1f ;  /* 0x0c401f0000687f89 */ /* 0x000fe200000e0000 */
        /* <DEDUP_REMOVED lines=8> */
[----:B------:R-:W-:Y:S01]  /*6fd0*/  ISETP.LT.AND P0, PT, RZ, UR7, PT ;  /* 0x00000007ff007c0c */ /* 0x000fe2000bf01270 */
[----:B------:R-:W1:Y:S01]  /*6fe0*/  SHFL.BFLY PT, R103, R2, 0x2, 0x1f ;  /* 0x0c401f0002677f89 */ /* 0x000e6200000e0000 */
[----:B------:R-:W-:Y:S01]  /*6ff0*/  FMNMX.FTZ R4, R204, R4, !PT ;  /* 0x00000004cc047209 */ /* 0x000fe20007810000 */
[----:B------:R-:W-:Y:S01]  /*7000*/  UMOV UR7, UR4 ;  /* 0x0000000400077c82 */ /* 0x000fe20008000000 */
[----:B-1----:R-:W-:Y:S02]  /*7010*/  FMNMX.FTZ R103, R2, R103, !PT ;  /* 0x0000006702677209 */ /* 0x002fe40007810000 */
[----:B------:R-:W-:Y:S02]  /*7020*/  FMNMX.FTZ R105, R105, R5, !PT ;  /* 0x0000000569697209 */ /* 0x000fe40007810000 */
[----:B------:R-:W-:Y:S01]  /*7030*/  FMNMX.FTZ R104, R0, R104, !PT ;  /* 0x0000006800687209 */ /* 0x000fe20007810000 */
[----:B------:R-:W1:Y:S01]  /*7040*/  SHFL.BFLY PT, R6, R103, 0x1, 0x1f ;  /* 0x0c201f0067067f89 */ /* 0x000e6200000e0000 */
[----:B------:R-:W-:Y:S04]  /*7050*/  FMNMX.FTZ R0, R207, R4, !PT ;  /* 0x00000004cf007209 */ /* 0x000fe80007810000 */
[----:B------:R-:W-:Y:S03]  /*7060*/  FMNMX.FTZ R0, R208, R0, !PT ;  /* 0x00000000d0007209 */ /* 0x000fe60007810000 */
[----:B------:R-:W2:Y:S01]  /*7070*/  SHFL.BFLY PT, R5, R105, 0x1, 0x1f ;  /* 0x0c201f0069057f89 */ /* 0x000ea200000e0000 */
[----:B------:R-:W-:Y:S04]  /*7080*/  FMNMX.FTZ R0, R241, R0, !PT ;  /* 0x00000000f1007209 */ /* 0x000fe80007810000 */
[----:B------:R-:W-:Y:S03]  /*7090*/  FMNMX.FTZ R0, R242, R0, !PT ;  /* 0x00000000f2007209 */ /* 0x000fe60007810000 */
[----:B------:R-:W3:Y:S01]  /*70a0*/  SHFL.BFLY PT, R4, R104, 0x1, 0x1f ;  /* 0x0c201f0068047f89 */ /* 0x000ee200000e0000 */
[----:B------:R-:W-:Y:S04]  /*70b0*/  FMNMX.FTZ R0, R245, R0, !PT ;  /* 0x00000000f5007209 */ /* 0x000fe80007810000 */
[----:B------:R-:W-:Y:S02]  /*70c0*/  FMNMX.FTZ R2, R246, R0, !PT ;  /* 0x00000000f6027209 */ /* 0x000fe40007810000 */
[----:B-1----:R-:W-:Y:S02]  /*70d0*/  FMNMX.FTZ R103, R103, R6, !PT ;  /* 0x0000000667677209 */ /* 0x002fe40007810000 */
[----:B--2---:R-:W-:Y:S05]  /*70e0*/  FMNMX.FTZ R105, R105, R5, !PT ;  /* 0x0000000569697209 */ /* 0x004fea0007810000 */
[----:B------:R-:W-:Y:S01]  /*70f0*/  FADD.FTZ R0, -R105, R3 ;  /* 0x0000000369007221 */ /* 0x000fe20000010100 */
[----:B------:R-:W-:Y:S01]  /*7100*/  FMNMX.FTZ R3, R51, R2, !PT ;  /* 0x0000000233037209 */ /* 0x000fe20007810000 */
[----:B------:R-:W-:Y:S01]  /*7110*/  FMUL.FTZ R111, R105, c[0x0][0x2d0] ;  /* 0x0000b400696f7a20 */ /* 0x000fe20000410000 */
[----:B---3--:R-:W-:Y:S01]  /*7120*/  FMNMX.FTZ R104, R104, R4, !PT ;  /* 0x0000000468687209 */ /* 0x008fe20007810000 */
[----:B------:R-:W-:Y:S01]  /*7130*/  FMUL.FTZ R2, R0, c[0x0][0x2d0] ;  /* 0x0000b40000027a20 */ /* 0x000fe20000410000 */
[----:B------:R-:W-:Y:S01]  /*7140*/  FMNMX.FTZ R0, R50, R3, !PT ;  /* 0x0000000332007209 */ /* 0x000fe20007810000 */
[--C-:B------:R-:W-:Y:S02]  /*7150*/  FFMA.FTZ R4, R177, c[0x0][0x2d0], -R111.reuse ;  /* 0x0000b400b1047a23 */ /* 0x100fe4000001086f */
[----:B------:R1:W2:Y:S01]  /*7160*/  MUFU.EX2 R102, R2 ;  /* 0x0000000200667308 */ /* 0x0002a20000000800 */
[----:B------:R-:W-:Y:S01]  /*7170*/  FMNMX.FTZ R0, R108, R0, !PT ;  /* 0x000000006c007209 */ /* 0x000fe20007810000 */
[----:B------:R-:W-:Y:S02]  /*7180*/  FMUL.FTZ R110, R104, c[0x0][0x2d0] ;  /* 0x0000b400686e7a20 */ /* 0x000fe40000410000 */
[--C-:B------:R-:W-:Y:S01]  /*7190*/  FFMA.FTZ R40, R194, c[0x0][0x2d0], -R111.reuse ;  /* 0x0000b400c2287a23 */ /* 0x100fe2000001086f */
[----:B------:R-:W-:Y:S01]  /*71a0*/  FMNMX.FTZ R0, R109, R0, !PT ;  /* 0x000000006d007209 */ /* 0x000fe20007810000 */
[--C-:B------:R-:W-:Y:S02]  /*71b0*/  FFMA.FTZ R60, R198, c[0x0][0x2d0], -R110.reuse ;  /* 0x0000b400c63c7a23 */ /* 0x100fe4000001086e */
[----:B------:R-:W-:Y:S02]  /*71c0*/  FFMA.FTZ R64, R200, c[0x0][0x2d0], -R110 ;  /* 0x0000b400c8407a23 */ /* 0x000fe4000001086e */
[----:B------:R-:W3:Y:S01]  /*71d0*/  SHFL.BFLY PT, R3, R0, 0x2, 0x1f ;  /* 0x0c401f0000037f89 */ /* 0x000ee200000e0000 */
[----:B------:R-:W-:Y:S10]  /*71e0*/  MUFU.EX2 R177, R4 ;  /* 0x0000000400b17308 */ /* 0x000ff40000000800 */
[----:B------:R-:W-:Y:S01]  /*71f0*/  MUFU.EX2 R56, R40 ;  /* 0x0000002800387308 */ /* 0x000fe20000000800 */
[----:B-1----:R-:W-:Y:S02]  /*7200*/  FADD.FTZ R2, -R104, R100 ;  /* 0x0000006468027221 */ /* 0x002fe40000010100 */
[----:B--2---:R-:W-:Y:S02]  /*7210*/  FMUL.FTZ R33, R102, R141 ;  /* 0x0000008d66217220 */ /* 0x004fe40000410000 */
[----:B------:R-:W-:Y:S02]  /*7220*/  FMUL.FTZ R2, R2, c[0x0][0x2d0] ;  /* 0x0000b40002027a20 */ /* 0x000fe40000410000 */
[C---:B------:R-:W-:Y:S03]  /*7230*/  FMUL.FTZ R32, R102.reuse, R140 ;  /* 0x0000008c66207220 */ /* 0x040fe60000410000 */
[----:B------:R1:W-:Y:S01]  /*7240*/  MUFU.EX2 R216, R64 ;  /* 0x0000004000d87308 */ /* 0x0003e20000000800 */
[----:B------:R-:W-:Y:S01]  /*7250*/  FMUL.FTZ R65, R102, R173 ;  /* 0x000000ad66417220 */ /* 0x000fe20000410000 */
[----:B---3--:R-:W-:Y:S01]  /*7260*/  FMNMX.FTZ R0, R0, R3, !PT ;  /* 0x0000000300007209 */ /* 0x008fe20007810000 */
[--C-:B------:R-:W-:Y:S02]  /*7270*/  FFMA.FTZ R3, R16, c[0x0][0x2d0], -R111.reuse ;  /* 0x0000b40010037a23 */ /* 0x100fe4000001086f */
[C---:B------:R-:W-:Y:S02]  /*7280*/  FMUL.FTZ R16, R102.reuse, R124 ;  /* 0x0000007c66107220 */ /* 0x040fe40000410000 */
[C---:B------:R-:W-:Y:S03]  /*7290*/  FMUL.FTZ R68, R102.reuse, R68 ;  /* 0x0000004466447220 */ /* 0x040fe60000410000 */
[----:B------:R2:W-:Y:S01]  /*72a0*/  MUFU.EX2 R7, R3 ;  /* 0x0000000300077308 */ /* 0x0005e20000000800 */
[C---:B------:R-:W-:Y:S02]  /*72b0*/  FMUL.FTZ R69, R102.reuse, R69 ;  /* 0x0000004566457220 */ /* 0x040fe40000410000 */
[C---:B------:R-:W-:Y:S02]  /*72c0*/  FMUL.FTZ R80, R102.reuse, R80 ;  /* 0x0000005066507220 */ /* 0x040fe40000410000 */
[C---:B------:R-:W-:Y:S02]  /*72d0*/  FMUL.FTZ R81, R102.reuse, R81 ;  /* 0x0000005166517220 */ /* 0x040fe40000410000 */
[C---:B------:R-:W-:Y:S02]  /*72e0*/  FMUL.FTZ R84, R102.reuse, R84 ;  /* 0x0000005466547220 */ /* 0x040fe40000410000 */
[C---:B------:R-:W-:Y:S01]  /*72f0*/  FMUL.FTZ R85, R102.reuse, R85 ;  /* 0x0000005566557220 */ /* 0x040fe20000410000 */
[----:B------:R3:W4:Y:S01]  /*7300*/  MUFU.EX2 R101, R2 ;  /* 0x0000000200657308 */ /* 0x0007220000000800 */
[C---:B------:R-:W-:Y:S02]  /*7310*/  FMUL.FTZ R96, R102.reuse, R96 ;  /* 0x0000006066607220 */ /* 0x040fe40000410000 */
[C---:B------:R-:W-:Y:S02]  /*7320*/  FMUL.FTZ R97, R102.reuse, R97 ;  /* 0x0000006166617220 */ /* 0x040fe40000410000 */
[----:B-1----:R-:W-:Y:S02]  /*7330*/  FMUL.FTZ R64, R102, R172 ;  /* 0x000000ac66407220 */ /* 0x002fe40000410000 */
[----:B--2---:R-:W-:Y:S04]  /*7340*/  FFMA.FTZ R3, R178, c[0x0][0x2d0], -R110 ;  /* 0x0000b400b2037a23 */ /* 0x004fe8000001086e */
[----:B------:R1:W-:Y:S01]  /*7350*/  MUFU.EX2 R4, R3 ;  /* 0x0000000300047308 */ /* 0x0003e20000000800 */
[----:B---3--:R-:W-:Y:S02]  /*7360*/  FADD.FTZ R2, -R103, R106 ;  /* 0x0000006a67027221 */ /* 0x008fe40000010100 */
[C---:B----4-:R-:W-:Y:S02]  /*7370*/  FMUL.FTZ R19, R101.reuse, R127 ;  /* 0x0000007f65137220 */ /* 0x050fe40000410000 */
[----:B------:R-:W-:Y:S02]  /*7380*/  FMUL.FTZ R2, R2, c[0x0][0x2d0] ;  /* 0x0000b40002027a20 */ /* 0x000fe40000410000 */
[C---:B------:R-:W-:Y:S03]  /*7390*/  FMUL.FTZ R34, R101.reuse, R142 ;  /* 0x0000008e65227220 */ /* 0x040fe60000410000 */
[----:B------:R2:W3:Y:S01]  /*73a0*/  MUFU.EX2 R100, R2 ;  /* 0x0000000200647308 */ /* 0x0004e20000000800 */
[C---:B------:R-:W-:Y:S02]  /*73b0*/  FMUL.FTZ R35, R101.reuse, R143 ;  /* 0x0000008f65237220 */ /* 0x040fe40000410000 */
[C---:B------:R-:W-:Y:S02]  /*73c0*/  FMUL.FTZ R66, R101.reuse, R174 ;  /* 0x000000ae65427220 */ /* 0x040fe40000410000 */
[C---:B------:R-:W-:Y:S02]  /*73d0*/  FMUL.FTZ R67, R101.reuse, R175 ;  /* 0x000000af65437220 */ /* 0x040fe40000410000 */
[C---:B------:R-:W-:Y:S01]  /*73e0*/  FMUL.FTZ R70, R101.reuse, R70 ;  /* 0x0000004665467220 */ /* 0x040fe20000410000 */
[----:B------:R-:W-:Y:S01]  /*73f0*/  LDSM.16.MT88.4 R172, [R218+0x1d00] ;  /* 0x001d0000daac783b */ /* 0x000fe20000004200 */
[C---:B------:R-:W-:Y:S02]  /*7400*/  FMUL.FTZ R71, R101.reuse, R71 ;  /* 0x0000004765477220 */ /* 0x040fe40000410000 */
[--C-:B-1----:R-:W-:Y:S01]  /*7410*/  FFMA.FTZ R3, R188, c[0x0][0x2d0], -R110.reuse ;  /* 0x0000b400bc037a23 */ /* 0x102fe2000001086e */
[----:B------:R-:W-:Y:S01]  /*7420*/  MOV R188, R51 ;  /* 0x0000003300bc7202 */ /* 0x000fe20000000f00 */
[C---:B------:R-:W-:Y:S02]  /*7430*/  FMUL.FTZ R51, R101.reuse, R159 ;  /* 0x0000009f65337220 */ /* 0x040fe40000410000 */
[----:B------:R1:W4:Y:S01]  /*7440*/  MUFU.EX2 R43, R3 ;  /* 0x00000003002b7308 */ /* 0x0003220000000800 */
[C---:B------:R-:W-:Y:S02]  /*7450*/  FMUL.FTZ R82, R101.reuse, R82 ;  /* 0x0000005265527220 */ /* 0x040fe40000410000 */
[C---:B------:R-:W-:Y:S02]  /*7460*/  FMUL.FTZ R83, R101.reuse, R83 ;  /* 0x0000005365537220 */ /* 0x040fe40000410000 */
[C---:B------:R-:W-:Y:S02]  /*7470*/  FMUL.FTZ R86, R101.reuse, R86 ;  /* 0x0000005665567220 */ /* 0x040fe40000410000 */
[----:B------:R-:W-:Y:S02]  /*7480*/  FMUL.FTZ R87, R101, R87 ;  /* 0x0000005765577220 */ /* 0x000fe40000410000 */
[--C-:B--2---:R-:W-:Y:S02]  /*7490*/  FFMA.FTZ R2, R186, c[0x0][0x2d0], -R111.reuse ;  /* 0x0000b400ba027a23 */ /* 0x104fe4000001086f */
[C---:B---3--:R-:W-:Y:S02]  /*74a0*/  FMUL.FTZ R9, R100.reuse, R113 ;  /* 0x0000007164097220 */ /* 0x048fe40000410000 */
[----:B------:R2:W-:Y:S01]  /*74b0*/  MUFU.EX2 R186, R2 ;  /* 0x0000000200ba7308 */ /* 0x0005e20000000800 */
[C---:B------:R-:W-:Y:S02]  /*74c0*/  FMUL.FTZ R12, R100.reuse, R120 ;  /* 0x00000078640c7220 */ /* 0x040fe40000410000 */
[C---:B------:R-:W-:Y:S02]  /*74d0*/  FMUL.FTZ R13, R100.reuse, R121 ;  /* 0x00000079640d7220 */ /* 0x040fe40000410000 */
[C---:B------:R-:W-:Y:S02]  /*74e0*/  FMUL.FTZ R24, R100.reuse, R132 ;  /* 0x0000008464187220 */ /* 0x040fe40000410000 */
[C---:B------:R-:W-:Y:S02]  /*74f0*/  FMUL.FTZ R25, R100.reuse, R133 ;  /* 0x0000008564197220 */ /* 0x040fe40000410000 */
[----:B------:R-:W-:Y:S02]  /*7500*/  FMUL.FTZ R28, R100, R136 ;  /* 0x00000088641c7220 */ /* 0x000fe40000410000 */
[----:B-1----:R-:W-:Y:S01]  /*7510*/  FFMA.FTZ R3, R17, c[0x0][0x2d0], -R110 ;  /* 0x0000b40011037a23 */ /* 0x002fe2000001086e */
[----:B----4-:R-:W-:Y:S01]  /*7520*/  MOV R133, R43 ;  /* 0x0000002b00857202 */ /* 0x010fe20000000f00 */
[----:B------:R-:W-:Y:S02]  /*7530*/  FMUL.FTZ R17, R102, R125 ;  /* 0x0000007d66117220 */ /* 0x000fe40000410000 */
[----:B------:R1:W3:Y:S01]  /*7540*/  MUFU.EX2 R49, R3 ;  /* 0x0000000300317308 */ /* 0x0002e20000000800 */
[C---:B------:R-:W-:Y:S02]  /*7550*/  FMUL.FTZ R29, R100.reuse, R137 ;  /* 0x00000089641d7220 */ /* 0x040fe40000410000 */
[C---:B------:R-:W-:Y:S02]  /*7560*/  FMUL.FTZ R40, R100.reuse, R148 ;  /* 0x0000009464287220 */ /* 0x040fe40000410000 */
[C---:B------:R-:W-:Y:S02]  /*7570*/  FMUL.FTZ R57, R100.reuse, R165 ;  /* 0x000000a564397220 */ /* 0x040fe40000410000 */
[----:B------:R-:W-:Y:S02]  /*7580*/  FMUL.FTZ R61, R100, R169 ;  /* 0x000000a9643d7220 */ /* 0x000fe40000410000 */
[----:B--2---:R-:W-:Y:S02]  /*7590*/  FFMA.FTZ R2, R176, c[0x0][0x2d0], -R111 ;  /* 0x0000b400b0027a23 */ /* 0x004fe4000001086f */
[----:B------:R-:W-:Y:S02]  /*75a0*/  FMUL.FTZ R176, R103, c[0x0][0x2d0] ;  /* 0x0000b40067b07a20 */ /* 0x000fe40000410000 */
[----:B------:R2:W4:Y:S01]  /*75b0*/  MUFU.EX2 R8, R2 ;  /* 0x0000000200087308 */ /* 0x0005220000000800 */
[----:B------:R-:W-:Y:S02]  /*75c0*/  FMUL.FTZ R72, R100, R72 ;  /* 0x0000004864487220 */ /* 0x000fe40000410000 */
[--C-:B------:R-:W-:Y:S02]  /*75d0*/  FFMA.FTZ R106, R202, c[0x0][0x2d0], -R176.reuse ;  /* 0x0000b400ca6a7a23 */ /* 0x100fe400000108b0 */
[C---:B------:R-:W-:Y:S02]  /*75e0*/  FMUL.FTZ R73, R100.reuse, R73 ;  /* 0x0000004964497220 */ /* 0x040fe40000410000 */
[C---:B------:R-:W-:Y:S02]  /*75f0*/  FMUL.FTZ R76, R100.reuse, R76 ;  /* 0x0000004c644c7220 */ /* 0x040fe40000410000 */
[C---:B------:R-:W-:Y:S02]  /*7600*/  FMUL.FTZ R77, R100.reuse, R77 ;  /* 0x0000004d644d7220 */ /* 0x040fe40000410000 */
[--C-:B-1----:R-:W-:Y:S01]  /*7610*/  FFMA.FTZ R3, R187, c[0x0][0x2d0], -R176.reuse ;  /* 0x0000b400bb037a23 */ /* 0x102fe200000108b0 */
[----:B------:R-:W-:Y:S01]  /*7620*/  MOV R187, R4 ;  /* 0x0000000400bb7202 */ /* 0x000fe20000000f00 */
[C---:B------:R-:W-:Y:S01]  /*7630*/  FMUL.FTZ R88, R100.reuse, R88 ;  /* 0x0000005864587220 */ /* 0x040fe20000410000 */
[----:B---3--:R-:W-:Y:S01]  /*7640*/  MOV R136, R49 ;  /* 0x0000003100887202 */ /* 0x008fe20000000f00 */
[----:B------:R1:W-:Y:S01]  /*7650*/  MUFU.EX2 R44, R3 ;  /* 0x00000003002c7308 */ /* 0x0003e20000000800 */
[C---:B------:R-:W-:Y:S02]  /*7660*/  FMUL.FTZ R89, R100.reuse, R89 ;  /* 0x0000005964597220 */ /* 0x040fe40000410000 */
[C---:B------:R-:W-:Y:S02]  /*7670*/  FMUL.FTZ R92, R100.reuse, R92 ;  /* 0x0000005c645c7220 */ /* 0x040fe40000410000 */
[C---:B------:R-:W-:Y:S02]  /*7680*/  FMUL.FTZ R93, R100.reuse, R93 ;  /* 0x0000005d645d7220 */ /* 0x040fe40000410000 */
[C---:B------:R-:W-:Y:S01]  /*7690*/  FMUL.FTZ R98, R101.reuse, R98 ;  /* 0x0000006265627220 */ /* 0x040fe20000410000 */
[----:B--2---:R-:W2:Y:S01]  /*76a0*/  SHFL.BFLY PT, R2, R0, 0x1, 0x1f ;  /* 0x0c201f0000027f89 */ /* 0x004ea200000e0000 */
[----:B----4-:R-:W-:Y:S01]  /*76b0*/  MOV R178, R8 ;  /* 0x0000000800b27202 */ /* 0x010fe20000000f00 */
[----:B------:R-:W-:Y:S02]  /*76c0*/  FMUL.FTZ R8, R100, R112 ;  /* 0x0000007064087220 */ /* 0x000fe40000410000 */
[----:B------:R-:W-:Y:S02]  /*76d0*/  FMUL.FTZ R99, R101, R99 ;  /* 0x0000006365637220 */ /* 0x000fe40000410000 */
[----:B-1----:R-:W-:Y:S04]  /*76e0*/  FFMA.FTZ R3, R191, c[0x0][0x2d0], -R176 ;  /* 0x0000b400bf037a23 */ /* 0x002fe800000108b0 */
[----:B------:R1:W3:Y:S01]  /*76f0*/  MUFU.EX2 R48, R3 ;  /* 0x0000000300307308 */ /* 0x0002e20000000800 */
[----:B--2---:R-:W-:Y:S01]  /*7700*/  FMNMX.FTZ R2, R0, R2, !PT ;  /* 0x0000000200027209 */ /* 0x004fe20007810000 */
[----:B------:R-:W-:Y:S02]  /*7710*/  FFMA.FTZ R0, R18, c[0x0][0x2d0], -R110 ;  /* 0x0000b40012007a23 */ /* 0x000fe4000001086e */
[----:B------:R-:W-:Y:S06]  /*7720*/  FMUL.FTZ R18, R101, R126 ;  /* 0x0000007e65127220 */ /* 0x000fec0000410000 */
[----:B------:R2:W4:Y:S01]  /*7730*/  MUFU.EX2 R45, R0 ;  /* 0x00000000002d7308 */ /* 0x0005220000000800 */
[----:B------:R-:W-:Y:S01]  /*7740*/  LDSM.16.MT88.4 R124, [R217+0x2100] ;  /* 0x00210000d97c783b */ /* 0x000fe20000004200 */
[----:B-1----:R-:W-:Y:S01]  /*7750*/  FFMA.FTZ R3, R184, c[0x0][0x2d0], -R176 ;  /* 0x0000b400b8037a23 */ /* 0x002fe200000108b0 */
[----:B---3--:R-:W-:Y:S02]  /*7760*/  F2FP.PACK_AB R112, R48, R44 ;  /* 0x0000002c3070723e */ /* 0x008fe400000000ff */
[----:B------:R-:W-:Y:S05]  /*7770*/  MOV R137, R48 ;  /* 0x0000003000897202 */ /* 0x000fea0000000f00 */
[----:B------:R1:W-:Y:S01]  /*7780*/  MUFU.EX2 R184, R3 ;  /* 0x0000000300b87308 */ /* 0x0003e20000000800 */
[----:B------:R-:W-:Y:S02]  /*7790*/  FFMA.FTZ R48, R199, c[0x0][0x2d0], -R110 ;  /* 0x0000b400c7307a23 */ /* 0x000fe4000001086e */
[----:B--2---:R-:W-:Y:S01]  /*77a0*/  FADD.FTZ R0, -R2, R107 ;  /* 0x0000006b02007221 */ /* 0x004fe20000010100 */
[----:B------:R-:W-:Y:S01]  /*77b0*/  MOV R107, R50 ;  /* 0x00000032006b7202 */ /* 0x000fe20000000f00 */
[----:B------:R-:W-:Y:S02]  /*77c0*/  FMUL.FTZ R50, R101, R158 ;  /* 0x0000009e65327220 */ /* 0x000fe40000410000 */
[----:B------:R-:W-:Y:S01]  /*77d0*/  FMUL.FTZ R0, R0, c[0x0][0x2d0] ;  /* 0x0000b40000007a20 */ /* 0x000fe20000410000 */
[----:B------:R-:W-:Y:S01]  /*77e0*/  MOV R143, R107 ;  /* 0x0000006b008f7202 */ /* 0x000fe20000000f00 */
[----:B------:R-:W-:Y:S04]  /*77f0*/  FFMA.FTZ R107, R210, c[0x0][0x2d0], -R111 ;  /* 0x0000b400d26b7a23 */ /* 0x000fe8000001086f */
[----:B------:R-:W2:Y:S01]  /*7800*/  MUFU.EX2 R0, R0 ;  /* 0x0000000000007308 */ /* 0x000ea20000000800 */
[----:B-1----:R-:W-:Y:S01]  /*7810*/  FFMA.FTZ R3, R179, c[0x0][0x2d0], -R176 ;  /* 0x0000b400b3037a23 */ /* 0x002fe200000108b0 */
[----:B------:R-:W-:Y:S01]  /*7820*/  MOV R179, R7 ;  /* 0x0000000700b37202 */ /* 0x000fe20000000f00 */
[----:B------:R-:W-:Y:S01]  /*7830*/  FMUL.FTZ R7, R101, R119 ;  /* 0x0000007765077220 */ /* 0x000fe20000410000 */
[----:B----4-:R-:W-:Y:S06]  /*7840*/  F2FP.PACK_AB R119, R45, R49 ;  /* 0x000000312d77723e */ /* 0x010fec00000000ff */
[----:B------:R1:W-:Y:S01]  /*7850*/  MUFU.EX2 R5, R3 ;  /* 0x0000000300057308 */ /* 0x0003e20000000800 */
[----:B------:R-:W-:Y:S02]  /*7860*/  FMUL.FTZ R49, R102, R157 ;  /* 0x0000009d66317220 */ /* 0x000fe40000410000 */
[C---:B--2---:R-:W-:Y:S02]  /*7870*/  FMUL.FTZ R10, R0.reuse, R114 ;  /* 0x00000072000a7220 */ /* 0x044fe40000410000 */
[C---:B------:R-:W-:Y:S02]  /*7880*/  FMUL.FTZ R11, R0.reuse, R115 ;  /* 0x00000073000b7220 */ /* 0x040fe40000410000 */
[C---:B------:R-:W-:Y:S02]  /*7890*/  FMUL.FTZ R14, R0.reuse, R122 ;  /* 0x0000007a000e7220 */ /* 0x040fe40000410000 */
[C---:B------:R-:W-:Y:S02]  /*78a0*/  FMUL.FTZ R15, R0.reuse, R123 ;  /* 0x0000007b000f7220 */ /* 0x040fe40000410000 */
[C---:B------:R-:W-:Y:S01]  /*78b0*/  FMUL.FTZ R26, R0.reuse, R134 ;  /* 0x00000086001a7220 */ /* 0x040fe20000410000 */
[----:B------:R-:W-:Y:S01]  /*78c0*/  MOV R134, R44 ;  /* 0x0000002c00867202 */ /* 0x000fe20000000f00 */
[----:B------:R-:W-:Y:S01]  /*78d0*/  FMUL.FTZ R27, R0, R135 ;  /* 0x00000087001b7220 */ /* 0x000fe20000410000 */
[----:B------:R-:W2:Y:S01]  /*78e0*/  LDSM.16.MT88.4 R120, [R218+0x1100] ;  /* 0x00110000da78783b */ /* 0x000ea20000004200 */
[----:B-1----:R-:W-:Y:S01]  /*78f0*/  FMUL.FTZ R3, R2, c[0x0][0x2d0] ;  /* 0x0000b40002037a20 */ /* 0x002fe20000410000 */
[----:B------:R-:W-:Y:S01]  /*7900*/  MOV R135, R45 ;  /* 0x0000002d00877202 */ /* 0x000fe20000000f00 */
[C---:B------:R-:W-:Y:S01]  /*7910*/  FMUL.FTZ R30, R0.reuse, R138 ;  /* 0x0000008a001e7220 */ /* 0x040fe20000410000 */
[----:B------:R-:W-:Y:S01]  /*7920*/  MOV R138, R46 ;  /* 0x0000002e008a7202 */ /* 0x000fe20000000f00 */
[--C-:B------:R-:W-:Y:S01]  /*7930*/  FFMA.FTZ R4, R185, c[0x0][0x2d0], -R3.reuse ;  /* 0x0000b400b9047a23 */ /* 0x100fe20000010803 */
[----:B------:R-:W-:Y:S01]  /*7940*/  MOV R185, R47 ;  /* 0x0000002f00b97202 */ /* 0x000fe20000000f00 */
[C---:B------:R-:W-:Y:S01]  /*7950*/  FMUL.FTZ R31, R0.reuse, R139 ;  /* 0x0000008b001f7220 */ /* 0x040fe20000410000 */
[----:B------:R-:W-:Y:S01]  /*7960*/  MOV R159, R138 ;  /* 0x0000008a009f7202 */ /* 0x000fe20000000f00 */
[----:B------:R1:W3:Y:S01]  /*7970*/  MUFU.EX2 R6, R4 ;  /* 0x0000000400067308 */ /* 0x0002e20000000800 */
[----:B------:R-:W-:Y:S01]  /*7980*/  FFMA.FTZ R44, R197, c[0x0][0x2d0], -R110 ;  /* 0x0000b400c52c7a23 */ /* 0x000fe2000001086e */
[----:B------:R-:W-:Y:S01]  /*7990*/  MOV R138, R137 ;  /* 0x00000089008a7202 */ /* 0x000fe20000000f00 */
[----:B------:R-:W-:Y:S01]  /*79a0*/  FMUL.FTZ R46, R0, R154 ;  /* 0x0000009a002e7220 */ /* 0x000fe20000410000 */
[----:B------:R-:W-:Y:S01]  /*79b0*/  MOV R137, R136 ;  /* 0x0000008800897202 */ /* 0x000fe20000000f00 */
[----:B------:R-:W-:Y:S01]  /*79c0*/  FMUL.FTZ R45, R100, R153 ;  /* 0x00000099642d7220 */ /* 0x000fe20000410000 */
[----:B------:R-:W-:Y:S01]  /*79d0*/  MOV R136, R187 ;  /* 0x000000bb00887202 */ /* 0x000fe20000000f00 */
[C---:B------:R-:W-:Y:S02]  /*79e0*/  FMUL.FTZ R47, R0.reuse, R155 ;  /* 0x0000009b002f7220 */ /* 0x040fe40000410000 */
[C---:B------:R-:W-:Y:S01]  /*79f0*/  FMUL.FTZ R58, R0.reuse, R166 ;  /* 0x000000a6003a7220 */ /* 0x040fe20000410000 */
[----:B------:R4:W-:Y:S01]  /*7a00*/  MUFU.EX2 R155, R60 ;  /* 0x0000003c009b7308 */ /* 0x0009e20000000800 */
[C---:B------:R-:W-:Y:S02]  /*7a10*/  FMUL.FTZ R59, R0.reuse, R167 ;  /* 0x000000a7003b7220 */ /* 0x040fe40000410000 */
[C---:B------:R-:W-:Y:S02]  /*7a20*/  FMUL.FTZ R62, R0.reuse, R170 ;  /* 0x000000aa003e7220 */ /* 0x040fe40000410000 */
[C---:B------:R-:W-:Y:S02]  /*7a30*/  FMUL.FTZ R63, R0.reuse, R171 ;  /* 0x000000ab003f7220 */ /* 0x040fe40000410000 */
[C---:B------:R-:W-:Y:S02]  /*7a40*/  FMUL.FTZ R74, R0.reuse, R74 ;  /* 0x0000004a004a7220 */ /* 0x040fe40000410000 */
[C---:B------:R-:W-:Y:S02]  /*7a50*/  FMUL.FTZ R75, R0.reuse, R75 ;  /* 0x0000004b004b7220 */ /* 0x040fe40000410000 */
[C---:B------:R-:W-:Y:S02]  /*7a60*/  FMUL.FTZ R78, R0.reuse, R78 ;  /* 0x0000004e004e7220 */ /* 0x040fe40000410000 */
[----:B------:R-:W-:Y:S02]  /*7a70*/  FMUL.FTZ R79, R0, R79 ;  /* 0x0000004f004f7220 */ /* 0x000fe40000410000 */
[--C-:B-1----:R-:W-:Y:S01]  /*7a80*/  FFMA.FTZ R4, R192, c[0x0][0x2d0], -R3.reuse ;  /* 0x0000b400c0047a23 */ /* 0x102fe20000010803 */
[----:B---3--:R-:W-:Y:S01]  /*7a90*/  MOV R192, R6 ;  /* 0x0000000600c07202 */ /* 0x008fe20000000f00 */
[----:B------:R-:W-:Y:S01]  /*7aa0*/  FMUL.FTZ R6, R101, R118 ;  /* 0x0000007665067220 */ /* 0x000fe20000410000 */
[----:B------:R-:W-:Y:S01]  /*7ab0*/  F2FP.PACK_AB R118, R179, R178 ;  /* 0x000000b2b376723e */ /* 0x000fe200000000ff */
[----:B------:R1:W3:Y:S01]  /*7ac0*/  MUFU.EX2 R42, R4 ;  /* 0x00000004002a7308 */ /* 0x0002e20000000800 */
[C---:B------:R-:W-:Y:S01]  /*7ad0*/  FMUL.FTZ R90, R0.reuse, R90 ;  /* 0x0000005a005a7220 */ /* 0x040fe20000410000 */
[----:B------:R-:W-:Y:S01]  /*7ae0*/  MOV R141, R192 ;  /* 0x000000c0008d7202 */ /* 0x000fe20000000f00 */
[----:B------:R-:W-:Y:S02]  /*7af0*/  FMUL.FTZ R91, R0, R91 ;  /* 0x0000005b005b7220 */ /* 0x000fe40000410000 */
[----:B----4-:R-:W-:Y:S02]  /*7b00*/  FMUL.FTZ R60, R100, R168 ;  /* 0x000000a8643c7220 */ /* 0x010fe40000410000 */
[C---:B------:R-:W-:Y:S02]  /*7b10*/  FMUL.FTZ R94, R0.reuse, R94 ;  /* 0x0000005e005e7220 */ /* 0x040fe40000410000 */
[----:B------:R-:W-:Y:S02]  /*7b20*/  FMUL.FTZ R95, R0, R95 ;  /* 0x0000005f005f7220 */ /* 0x000fe40000410000 */
[--C-:B------:R-:W-:Y:S02]  /*7b30*/  FFMA.FTZ R108, R108, c[0x0][0x2d0], -R3.reuse ;  /* 0x0000b4006c6c7a23 */ /* 0x100fe40000010803 */
[--C-:B-1----:R-:W-:Y:S01]  /*7b40*/  FFMA.FTZ R4, R190, c[0x0][0x2d0], -R3.reuse ;  /* 0x0000b400be047a23 */ /* 0x102fe20000010803 */
[----:B---3--:R-:W-:Y:S02]  /*7b50*/  F2FP.PACK_AB R113, R42, R192 ;  /* 0x000000c02a71723e */ /* 0x008fe400000000ff */
[----:B------:R-:W-:Y:S01]  /*7b60*/  MOV R132, R42 ;  /* 0x0000002a00847202 */ /* 0x000fe20000000f00 */
[----:B------:R1:W-:Y:S01]  /*7b70*/  MUFU.EX2 R191, R4 ;  /* 0x0000000400bf7308 */ /* 0x0003e20000000800 */
[----:B------:R-:W-:Y:S09]  /*7b80*/  FMUL.FTZ R42, R0, R150 ;  /* 0x00000096002a7220 */ /* 0x000ff20000410000 */
[----:B------:R3:W-:Y:S01]  /*7b90*/  MUFU.EX2 R150, R48 ;  /* 0x0000003000967308 */ /* 0x0007e20000000800 */
[----:B-1----:R-:W-:Y:S01]  /*7ba0*/  FFMA.FTZ R4, R189, c[0x0][0x2d0], -R3 ;  /* 0x0000b400bd047a23 */ /* 0x002fe20000010803 */
[----:B------:R-:W-:Y:S01]  /*7bb0*/  MOV R189, R5 ;  /* 0x0000000500bd7202 */ /* 0x000fe20000000f00 */
[----:B------:R-:W-:Y:S01]  /*7bc0*/  FMUL.FTZ R5, R102, R117 ;  /* 0x0000007566057220 */ /* 0x000fe20000410000 */
[----:B------:R-:W-:Y:S06]  /*7bd0*/  F2FP.PACK_AB R117, R43, R187 ;  /* 0x000000bb2b75723e */ /* 0x000fec00000000ff */
[----:B------:R1:W4:Y:S01]  /*7be0*/  MUFU.EX2 R190, R4 ;  /* 0x0000000400be7308 */ /* 0x0003220000000800 */
[----:B------:R-:W-:Y:S01]  /*7bf0*/  F2FP.PACK_AB R114, R189, R184 ;  /* 0x000000b8bd72723e */ /* 0x000fe200000000ff */
[----:B------:R-:W-:Y:S01]  /*7c00*/  FMUL.FTZ R43, R0, R151 ;  /* 0x00000097002b7220 */ /* 0x000fe20000410000 */
[----:B------:R-:W-:Y:S01]  /*7c10*/  MOV R187, R188 ;  /* 0x000000bc00bb7202 */ /* 0x000fe20000000f00 */
[C---:B---3--:R-:W-:Y:S02]  /*7c20*/  FMUL.FTZ R48, R102.reuse, R156 ;  /* 0x0000009c66307220 */ /* 0x048fe40000410000 */
[----:B-1----:R-:W-:Y:S01]  /*7c30*/  FMUL.FTZ R4, R102, R116 ;  /* 0x0000007466047220 */ /* 0x002fe20000410000 */
[----:B------:R-:W-:Y:S02]  /*7c40*/  F2FP.PACK_AB R116, R186, R177 ;  /* 0x000000b1ba74723e */ /* 0x000fe400000000ff */
[----:B----4-:R-:W-:Y:S02]  /*7c50*/  F2FP.PACK_AB R115, R190, R191 ;  /* 0x000000bfbe73723e */ /* 0x010fe400000000ff */
[----:B------:R-:W-:Y:S03]  /*7c60*/  MOV R142, R190 ;  /* 0x000000be008e7202 */ /* 0x000fe60000000f00 */
[-C--:B------:R-:W-:Y:S08]  /*7c70*/  HMMA.16816.F32 R4, R116, R20.reuse, R4 ;  /* 0x000000147404723c */ /* 0x080ff00000001804 */
[C---:B------:R-:W-:Y:S07]  /*7c80*/  HMMA.16816.F32 R8, R112.reuse, R20, R8 ;  /* 0x000000147008723c */ /* 0x040fee0000001808 */
[C---:B------:R-:W-:Y:S01]  /*7c90*/  FMUL.FTZ R20, R102.reuse, R128 ;  /* 0x0000008066147220 */ /* 0x040fe20000410000 */
[-C--:B------:R-:W-:Y:S01]  /*7ca0*/  HMMA.16816.F32 R12, R112, R22.reuse, R12 ;  /* 0x00000016700c723c */ /* 0x080fe2000000180c */
[C---:B------:R-:W-:Y:S07]  /*7cb0*/  FMUL.FTZ R21, R102.reuse, R129 ;  /* 0x0000008166157220 */ /* 0x040fee0000410000 */
[C---:B------:R-:W-:Y:S07]  /*7cc0*/  HMMA.16816.F32 R16, R116.reuse, R22, R16 ;  /* 0x000000167410723c */ /* 0x040fee0000001810 */
[C---:B------:R-:W-:Y:S02]  /*7cd0*/  FMUL.FTZ R22, R101.reuse, R130 ;  /* 0x0000008265167220 */ /* 0x040fe40000410000 */
[----:B------:R-:W-:Y:S02]  /*7ce0*/  FMUL.FTZ R23, R101, R131 ;  /* 0x0000008365177220 */ /* 0x000fe40000410000 */
[----:B------:R-:W-:Y:S05]  /*7cf0*/  LDSM.16.MT88.4 R128, [R218+0x500] ;  /* 0x00050000da80783b */ /* 0x000fea0000004200 */
[-C--:B------:R-:W-:Y:S08]  /*7d00*/  HMMA.16816.F32 R20, R116, R36.reuse, R20 ;  /* 0x000000247414723c */ /* 0x080ff00000001814 */
[C---:B------:R-:W-:Y:S07]  /*7d10*/  HMMA.16816.F32 R24, R112.reuse, R36, R24 ;  /* 0x000000247018723c */ /* 0x040fee0000001818 */
[----:B------:R-:W-:Y:S01]  /*7d20*/  FMUL.FTZ R37, R102, R145 ;  /* 0x0000009166257220 */ /* 0x000fe20000410000 */
[-C--:B------:R-:W-:Y:S01]  /*7d30*/  HMMA.16816.F32 R28, R112, R38.reuse, R28 ;  /* 0x00000026701c723c */ /* 0x080fe2000000181c */
[----:B------:R1:W-:Y:S03]  /*7d40*/  MUFU.EX2 R145, R44 ;  /* 0x0000002c00917308 */ /* 0x0003e60000000800 */
[--C-:B------:R-:W-:Y:S04]  /*7d50*/  FFMA.FTZ R36, R193, c[0x0][0x2d0], -R111.reuse ;  /* 0x0000b400c1247a23 */ /* 0x100fe8000001086f */
[C---:B------:R-:W-:Y:S03]  /*7d60*/  HMMA.16816.F32 R32, R116.reuse, R38, R32 ;  /* 0x000000267420723c */ /* 0x040fe60000001820 */
[----:B------:R3:W4:Y:S04]  /*7d70*/  MUFU.EX2 R41, R36 ;  /* 0x0000002400297308 */ /* 0x0007280000000800 */
[C---:B------:R-:W-:Y:S02]  /*7d80*/  FMUL.FTZ R39, R101.reuse, R147 ;  /* 0x0000009365277220 */ /* 0x040fe40000410000 */
[----:B------:R-:W-:Y:S04]  /*7d90*/  FMUL.FTZ R38, R101, R146 ;  /* 0x0000009265267220 */ /* 0x000fe80000410000 */
[----:B------:R2:W-:Y:S01]  /*7da0*/  MUFU.EX2 R147, R106 ;  /* 0x0000006a00937308 */ /* 0x0005e20000000800 */
[----:B-1----:R-:W-:Y:S02]  /*7db0*/  FMUL.FTZ R44, R100, R152 ;  /* 0x00000098642c7220 */ /* 0x002fe40000410000 */
[----:B---3--:R-:W-:Y:S01]  /*7dc0*/  FMUL.FTZ R36, R102, R144 ;  /* 0x0000009066247220 */ /* 0x008fe20000410000 */
[----:B----4-:R-:W-:Y:S01]  /*7dd0*/  MOV R144, R41 ;  /* 0x0000002900907202 */ /* 0x010fe20000000f00 */
[----:B------:R-:W-:Y:S01]  /*7de0*/  FMUL.FTZ R41, R100, R149 ;  /* 0x0000009564297220 */ /* 0x000fe20000410000 */
[----:B------:R-:W-:Y:S01]  /*7df0*/  MOV R149, R56 ;  /* 0x0000003800957202 */ /* 0x000fe20000000f00 */
[--C-:B------:R-:W-:Y:S03]  /*7e00*/  FFMA.FTZ R56, R195, c[0x0][0x2d0], -R111.reuse ;  /* 0x0000b400c3387a23 */ /* 0x100fe6000001086f */
[-C--:B------:R-:W-:Y:S01]  /*7e10*/  HMMA.16816.F32 R36, R116, R52.reuse, R36 ;  /* 0x000000347424723c */ /* 0x080fe20000001824 */
[----:B------:R1:W-:Y:S01]  /*7e20*/  MUFU.EX2 R158, R56 ;  /* 0x00000038009e7308 */ /* 0x0003e20000000800 */
[--C-:B--2---:R-:W-:Y:S06]  /*7e30*/  FFMA.FTZ R106, R201, c[0x0][0x2d0], -R176.reuse ;  /* 0x0000b400c96a7a23 */ /* 0x104fec00000108b0 */
[C---:B------:R-:W-:Y:S03]  /*7e40*/  HMMA.16816.F32 R40, R112.reuse, R52, R40 ;  /* 0x000000347028723c */ /* 0x040fe60000001828 */
[----:B------:R2:W-:Y:S04]  /*7e50*/  MUFU.EX2 R151, R106 ;  /* 0x0000006a00977308 */ /* 0x0005e80000000800 */
[----:B------:R-:W-:Y:S01]  /*7e60*/  FFMA.FTZ R52, R196, c[0x0][0x2d0], -R111 ;  /* 0x0000b400c4347a23 */ /* 0x000fe2000001086f */
[-C--:B------:R-:W-:Y:S01]  /*7e70*/  HMMA.16816.F32 R44, R112, R54.reuse, R44 ;  /* 0x00000036702c723c */ /* 0x080fe2000000182c */
[----:B------:R-:W-:Y:S04]  /*7e80*/  FMUL.FTZ R53, R102, R161 ;  /* 0x000000a166357220 */ /* 0x000fe80000410000 */
[----:B------:R3:W4:Y:S03]  /*7e90*/  MUFU.EX2 R153, R52 ;  /* 0x0000003400997308 */ /* 0x0007260000000800 */
[C---:B------:R-:W-:Y:S01]  /*7ea0*/  HMMA.16816.F32 R48, R116.reuse, R54, R48 ;  /* 0x000000367430723c */ /* 0x040fe20000001830 */
[----:B-1----:R-:W-:Y:S06]  /*7eb0*/  FMUL.FTZ R56, R100, R164 ;  /* 0x000000a464387220 */ /* 0x002fec0000410000 */
[C---:B------:R-:W-:Y:S02]  /*7ec0*/  FMUL.FTZ R54, R101.reuse, R162 ;  /* 0x000000a265367220 */ /* 0x040fe40000410000 */
[----:B------:R-:W-:Y:S03]  /*7ed0*/  FMUL.FTZ R55, R101, R163 ;  /* 0x000000a365377220 */ /* 0x000fe60000410000 */
[--C-:B--2---:R-:W-:Y:S04]  /*7ee0*/  FFMA.FTZ R106, R203, c[0x0][0x2d0], -R3.reuse ;  /* 0x0000b400cb6a7a23 */ /* 0x104fe80000010803 */
[----:B------:R1:W-:Y:S01]  /*7ef0*/  MUFU.EX2 R148, R106 ;  /* 0x0000006a00947308 */ /* 0x0003e20000000800 */
[----:B---3--:R-:W-:Y:S07]  /*7f00*/  FMUL.FTZ R52, R102, R160 ;  /* 0x000000a066347220 */ /* 0x008fee0000410000 */
[-C--:B------:R-:W-:Y:S08]  /*7f10*/  HMMA.16816.F32 R52, R116, R120.reuse, R52 ;  /* 0x000000787434723c */ /* 0x080ff00000001834 */
[C---:B------:R-:W-:Y:S01]  /*7f20*/  HMMA.16816.F32 R56, R112.reuse, R120, R56 ;  /* 0x000000787038723c */ /* 0x040fe20000001838 */
[--C-:B-1----:R-:W-:Y:S07]  /*7f30*/  FFMA.FTZ R106, R204, c[0x0][0x2d0], -R3.reuse ;  /* 0x0000b400cc6a7a23 */ /* 0x102fee0000010803 */
[-C--:B------:R-:W-:Y:S01]  /*7f40*/  HMMA.16816.F32 R60, R112, R122.reuse, R60 ;  /* 0x0000007a703c723c */ /* 0x080fe2000000183c */
[----:B------:R1:W-:Y:S07]  /*7f50*/  MUFU.EX2 R152, R106 ;  /* 0x0000006a00987308 */ /* 0x0003ee0000000800 */
[C---:B------:R-:W-:Y:S01]  /*7f60*/  HMMA.16816.F32 R64, R116.reuse, R122, R64 ;  /* 0x0000007a7440723c */ /* 0x040fe20000001840 */
[----:B------:R-:W2:Y:S07]  /*7f70*/  LDSM.16.MT88.4 R120, [R218+0x2100] ;  /* 0x00210000da78783b */ /* 0x000eae0000004200 */
[-C--:B------:R-:W-:Y:S08]  /*7f80*/  HMMA.16816.F32 R68, R116, R124.reuse, R68 ;  /* 0x0000007c7444723c */ /* 0x080ff00000001844 */
[C---:B------:R-:W-:Y:S01]  /*7f90*/  HMMA.16816.F32 R72, R112.reuse, R124, R72 ;  /* 0x0000007c7048723c */ /* 0x040fe20000001848 */
[--C-:B-1----:R-:W-:Y:S04]  /*7fa0*/  FFMA.FTZ R106, R205, c[0x0][0x2d0], -R176.reuse ;  /* 0x0000b400cd6a7a23 */ /* 0x102fe800000108b0 */
[----:B------:R1:W-:Y:S03]  /*7fb0*/  MUFU.EX2 R156, R106 ;  /* 0x0000006a009c7308 */ /* 0x0003e60000000800 */
[-C--:B------:R-:W-:Y:S08]  /*7fc0*/  HMMA.16816.F32 R76, R112, R126.reuse, R76 ;  /* 0x0000007e704c723c */ /* 0x080ff0000000184c */
[C---:B------:R-:W-:Y:S01]  /*7fd0*/  HMMA.16816.F32 R80, R116.reuse, R126, R80 ;  /* 0x0000007e7450723c */ /* 0x040fe20000001850 */
[----:B------:R-:W3:Y:S07]  /*7fe0*/  LDSM.16.MT88.4 R124, [R217+0x500] ;  /* 0x00050000d97c783b */ /* 0x000eee0000004200 */
[-C--:B--2---:R-:W-:Y:S01]  /*7ff0*/  HMMA.16816.F32 R84, R116, R120.reuse, R84 ;  /* 0x000000787454723c */ /* 0x084fe20000001854 */
[--C-:B-1----:R-:W-:Y:S07]  /*8000*/  FFMA.FTZ R106, R206, c[0x0][0x2d0], -R176.reuse ;  /* 0x0000b400ce6a7a23 */ /* 0x102fee00000108b0 */
[C---:B------:R-:W-:Y:S01]  /*8010*/  HMMA.16816.F32 R88, R112.reuse, R120, R88 ;  /* 0x000000787058723c */ /* 0x040fe20000001858 */
[----:B------:R1:W2:Y:S07]  /*8020*/  MUFU.EX2 R154, R106 ;  /* 0x0000006a009a7308 */ /* 0x0002ae0000000800 */
[-C--:B------:R-:W-:Y:S07]  /*8030*/  HMMA.16816.F32 R92, R112, R122.reuse, R92 ;  /* 0x0000007a705c723c */ /* 0x080fee000000185c */
[----:B----4-:R-:W-:Y:S01]  /*8040*/  F2FP.PACK_AB R114, R158, R153 ;  /* 0x000000999e72723e */ /* 0x010fe200000000ff */
[----:B------:R-:W-:Y:S01]  /*8050*/  HMMA.16816.F32 R96, R116, R122, R96 ;  /* 0x0000007a7460723c */ /* 0x000fe20000001860 */
[----:B------:R-:W-:Y:S01]  /*8060*/  F2FP.PACK_AB R115, R216, R155 ;  /* 0x0000009bd873723e */ /* 0x000fe200000000ff */
[----:B------:R-:W4:Y:S02]  /*8070*/  LDSM.16.MT88.4 R120, [R217+0x1500] ;  /* 0x00150000d978783b */ /* 0x000f240000004200 */
[----:B------:R-:W-:Y:S02]  /*8080*/  F2FP.PACK_AB R112, R149, R144 ;  /* 0x000000909570723e */ /* 0x000fe400000000ff */
[----:B------:R-:W-:Y:S02]  /*8090*/  F2FP.PACK_AB R113, R150, R145 ;  /* 0x000000919671723e */ /* 0x000fe400000000ff */
[----:B------:R-:W-:Y:S01]  /*80a0*/  F2FP.PACK_AB R116, R151, R147 ;  /* 0x000000939774723e */ /* 0x000fe200000000ff */
[--C-:B-1----:R-:W-:Y:S03]  /*80b0*/  FFMA.FTZ R106, R207, c[0x0][0x2d0], -R3.reuse ;  /* 0x0000b400cf6a7a23 */ /* 0x102fe60000010803 */
[----:B--2---:R-:W-:Y:S01]  /*80c0*/  F2FP.PACK_AB R118, R154, R156 ;  /* 0x0000009c9a76723e */ /* 0x004fe200000000ff */
[-C--:B---3--:R-:W-:Y:S01]  /*80d0*/  HMMA.16816.F32 R4, R112, R124.reuse, R4 ;  /* 0x0000007c7004723c */ /* 0x088fe20000001804 */
[----:B------:R1:W-:Y:S01]  /*80e0*/  MUFU.EX2 R157, R106 ;  /* 0x0000006a009d7308 */ /* 0x0003e20000000800 */
[----:B------:R-:W-:Y:S01]  /*80f0*/  F2FP.PACK_AB R117, R152, R148 ;  /* 0x000000949875723e */ /* 0x000fe200000000ff */
[----:B-1----:R-:W-:Y:S08]  /*8100*/  FFMA.FTZ R106, R208, c[0x0][0x2d0], -R3 ;  /* 0x0000b400d06a7a23 */ /* 0x002ff00000010803 */
[----:B------:R1:W-:Y:S10]  /*8110*/  MUFU.EX2 R208, R107 ;  /* 0x0000006b00d07308 */ /* 0x0003f40000000800 */
[----:B------:R2:W3:Y:S01]  /*8120*/  MUFU.EX2 R146, R106 ;  /* 0x0000006a00927308 */ /* 0x0004e20000000800 */
[----:B-1----:R-:W-:Y:S01]  /*8130*/  FFMA.FTZ R107, R240, c[0x0][0x2d0], -R176 ;  /* 0x0000b400f06b7a23 */ /* 0x002fe200000108b0 */
[----:B------:R-:W-:Y:S08]  /*8140*/  MOV R240, R156 ;  /* 0x0000009c00f07202 */ /* 0x000ff00000000f00 */
[----:B------:R1:W-:Y:S01]  /*8150*/  MUFU.EX2 R204, R107 ;  /* 0x0000006b00cc7308 */ /* 0x0003e20000000800 */
[--C-:B--2---:R-:W-:Y:S01]  /*8160*/  FFMA.FTZ R106, R213, c[0x0][0x2d0], -R111.reuse ;  /* 0x0000b400d56a7a23 */ /* 0x104fe2000001086f */
[----:B---3--:R-:W-:Y:S02]  /*8170*/  F2FP.PACK_AB R119, R146, R157 ;  /* 0x0000009d9277723e */ /* 0x008fe400000000ff */
[----:B------:R-:W-:Y:S06]  /*8180*/  MOV R210, R146 ;  /* 0x0000009200d27202 */ /* 0x000fec0000000f00 */
[----:B------:R2:W-:Y:S01]  /*8190*/  MUFU.EX2 R139, R106 ;  /* 0x0000006a008b7308 */ /* 0x0005e20000000800 */
[----:B------:R-:W-:Y:S02]  /*81a0*/  MOV R146, R136 ;  /* 0x0000008800927202 */ /* 0x000fe40000000f00 */
[----:B------:R-:W-:Y:S01]  /*81b0*/  MOV R136, R134 ;  /* 0x0000008600887202 */ /* 0x000fe20000000f00 */
[C---:B------:R-:W-:Y:S01]  /*81c0*/  HMMA.16816.F32 R8, R116.reuse, R124, R8 ;  /* 0x0000007c7408723c */ /* 0x040fe20000001808 */
[----:B------:R-:W-:Y:S02]  /*81d0*/  MOV R134, R132 ;  /* 0x0000008400867202 */ /* 0x000fe40000000f00 */
[----:B------:R-:W-:Y:S05]  /*81e0*/  MOV R132, R177 ;  /* 0x000000b100847202 */ /* 0x000fea0000000f00 */
[-C--:B------:R-:W-:Y:S01]  /*81f0*/  HMMA.16816.F32 R12, R116, R126.reuse, R12 ;  /* 0x0000007e740c723c */ /* 0x080fe2000000180c */
[--C-:B-1----:R-:W-:Y:S07]  /*8200*/  FFMA.FTZ R107, R183, c[0x0][0x2d0], -R110.reuse ;  /* 0x0000b400b76b7a23 */ /* 0x102fee000001086e */
[C---:B------:R-:W-:Y:S01]  /*8210*/  HMMA.16816.F32 R16, R112.reuse, R126, R16 ;  /* 0x0000007e7010723c */ /* 0x040fe20000001810 */
[----:B------:R-:W1:Y:S01]  /*8220*/  LDSM.16.MT88.4 R124, [R218+0x1500] ;  /* 0x00150000da7c783b */ /* 0x000e620000004200 */
[----:B------:R-:W-:Y:S02]  /*8230*/  MUFU.EX2 R190, R107 ;  /* 0x0000006b00be7308 */ /* 0x000fe40000000800 */
[--C-:B--2---:R-:W-:Y:S04]  /*8240*/  FFMA.FTZ R106, R214, c[0x0][0x2d0], -R111.reuse ;  /* 0x0000b400d66a7a23 */ /* 0x104fe8000001086f */
[-C--:B------:R-:W-:Y:S04]  /*8250*/  HMMA.16816.F32 R20, R112, R128.reuse, R20 ;  /* 0x000000807014723c */ /* 0x080fe80000001814 */
[----:B------:R2:W3:Y:S04]  /*8260*/  MUFU.EX2 R140, R106 ;  /* 0x0000006a008c7308 */ /* 0x0004e80000000800 */
[C---:B------:R-:W-:Y:S06]  /*8270*/  HMMA.16816.F32 R24, R116.reuse, R128, R24 ;  /* 0x000000807418723c */ /* 0x040fec0000001818 */
[----:B------:R-:W-:Y:S02]  /*8280*/  MUFU.EX2 R107, R108 ;  /* 0x0000006c006b7308 */ /* 0x000fe40000000800 */
[-C--:B------:R-:W-:Y:S08]  /*8290*/  HMMA.16816.F32 R28, R116, R130.reuse, R28 ;  /* 0x00000082741c723c */ /* 0x080ff0000000181c */
[C---:B------:R-:W-:Y:S01]  /*82a0*/  HMMA.16816.F32 R32, R112.reuse, R130, R32 ;  /* 0x000000827020723c */ /* 0x040fe20000001820 */
[----:B------:R-:W1:Y:S03]  /*82b0*/  LDSM.16.MT88.4 R128, [R217+0x2500] ;  /* 0x00250000d980783b */ /* 0x000e660000004200 */
[--C-:B--2---:R-:W-:Y:S01]  /*82c0*/  FFMA.FTZ R106, R215, c[0x0][0x2d0], -R110.reuse ;  /* 0x0000b400d76a7a23 */ /* 0x104fe2000001086e */
[----:B---3--:R-:W-:Y:S02]  /*82d0*/  MOV R215, R140 ;  /* 0x0000008c00d77202 */ /* 0x008fe40000000f00 */
[----:B------:R-:W-:Y:S01]  /*82e0*/  MOV R140, R191 ;  /* 0x000000bf008c7202 */ /* 0x000fe20000000f00 */
[-C--:B----4-:R-:W-:Y:S01]  /*82f0*/  HMMA.16816.F32 R36, R112, R120.reuse, R36 ;  /* 0x000000787024723c */ /* 0x090fe20000001824 */
[----:B------:R2:W-:Y:S07]  /*8300*/  MUFU.EX2 R214, R106 ;  /* 0x0000006a00d67308 */ /* 0x0005ee0000000800 */
[C---:B------:R-:W-:Y:S08]  /*8310*/  HMMA.16816.F32 R40, R116.reuse, R120, R40 ;  /* 0x000000787428723c */ /* 0x040ff00000001828 */
[-C--:B------:R-:W-:Y:S08]  /*8320*/  HMMA.16816.F32 R44, R116, R122.reuse, R44 ;  /* 0x0000007a742c723c */ /* 0x080ff0000000182c */
[C---:B------:R-:W-:Y:S01]  /*8330*/  HMMA.16816.F32 R48, R112.reuse, R122, R48 ;  /* 0x0000007a7030723c */ /* 0x040fe20000001830 */
[--C-:B--2---:R-:W-:Y:S01]  /*8340*/  FFMA.FTZ R106, R237, c[0x0][0x2d0], -R110.reuse ;  /* 0x0000b400ed6a7a23 */ /* 0x104fe2000001086e */
[----:B------:R-:W2:Y:S02]  /*8350*/  LDSM.16.MT88.4 R120, [R218+0x2500] ;  /* 0x00250000da78783b */ /* 0x000ea40000004200 */
[----:B------:R-:W-:Y:S01]  /*8360*/  MOV R237, R139 ;  /* 0x0000008b00ed7202 */ /* 0x000fe20000000f00 */
[----:B------:R3:W4:Y:S01]  /*8370*/  MUFU.EX2 R213, R106 ;  /* 0x0000006a00d57308 */ /* 0x0007220000000800 */
[----:B------:R-:W-:Y:S02]  /*8380*/  MOV R139, R189 ;  /* 0x000000bd008b7202 */ /* 0x000fe40000000f00 */
[-C--:B-1----:R-:W-:Y:S08]  /*8390*/  HMMA.16816.F32 R52, R112, R124.reuse, R52 ;  /* 0x0000007c7034723c */ /* 0x082ff00000001834 */
[C---:B------:R-:W-:Y:S08]  /*83a0*/  HMMA.16816.F32 R56, R116.reuse, R124, R56 ;  /* 0x0000007c7438723c */ /* 0x040ff00000001838 */
[-C--:B------:R-:W-:Y:S01]  /*83b0*/  HMMA.16816.F32 R60, R116, R126.reuse, R60 ;  /* 0x0000007e743c723c */ /* 0x080fe2000000183c */
[----:B---3--:R-:W-:Y:S07]  /*83c0*/  FFMA.FTZ R106, R209, c[0x0][0x2d0], -R111 ;  /* 0x0000b400d16a7a23 */ /* 0x008fee000001086f */
[C---:B------:R-:W-:Y:S01]  /*83d0*/  HMMA.16816.F32 R64, R112.reuse, R126, R64 ;  /* 0x0000007e7040723c */ /* 0x040fe20000001840 */
[----:B------:R1:W3:Y:S01]  /*83e0*/  MUFU.EX2 R209, R106 ;  /* 0x0000006a00d17308 */ /* 0x0002e20000000800 */
[----:B------:R-:W3:Y:S06]  /*83f0*/  LDSM.16.MT88.4 R124, [R217+0x900] ;  /* 0x00090000d97c783b */ /* 0x000eec0000004200 */
[-C--:B------:R-:W-:Y:S08]  /*8400*/  HMMA.16816.F32 R68, R112, R128.reuse, R68 ;  /* 0x000000807044723c */ /* 0x080ff00000001844 */
[C---:B------:R-:W-:Y:S08]  /*8410*/  HMMA.16816.F32 R72, R116.reuse, R128, R72 ;  /* 0x000000807448723c */ /* 0x040ff00000001848 */
[-C--:B------:R-:W-:Y:S01]  /*8420*/  HMMA.16816.F32 R76, R116, R130.reuse, R76 ;  /* 0x00000082744c723c */ /* 0x080fe2000000184c */
[--C-:B-1----:R-:W-:Y:S03]  /*8430*/  FFMA.FTZ R106, R211, c[0x0][0x2d0], -R110.reuse ;  /* 0x0000b400d36a7a23 */ /* 0x102fe6000001086e */
[----:B------:R-:W-:Y:S01]  /*8440*/  MOV R211, R154 ;  /* 0x0000009a00d37202 */ /* 0x000fe20000000f00 */
[----:B------:R1:W-:Y:S03]  /*8450*/  MUFU.EX2 R207, R106 ;  /* 0x0000006a00cf7308 */ /* 0x0003e60000000800 */
[C---:B------:R-:W-:Y:S01]  /*8460*/  HMMA.16816.F32 R80, R112.reuse, R130, R80 ;  /* 0x000000827050723c */ /* 0x040fe20000001850 */
[----:B------:R-:W3:Y:S07]  /*8470*/  LDSM.16.MT88.4 R128, [R218+0x900] ;  /* 0x00090000da80783b */ /* 0x000eee0000004200 */
[-C--:B--2---:R-:W-:Y:S08]  /*8480*/  HMMA.16816.F32 R84, R112, R120.reuse, R84 ;  /* 0x000000787054723c */ /* 0x084ff00000001854 */
[C---:B------:R-:W-:Y:S01]  /*8490*/  HMMA.16816.F32 R88, R116.reuse, R120, R88 ;  /* 0x000000787458723c */ /* 0x040fe20000001858 */
[----:B-1----:R-:W-:Y:S03]  /*84a0*/  FFMA.FTZ R106, R212, c[0x0][0x2d0], -R110 ;  /* 0x0000b400d46a7a23 */ /* 0x002fe6000001086e */
[----:B------:R-:W-:Y:S04]  /*84b0*/  MOV R212, R158 ;  /* 0x0000009e00d47202 */ /* 0x000fe80000000f00 */
[-C--:B------:R-:W-:Y:S01]  /*84c0*/  HMMA.16816.F32 R92, R116, R122.reuse, R92 ;  /* 0x0000007a745c723c */ /* 0x080fe2000000185c */
[----:B------:R1:W2:Y:S07]  /*84d0*/  MUFU.EX2 R206, R106 ;  /* 0x0000006a00ce7308 */ /* 0x0002ae0000000800 */
[----:B------:R-:W-:Y:S01]  /*84e0*/  HMMA.16816.F32 R96, R112, R122, R96 ;  /* 0x0000007a7060723c */ /* 0x000fe20000001860 */
[----:B------:R-:W2:Y:S06]  /*84f0*/  LDSM.16.MT88.4 R120, [R217+0x1900] ;  /* 0x00190000d978783b */ /* 0x000eac0000004200 */
[----:B------:R-:W-:Y:S02]  /*8500*/  F2FP.PACK_AB R112, R215, R237 ;  /* 0x000000edd770723e */ /* 0x000fe400000000ff */
[----:B----4-:R-:W-:Y:S03]  /*8510*/  F2FP.PACK_AB R113, R213, R214 ;  /* 0x000000d6d571723e */ /* 0x010fe600000000ff */
[----:B---3--:R-:W-:Y:S01]  /*8520*/  F2FP.PACK_AB R114, R208, R209 ;  /* 0x000000d1d072723e */ /* 0x008fe200000000ff */
[--C-:B-1----:R-:W-:Y:S01]  /*8530*/  FFMA.FTZ R106, R239, c[0x0][0x2d0], -R176.reuse ;  /* 0x0000b400ef6a7a23 */ /* 0x102fe200000108b0 */
[----:B--2---:R-:W-:Y:S02]  /*8540*/  F2FP.PACK_AB R115, R206, R207 ;  /* 0x000000cfce73723e */ /* 0x004fe400000000ff */
[----:B------:R-:W-:Y:S01]  /*8550*/  MOV R239, R157 ;  /* 0x0000009d00ef7202 */ /* 0x000fe20000000f00 */
[----:B------:R1:W2:Y:S04]  /*8560*/  MUFU.EX2 R205, R106 ;  /* 0x0000006a00cd7308 */ /* 0x0002a80000000800 */
[-C--:B------:R-:W-:Y:S01]  /*8570*/  HMMA.16816.F32 R4, R112, R124.reuse, R4 ;  /* 0x0000007c7004723c */ /* 0x080fe20000001804 */
[--C-:B-1----:R-:W-:Y:S01]  /*8580*/  FFMA.FTZ R106, R241, c[0x0][0x2d0], -R3.reuse ;  /* 0x0000b400f16a7a23 */ /* 0x102fe20000010803 */
[----:B--2---:R-:W-:Y:S02]  /*8590*/  F2FP.PACK_AB R116, R204, R205 ;  /* 0x000000cdcc74723e */ /* 0x004fe400000000ff */
[----:B------:R-:W-:Y:S02]  /*85a0*/  MOV R241, R155 ;  /* 0x0000009b00f17202 */ /* 0x000fe40000000f00 */
[----:B------:R1:W-:Y:S02]  /*85b0*/  MUFU.EX2 R202, R106 ;  /* 0x0000006a00ca7308 */ /* 0x0003e40000000800 */
[--C-:B-1----:R-:W-:Y:S01]  /*85c0*/  FFMA.FTZ R106, R242, c[0x0][0x2d0], -R3.reuse ;  /* 0x0000b400f26a7a23 */ /* 0x102fe20000010803 */
[----:B------:R-:W-:Y:S07]  /*85d0*/  MOV R242, R153 ;  /* 0x0000009900f27202 */ /* 0x000fee0000000f00 */
[----:B------:R1:W2:Y:S02]  /*85e0*/  MUFU.EX2 R203, R106 ;  /* 0x0000006a00cb7308 */ /* 0x0002a40000000800 */
[--C-:B-1----:R-:W-:Y:S01]  /*85f0*/  FFMA.FTZ R106, R243, c[0x0][0x2d0], -R176.reuse ;  /* 0x0000b400f36a7a23 */ /* 0x102fe200000108b0 */
[----:B--2---:R-:W-:Y:S02]  /*8600*/  F2FP.PACK_AB R117, R203, R202 ;  /* 0x000000cacb75723e */ /* 0x004fe400000000ff */
[----:B------:R-:W-:Y:S05]  /*8610*/  MOV R243, R152 ;  /* 0x0000009800f37202 */ /* 0x000fea0000000f00 */
[----:B------:R1:W-:Y:S02]  /*8620*/  MUFU.EX2 R200, R106 ;  /* 0x0000006a00c87308 */ /* 0x0003e40000000800 */
[----:B-1----:R-:W-:Y:S01]  /*8630*/  FFMA.FTZ R106, R244, c[0x0][0x2d0], -R176 ;  /* 0x0000b400f46a7a23 */ /* 0x002fe200000108b0 */
        /* <DEDUP_REMOVED lines=12> */
[----:B------:R1:W-:Y:S01]  /*8700*/  MUFU.EX2 R197, R106 ;  /* 0x0000006a00c57308 */ /* 0x0003e20000000800 */
[C---:B------:R-:W-:Y:S08]  /*8710*/  HMMA.16816.F32 R8, R116.reuse, R124, R8 ;  /* 0x0000007c7408723c */ /* 0x040ff00000001808 */
[-C--:B------:R-:W-:Y:S08]  /*8720*/  HMMA.16816.F32 R12, R116, R126.reuse, R12 ;  /* 0x0000007e740c723c */ /* 0x080ff0000000180c */
[C---:B------:R-:W-:Y:S01]  /*8730*/  HMMA.16816.F32 R16, R112.reuse, R126, R16 ;  /* 0x0000007e7010723c */ /* 0x040fe20000001810 */
[----:B------:R-:W2:Y:S03]  /*8740*/  LDSM.16.MT88.4 R124, [R218+0x1900] ;  /* 0x00190000da7c783b */ /* 0x000ea60000004200 */
[--C-:B-1----:R-:W-:Y:S01]  /*8750*/  FFMA.FTZ R106, R248, c[0x0][0x2d0], -R111.reuse ;  /* 0x0000b400f86a7a23 */ /* 0x102fe2000001086f */
[----:B------:R-:W-:Y:S02]  /*8760*/  MOV R248, R147 ;  /* 0x0000009300f87202 */ /* 0x000fe40000000f00 */
[----:B------:R-:W-:Y:S01]  /*8770*/  MOV R147, R184 ;  /* 0x000000b800937202 */ /* 0x000fe20000000f00 */
[-C--:B------:R-:W-:Y:S01]  /*8780*/  HMMA.16816.F32 R20, R112, R128.reuse, R20 ;  /* 0x000000807014723c */ /* 0x080fe20000001814 */
[----:B------:R1:W3:Y:S07]  /*8790*/  MUFU.EX2 R196, R106 ;  /* 0x0000006a00c47308 */ /* 0x0002ee0000000800 */
[C---:B------:R-:W-:Y:S08]  /*87a0*/  HMMA.16816.F32 R24, R116.reuse, R128, R24 ;  /* 0x000000807418723c */ /* 0x040ff00000001818 */
[-C--:B------:R-:W-:Y:S08]  /*87b0*/  HMMA.16816.F32 R28, R116, R130.reuse, R28 ;  /* 0x00000082741c723c */ /* 0x080ff0000000181c */
[C---:B------:R-:W-:Y:S01]  /*87c0*/  HMMA.16816.F32 R32, R112.reuse, R130, R32 ;  /* 0x000000827020723c */ /* 0x040fe20000001820 */
[--C-:B-1----:R-:W-:Y:S01]  /*87d0*/  FFMA.FTZ R106, R249, c[0x0][0x2d0], -R110.reuse ;  /* 0x0000b400f96a7a23 */ /* 0x102fe2000001086e */
[----:B------:R-:W1:Y:S02]  /*87e0*/  LDSM.16.MT88.4 R128, [R217+0x2900] ;  /* 0x00290000d980783b */ /* 0x000e640000004200 */
[----:B---3--:R-:W-:Y:S01]  /*87f0*/  F2FP.PACK_AB R108, R196, R197 ;  /* 0x000000c5c46c723e */ /* 0x008fe200000000ff */
[----:B------:R3:W-:Y:S01]  /*8800*/  MUFU.EX2 R194, R106 ;  /* 0x0000006a00c27308 */ /* 0x0007e20000000800 */
[----:B------:R-:W-:Y:S02]  /*8810*/  MOV R249, R145 ;  /* 0x0000009100f97202 */ /* 0x000fe40000000f00 */
[-C--:B------:R-:W-:Y:S01]  /*8820*/  HMMA.16816.F32 R36, R112, R120.reuse, R36 ;  /* 0x000000787024723c */ /* 0x080fe20000001824 */
[----:B------:R-:W-:Y:S07]  /*8830*/  MOV R145, R140 ;  /* 0x0000008c00917202 */ /* 0x000fee0000000f00 */
[C---:B------:R-:W-:Y:S08]  /*8840*/  HMMA.16816.F32 R40, R116.reuse, R120, R40 ;  /* 0x000000787428723c */ /* 0x040ff00000001828 */
[-C--:B------:R-:W-:Y:S01]  /*8850*/  HMMA.16816.F32 R44, R116, R122.reuse, R44 ;  /* 0x0000007a742c723c */ /* 0x080fe2000000182c */
[--C-:B---3--:R-:W-:Y:S03]  /*8860*/  FFMA.FTZ R106, R250, c[0x0][0x2d0], -R110.reuse ;  /* 0x0000b400fa6a7a23 */ /* 0x108fe6000001086e */
[----:B------:R-:W-:Y:S04]  /*8870*/  MOV R250, R144 ;  /* 0x0000009000fa7202 */ /* 0x000fe80000000f00 */
[C---:B------:R-:W-:Y:S01]  /*8880*/  HMMA.16816.F32 R48, R112.reuse, R122, R48 ;  /* 0x0000007a7030723c */ /* 0x040fe20000001830 */
[----:B------:R3:W-:Y:S01]  /*8890*/  MUFU.EX2 R195, R106 ;  /* 0x0000006a00c37308 */ /* 0x0007e20000000800 */
[----:B------:R-:W4:Y:S02]  /*88a0*/  LDSM.16.MT88.4 R120, [R218+0x2900] ;  /* 0x00290000da78783b */ /* 0x000f240000004200 */
[----:B------:R-:W-:Y:S04]  /*88b0*/  MOV R144, R141 ;  /* 0x0000008d00907202 */ /* 0x000fe80000000f00 */
[-C--:B--2---:R-:W-:Y:S08]  /*88c0*/  HMMA.16816.F32 R52, R112, R124.reuse, R52 ;  /* 0x0000007c7034723c */ /* 0x084ff00000001834 */
[C---:B------:R-:W-:Y:S08]  /*88d0*/  HMMA.16816.F32 R56, R116.reuse, R124, R56 ;  /* 0x0000007c7438723c */ /* 0x040ff00000001838 */
[-C--:B------:R-:W-:Y:S01]  /*88e0*/  HMMA.16816.F32 R60, R116, R126.reuse, R60 ;  /* 0x0000007e743c723c */ /* 0x080fe2000000183c */
[--C-:B---3--:R-:W-:Y:S04]  /*88f0*/  FFMA.FTZ R106, R180, c[0x0][0x2d0], -R111.reuse ;  /* 0x0000b400b46a7a23 */ /* 0x108fe8000001086f */
[----:B------:R2:W-:Y:S03]  /*8900*/  MUFU.EX2 R192, R106 ;  /* 0x0000006a00c07308 */ /* 0x0005e60000000800 */
[C---:B------:R-:W-:Y:S01]  /*8910*/  HMMA.16816.F32 R64, R112.reuse, R126, R64 ;  /* 0x0000007e7040723c */ /* 0x040fe20000001840 */
[----:B------:R-:W3:Y:S07]  /*8920*/  LDSM.16.MT88.4 R124, [R217+0xd00] ;  /* 0x000d0000d97c783b */ /* 0x000eee0000004200 */
[-C--:B-1----:R-:W-:Y:S08]  /*8930*/  HMMA.16816.F32 R68, R112, R128.reuse, R68 ;  /* 0x000000807044723c */ /* 0x082ff00000001844 */
[C---:B------:R-:W-:Y:S01]  /*8940*/  HMMA.16816.F32 R72, R116.reuse, R128, R72 ;  /* 0x000000807448723c */ /* 0x040fe20000001848 */
[----:B--2---:R-:W-:Y:S07]  /*8950*/  FFMA.FTZ R106, R181, c[0x0][0x2d0], -R111 ;  /* 0x0000b400b56a7a23 */ /* 0x004fee000001086f */
[-C--:B------:R-:W-:Y:S01]  /*8960*/  HMMA.16816.F32 R76, R116, R130.reuse, R76 ;  /* 0x00000082744c723c */ /* 0x080fe2000000184c */
[----:B------:R1:W2:Y:S07]  /*8970*/  MUFU.EX2 R193, R106 ;  /* 0x0000006a00c17308 */ /* 0x0002ae0000000800 */
[C---:B------:R-:W-:Y:S08]  /*8980*/  HMMA.16816.F32 R80, R112.reuse, R130, R80 ;  /* 0x000000827050723c */ /* 0x040ff00000001850 */
[-C--:B----4-:R-:W-:Y:S08]  /*8990*/  HMMA.16816.F32 R84, R112, R120.reuse, R84 ;  /* 0x000000787054723c */ /* 0x090ff00000001854 */
[C---:B------:R-:W-:Y:S01]  /*89a0*/  HMMA.16816.F32 R88, R116.reuse, R120, R88 ;  /* 0x000000787458723c */ /* 0x040fe20000001858 */
[----:B-1----:R-:W-:Y:S02]  /*89b0*/  FFMA.FTZ R106, R182, c[0x0][0x2d0], -R110 ;  /* 0x0000b400b66a7a23 */ /* 0x002fe4000001086e */
[----:B------:R-:W-:Y:S01]  /*89c0*/  LDSM.16.MT88.4 R180, [R217+0x2d00] ;  /* 0x002d0000d9b4783b */ /* 0x000fe20000004200 */
[----:B--2---:R-:W-:Y:S01]  /*89d0*/  F2FP.PACK_AB R110, R193, R192 ;  /* 0x000000c0c16e723e */ /* 0x004fe200000000ff */
[----:B------:R1:W2:Y:S03]  /*89e0*/  MUFU.EX2 R191, R106 ;  /* 0x0000006a00bf7308 */ /* 0x0002a60000000800 */
[-C--:B------:R-:W-:Y:S08]  /*89f0*/  HMMA.16816.F32 R92, R116, R122.reuse, R92 ;  /* 0x0000007a745c723c */ /* 0x080ff0000000185c */
[----:B------:R-:W-:Y:S01]  /*8a00*/  HMMA.16816.F32 R96, R112, R122, R96 ;  /* 0x0000007a7060723c */ /* 0x000fe20000001860 */
[--C-:B-1----:R-:W-:Y:S03]  /*8a10*/  FFMA.FTZ R106, R251, c[0x0][0x2d0], -R176.reuse ;  /* 0x0000b400fb6a7a23 */ /* 0x102fe600000108b0 */
[----:B--2---:R-:W-:Y:S01]  /*8a20*/  F2FP.PACK_AB R111, R190, R191 ;  /* 0x000000bfbe6f723e */ /* 0x004fe200000000ff */
[----:B------:R1:W-:Y:S02]  /*8a30*/  MUFU.EX2 R189, R106 ;  /* 0x0000006a00bd7308 */ /* 0x0003e40000000800 */
[--C-:B-1----:R-:W-:Y:S08]  /*8a40*/  FFMA.FTZ R106, R252, c[0x0][0x2d0], -R176.reuse ;  /* 0x0000b400fc6a7a23 */ /* 0x102ff000000108b0 */
[----:B------:R1:W-:Y:S02]  /*8a50*/  MUFU.EX2 R188, R106 ;  /* 0x0000006a00bc7308 */ /* 0x0003e40000000800 */
[--C-:B-1----:R-:W-:Y:S08]  /*8a60*/  FFMA.FTZ R106, R187, c[0x0][0x2d0], -R3.reuse ;  /* 0x0000b400bb6a7a23 */ /* 0x102ff00000010803 */
[----:B------:R1:W-:Y:S02]  /*8a70*/  MUFU.EX2 R187, R106 ;  /* 0x0000006a00bb7308 */ /* 0x0003e40000000800 */
[--C-:B-1----:R-:W-:Y:S01]  /*8a80*/  FFMA.FTZ R106, R143, c[0x0][0x2d0], -R3.reuse ;  /* 0x0000b4008f6a7a23 */ /* 0x102fe20000010803 */
[----:B------:R-:W-:Y:S01]  /*8a90*/  MOV R143, R142 ;  /* 0x0000008e008f7202 */ /* 0x000fe20000000f00 */
[----:B------:R-:W-:Y:S01]  /*8aa0*/  FFMA.FTZ R3, R109, c[0x0][0x2d0], -R3 ;  /* 0x0000b4006d037a23 */ /* 0x000fe20000010803 */
[----:B------:R-:W-:Y:S02]  /*8ab0*/  MOV R142, R139 ;  /* 0x0000008b008e7202 */ /* 0x000fe40000000f00 */
[----:B------:R-:W-:Y:S03]  /*8ac0*/  MOV R139, R186 ;  /* 0x000000ba008b7202 */ /* 0x000fe60000000f00 */
[----:B------:R1:W2:Y:S01]  /*8ad0*/  MUFU.EX2 R186, R106 ;  /* 0x0000006a00ba7308 */ /* 0x0002a20000000800 */
[----:B------:R-:W-:Y:S02]  /*8ae0*/  F2FP.PACK_AB R109, R195, R194 ;  /* 0x000000c2c36d723e */ /* 0x000fe400000000ff */
[----:B------:R-:W-:Y:S02]  /*8af0*/  MOV R251, R143 ;  /* 0x0000008f00fb7202 */ /* 0x000fe40000000f00 */
[----:B------:R-:W-:Y:S02]  /*8b00*/  MOV R252, R142 ;  /* 0x0000008e00fc7202 */ /* 0x000fe40000000f00 */
[----:B------:R-:W4:Y:S01]  /*8b10*/  LDSM.16.MT88.4 R140, [R218+0xd00] ;  /* 0x000d0000da8c783b */ /* 0x000f220000004200 */
[-C--:B---3--:R-:W-:Y:S07]  /*8b20*/  HMMA.16816.F32 R116, R108, R124.reuse, R4 ;  /* 0x0000007c6c74723c */ /* 0x088fee0000001804 */
[----:B------:R-:W-:Y:S02]  /*8b30*/  MOV R7, R179 ;  /* 0x000000b300077202 */ /* 0x000fe40000000f00 */
[----:B------:R-:W-:Y:S03]  /*8b40*/  MOV R5, R146 ;  /* 0x0000009200057202 */ /* 0x000fe60000000f00 */
[----:B------:R-:W-:Y:S02]  /*8b50*/  MOV R6, R145 ;  /* 0x0000009100067202 */ /* 0x000fe40000000f00 */
[----:B------:R-:W-:Y:S01]  /*8b60*/  MOV R4, R147 ;  /* 0x0000009300047202 */ /* 0x000fe20000000f00 */
[--C-:B-1----:R-:W-:Y:S01]  /*8b70*/  FFMA.FTZ R106, R185, c[0x0][0x2d0], -R176.reuse ;  /* 0x0000b400b96a7a23 */ /* 0x102fe200000108b0 */
[----:B--2---:R-:W-:Y:S03]  /*8b80*/  F2FP.PACK_AB R177, R186, R187 ;  /* 0x000000bbbab1723e */ /* 0x004fe600000000ff */
[----:B------:R1:W-:Y:S02]  /*8b90*/  MUFU.EX2 R185, R106 ;  /* 0x0000006a00b97308 */ /* 0x0003e40000000800 */
[----:B-1----:R-:W-:Y:S01]  /*8ba0*/  FFMA.FTZ R106, R159, c[0x0][0x2d0], -R176 ;  /* 0x0000b4009f6a7a23 */ /* 0x002fe200000108b0 */
[----:B------:R-:W-:Y:S01]  /*8bb0*/  F2FP.PACK_AB R176, R188, R189 ;  /* 0x000000bdbcb0723e */ /* 0x000fe200000000ff */
[----:B------:R-:W1:Y:S06]  /*8bc0*/  LDSM.16.MT88.4 R156, [R217+0x1d00] ;  /* 0x001d0000d99c783b */ /* 0x000e6c0000004200 */
[----:B------:R-:W-:Y:S10]  /*8bd0*/  MUFU.EX2 R184, R106 ;  /* 0x0000006a00b87308 */ /* 0x000ff40000000800 */
[----:B------:R2:W3:Y:S02]  /*8be0*/  MUFU.EX2 R106, R3 ;  /* 0x00000003006a7308 */ /* 0x0004e40000000800 */
[----:B--2---:R-:W-:Y:S02]  /*8bf0*/  MOV R3, R135 ;  /* 0x0000008700037202 */ /* 0x004fe40000000f00 */
[----:B---3--:R-:W-:Y:S02]  /*8c00*/  F2FP.PACK_AB R179, R106, R107 ;  /* 0x0000006b6ab3723e */ /* 0x008fe400000000ff */
[----:B------:R-:W-:Y:S02]  /*8c10*/  MOV R135, R133 ;  /* 0x0000008500877202 */ /* 0x000fe40000000f00 */
[----:B------:R-:W-:Y:S02]  /*8c20*/  MOV R133, R178 ;  /* 0x000000b200857202 */ /* 0x000fe40000000f00 */
[----:B------:R-:W-:Y:S07]  /*8c30*/  F2FP.PACK_AB R178, R184, R185 ;  /* 0x000000b9b8b2723e */ /* 0x000fee00000000ff */
[C---:B------:R-:W-:Y:S07]  /*8c40*/  HMMA.16816.F32 R112, R176.reuse, R124, R8 ;  /* 0x0000007cb070723c */ /* 0x040fee0000001808 */
[----:B------:R-:W-:Y:S01]  /*8c50*/  MOV R10, R137 ;  /* 0x00000089000a7202 */ /* 0x000fe20000000f00 */
[-C--:B------:R-:W-:Y:S01]  /*8c60*/  HMMA.16816.F32 R120, R176, R126.reuse, R12 ;  /* 0x0000007eb078723c */ /* 0x080fe2000000180c */
[----:B------:R-:W-:Y:S03]  /*8c70*/  MOV R11, R144 ;  /* 0x00000090000b7202 */ /* 0x000fe60000000f00 */
[----:B------:R-:W-:Y:S02]  /*8c80*/  MOV R9, R139 ;  /* 0x0000008b00097202 */ /* 0x000fe40000000f00 */
[----:B------:R-:W-:Y:S02]  /*8c90*/  MOV R8, R138 ;  /* 0x0000008a00087202 */ /* 0x000fe40000000f00 */
[C---:B------:R-:W-:Y:S01]  /*8ca0*/  HMMA.16816.F32 R124, R108.reuse, R126, R16 ;  /* 0x0000007e6c7c723c */ /* 0x040fe20000001810 */
[----:B------:R-:W2:Y:S03]  /*8cb0*/  LDL.LU R19, [R1+0x14] ;  /* 0x0000140001137983 */ /* 0x000ea60000300800 */
[----:B------:R-:W-:Y:S02]  /*8cc0*/  MOV R15, R133 ;  /* 0x00000085000f7202 */ /* 0x000fe40000000f00 */
[----:B------:R-:W-:Y:S02]  /*8cd0*/  MOV R13, R135 ;  /* 0x00000087000d7202 */ /* 0x000fe40000000f00 */
[-C--:B----4-:R-:W-:Y:S01]  /*8ce0*/  HMMA.16816.F32 R128, R108, R140.reuse, R20 ;  /* 0x0000008c6c80723c */ /* 0x090fe20000001814 */
[----:B------:R-:W-:Y:S03]  /*8cf0*/  MOV R18, R132 ;  /* 0x0000008400127202 */ /* 0x000fe60000000f00 */
[----:B------:R-:W-:Y:S02]  /*8d00*/  MOV R14, R134 ;  /* 0x00000086000e7202 */ /* 0x000fe40000000f00 */
[----:B------:R-:W-:Y:S02]  /*8d10*/  MOV R12, R136 ;  /* 0x00000088000c7202 */ /* 0x000fe40000000f00 */
[C---:B------:R-:W-:Y:S08]  /*8d20*/  HMMA.16816.F32 R132, R176.reuse, R140, R24 ;  /* 0x0000008cb084723c */ /* 0x040ff00000001818 */
        /* <DEDUP_REMOVED lines=13> */
[C---:B------:R-:W-:Y:S01]  /*8e00*/  HMMA.16816.F32 R80, R108.reuse, R182, R80 ;  /* 0x000000b66c50723c */ /* 0x040fe20000001850 */
[----:B--2---:R-:W-:Y:S03]  /*8e10*/  FFMA.FTZ R102, R102, R19, R18 ;  /* 0x0000001366667223 */ /* 0x004fe60000010012 */
[----:B------:R-:W-:Y:S02]  /*8e20*/  MOV R18, R5 ;  /* 0x0000000500127202 */ /* 0x000fe40000000f00 */
[----:B------:R-:W-:Y:S01]  /*8e30*/  MOV R5, R6 ;  /* 0x0000000600057202 */ /* 0x000fe20000000f00 */
[----:B------:R-:W-:Y:S01]  /*8e40*/  FADD.FTZ R9, R9, R102 ;  /* 0x0000006609097221 */ /* 0x000fe20000010000 */
[----:B------:R-:W-:Y:S04]  /*8e50*/  MOV R6, R7 ;  /* 0x0000000700067202 */ /* 0x000fe80000000f00 */
[----:B------:R-:W-:Y:S02]  /*8e60*/  MOV R7, R3 ;  /* 0x0000000300077202 */ /* 0x000fe40000000f00 */
        /* <DEDUP_REMOVED lines=16> */
[----:B------:R1:W5:Y:S01]  /*8f70*/  LDL.LU R216, [R1+0x54] ;  /* 0x0000540001d87983 */ /* 0x0003620000300800 */
[----:B------:R-:W-:Y:S02]  /*8f80*/  MOV R19, R12 ;  /* 0x0000000c00137202 */ /* 0x000fe40000000f00 */
[----:B------:R-:W-:Y:S01]  /*8f90*/  MOV R12, R13 ;  /* 0x0000000d000c7202 */ /* 0x000fe20000000f00 */
[----:B------:R-:W2:Y:S01]  /*8fa0*/  LDL.LU R17, [R1+0x18] ;  /* 0x0000180001117983 */ /* 0x000ea20000300800 */
[----:B------:R-:W-:Y:S02]  /*8fb0*/  MOV R13, R14 ;  /* 0x0000000e000d7202 */ /* 0x000fe40000000f00 */
[----:B------:R-:W-:Y:S01]  /*8fc0*/  MOV R14, R15 ;  /* 0x0000000f000e7202 */ /* 0x000fe20000000f00 */
[----:B------:R-:W3:Y:S01]  /*8fd0*/  LDL.LU R16, [R1+0x1c] ;  /* 0x00001c0001107983 */ /* 0x000ee20000300800 */
[----:B------:R-:W-:Y:S02]  /*8fe0*/  MOV R15, R10 ;  /* 0x0000000a000f7202 */ /* 0x000fe40000000f00 */
[----:B------:R-:W-:Y:S02]  /*8ff0*/  MOV R10, R4 ;  /* 0x00000004000a7202 */ /* 0x000fe40000000f00 */
[----:B------:R-:W4:Y:S01]  /*9000*/  LDL.LU R4, [R1+0x20] ;  /* 0x0000200001047983 */ /* 0x000f220000300800 */
[----:B--2---:R-:W-:Y:S01]  /*9010*/  FFMA.FTZ R101, R101, R17, R18 ;  /* 0x0000001165657223 */ /* 0x004fe20000010012 */
[----:B------:R-:W-:Y:S02]  /*9020*/  MOV R18, R13 ;  /* 0x0000000d00127202 */ /* 0x000fe40000000f00 */
[----:B------:R-:W-:Y:S01]  /*9030*/  MOV R13, R15 ;  /* 0x0000000f000d7202 */ /* 0x000fe20000000f00 */
[----:B---3--:R-:W-:Y:S01]  /*9040*/  FFMA.FTZ R100, R100, R16, R19 ;  /* 0x0000001064647223 */ /* 0x008fe20000010013 */
[----:B------:R-:W-:Y:S01]  /*9050*/  MOV R15, R5 ;  /* 0x00000005000f7202 */ /* 0x000fe20000000f00 */
[----:B------:R-:W-:Y:S01]  /*9060*/  FADD.FTZ R12, R12, R101 ;  /* 0x000000650c0c7221 */ /* 0x000fe20000010000 */
[----:B------:R-:W-:Y:S01]  /*9070*/  MOV R19, R14 ;  /* 0x0000000e00137202 */ /* 0x000fe20000000f00 */
[----:B------:R-:W-:Y:S01]  /*9080*/  FADD.FTZ R8, R8, R100 ;  /* 0x0000006408087221 */ /* 0x000fe20000010000 */
[----:B------:R-:W-:Y:S01]  /*9090*/  MOV R14, R10 ;  /* 0x0000000a000e7202 */ /* 0x000fe20000000f00 */
[----:B----4-:R-:W-:Y:S01]  /*90a0*/  FFMA.FTZ R0, R0, R4, R11 ;  /* 0x0000000400007223 */ /* 0x010fe2000001000b */
[----:B------:R-:W-:Y:S01]  /*90b0*/  MOV R10, R6 ;  /* 0x00000006000a7202 */ /* 0x000fe20000000f00 */
[----:B------:R-:W-:Y:S01]  /*90c0*/  FADD.FTZ R9, R19, R9 ;  /* 0x0000000913097221 */ /* 0x000fe20000010000 */
[----:B------:R-:W-:Y:S01]  /*90d0*/  MOV R11, R7 ;  /* 0x00000007000b7202 */ /* 0x000fe20000000f00 */
[----:B------:R-:W-:Y:S01]  /*90e0*/  FADD.FTZ R0, R18, R0 ;  /* 0x0000000012007221 */ /* 0x000fe20000010000 */
[----:B------:R-:W2:Y:S01]  /*90f0*/  LDSM.16.MT88.4 R4, [R218+0x2d00] ;  /* 0x002d0000da04783b */ /* 0x000ea20000004200 */
[----:B------:R-:W-:Y:S01]  /*9100*/  FADD.FTZ R12, R13, R12 ;  /* 0x0000000c0d0c7221 */ /* 0x000fe20000010000 */
[----:B------:R-:W-:Y:S01]  /*9110*/  MOV R100, R104 ;  /* 0x0000006800647202 */ /* 0x000fe20000000f00 */
[----:B------:R-:W-:Y:S02]  /*9120*/  FADD.FTZ R8, R14, R8 ;  /* 0x000000080e087221 */ /* 0x000fe40000010000 */
        /* <DEDUP_REMOVED lines=17> */
[----:B------:R-:W-:Y:S01]  /*9240*/  FADD.FTZ R0, R240, R10 ;  /* 0x0000000af0007221 */ /* 0x000fe20000010000 */
[-C--:B--2---:R-:W-:Y:S01]  /*9250*/  HMMA.16816.F32 R84, R108, R4.reuse, R84 ;  /* 0x000000046c54723c */ /* 0x084fe20000001854 */
[----:B------:R-:W-:Y:S02]  /*9260*/  FADD.FTZ R11, R212, R8 ;  /* 0x00000008d40b7221 */ /* 0x000fe40000010000 */
[----:B------:R-:W-:Y:S02]  /*9270*/  FADD.FTZ R10, R211, R3 ;  /* 0x00000003d30a7221 */ /* 0x000fe40000010000 */
[----:B------:R-:W-:Y:S02]  /*9280*/  FADD.FTZ R8, R237, R12 ;  /* 0x0000000ced087221 */ /* 0x000fe40000010000 */
[----:B------:R-:W-:Y:S01]  /*9290*/  FADD.FTZ R9, R210, R0 ;  /* 0x00000000d2097221 */ /* 0x000fe20000010000 */
[C---:B------:R-:W-:Y:S01]  /*92a0*/  HMMA.16816.F32 R88, R176.reuse, R4, R88 ;  /* 0x00000004b058723c */ /* 0x040fe20000001858 */
[----:B------:R-:W-:Y:S03]  /*92b0*/  FADD.FTZ R3, R214, R11 ;  /* 0x0000000bd6037221 */ /* 0x000fe60000010000 */
[----:B------:R-:W-:Y:S02]  /*92c0*/  FADD.FTZ R0, R205, R10 ;  /* 0x0000000acd007221 */ /* 0x000fe40000010000 */
[----:B------:R-:W-:Y:S02]  /*92d0*/  FADD.FTZ R11, R215, R8 ;  /* 0x00000008d70b7221 */ /* 0x000fe40000010000 */
[----:B------:R-:W-:Y:S01]  /*92e0*/  FADD.FTZ R12, R202, R9 ;  /* 0x00000009ca0c7221 */ /* 0x000fe20000010000 */
[-C--:B------:R-:W-:Y:S03]  /*92f0*/  HMMA.16816.F32 R92, R176, R6.reuse, R92 ;  /* 0x00000006b05c723c */ /* 0x080fe6000000185c */
[----:B------:R-:W-:Y:S02]  /*9300*/  FADD.FTZ R10, R213, R3 ;  /* 0x00000003d50a7221 */ /* 0x000fe40000010000 */
[----:B------:R-:W-:Y:S02]  /*9310*/  FADD.FTZ R9, R204, R0 ;  /* 0x00000000cc097221 */ /* 0x000fe40000010000 */
[----:B------:R-:W-:Y:S01]  /*9320*/  FADD.FTZ R3, R209, R11 ;  /* 0x0000000bd1037221 */ /* 0x000fe20000010000 */
[----:B------:R-:W-:Y:S01]  /*9330*/  HMMA.16816.F32 R96, R108, R6, R96 ;  /* 0x000000066c60723c */ /* 0x000fe20000001860 */
[----:B------:R-:W-:Y:S03]  /*9340*/  FADD.FTZ R8, R203, R12 ;  /* 0x0000000ccb087221 */ /* 0x000fe60000010000 */
[----:B------:R-:W-:Y:S02]  /*9350*/  FADD.FTZ R0, R207, R10 ;  /* 0x0000000acf007221 */ /* 0x000fe40000010000 */
[----:B------:R-:W-:Y:S02]  /*9360*/  FADD.FTZ R11, R200, R9 ;  /* 0x00000009c80b7221 */ /* 0x000fe40000010000 */
[----:B------:R-:W-:Y:S04]  /*9370*/  FADD.FTZ R9, R208, R3 ;  /* 0x00000003d0097221 */ /* 0x000fe80000010000 */
        /* <DEDUP_REMOVED lines=15> */
[----:B------:R-:W-:Y:S01]  /*9470*/  STL [R1+0x14], R5 ;  /* 0x0000140501007387 */ /* 0x000fe20000100800 */
[----:B------:R-:W-:Y:S02]  /*9480*/  FADD.FTZ R4, R190, R4 ;  /* 0x00000004be047221 */ /* 0x000fe40000010000 */
[----:B------:R-:W-:Y:S02]  /*9490*/  FADD.FTZ R0, R186, R8 ;  /* 0x00000008ba007221 */ /* 0x000fe40000010000 */
[----:B------:R-:W-:Y:S01]  /*94a0*/  FADD.FTZ R3, R184, R3 ;  /* 0x00000003b8037221 */ /* 0x000fe20000010000 */
[----:B------:R-:W-:Y:S01]  /*94b0*/  STL [R1+0x18], R4 ;  /* 0x0000180401007387 */ /* 0x000fe20000100800 */
[----:B------:R-:W-:Y:S01]  /*94c0*/  FADD.FTZ R0, R107, R0 ;  /* 0x000000006b007221 */ /* 0x000fe20000010000 */
[----:B------:R-:W-:Y:S02]  /*94d0*/  MOV R107, R2 ;  /* 0x00000002006b7202 */ /* 0x000fe40000000f00 */
[----:B------:R2:W-:Y:S01]  /*94e0*/  STL [R1+0x1c], R3 ;  /* 0x00001c0301007387 */ /* 0x0005e20000100800 */
[----:B------:R-:W-:Y:S01]  /*94f0*/  FADD.FTZ R0, R106, R0 ;  /* 0x000000006a007221 */ /* 0x000fe20000010000 */
[----:B------:R-:W-:Y:S04]  /*9500*/  MOV R106, R103 ;  /* 0x00000067006a7202 */ /* 0x000fe80000000f00 */
[----:B------:R1:W-:Y:S01]  /*9510*/  STL [R1+0x20], R0 ;  /* 0x0000200001007387 */ /* 0x0003e20000100800 */
[----:B--2---:R-:W-:Y:S01]  /*9520*/  MOV R3, R105 ;  /* 0x0000006900037202 */ /* 0x004fe20000000f00 */
[----:B-1---5:R-:W-:-:S05]  /*9530*/  @P0 BRA `(.L_x_3) ;  /* 0xffffc2f000000947 */ /* 0x022fca000383ffff */
.L_x_2:
[----:B--2---:R-:W2:Y:S01]  /*9540*/  LDL.LU R0, [R1+0x14] ;  /* 0x0000140001007983 */ /* 0x004ea20000300800 */
[----:B------:R-:W-:Y:S01]  /*9550*/  MOV R64, c[0x0][0x4e8] ;  /* 0x00013a0000407a02 */ /* 0x000fe20000000f00 */
[----:B------:R-:W1:Y:S01]  /*9560*/  S2UR UR7, SR_CTAID.Y ;  /* 0x00000000000779c3 */ /* 0x000e620000002600 */
[----:B------:R-:W-:Y:S01]  /*9570*/  ULDC.64 UR4, c[0x0][0x490] ;  /* 0x0001240000047ab9 */ /* 0x000fe20000000a00 */
[----:B------:R-:W3:Y:S04]  /*9580*/  LDL.LU R12, [R1+0x18] ;  /* 0x00001800010c7983 */ /* 0x000ee80000300800 */
[----:B------:R-:W4:Y:S04]  /*9590*/  LDL.LU R11, [R1+0x1c] ;  /* 0x00001c00010b7983 */ /* 0x000f280000300800 */
[----:B------:R-:W4:Y:S04]  /*95a0*/  LDL.LU R4, [R1+0x20] ;  /* 0x0000200001047983 */ /* 0x000f280000300800 */
[----:B------:R-:W4:Y:S04]  /*95b0*/  LDL.LU R10, [R1+0x44] ;  /* 0x00004400010a7983 */ /* 0x000f280000300800 */
[----:B------:R-:W4:Y:S04]  /*95c0*/  LDL.LU R5, [R1+0x50] ;  /* 0x0000500001057983 */ /* 0x000f280000300800 */
[----:B------:R-:W4:Y:S01]  /*95d0*/  LDL.LU R13, [R1+0x40] ;  /* 0x00004000010d7983 */ /* 0x000f220000300800 */
[----:B------:R-:W-:Y:S01]  /*95e0*/  ISETP.NE.AND P5, PT, R64, 0x1, PT ;  /* 0x000000014000780c */ /* 0x000fe20003fa5270 */
[----:B-1----:R-:W-:-:S02]  /*95f0*/  UIMAD.WIDE.U32 UR8, UR7, UR4, URZ ;  /* 0x00000004070872a5 */ /* 0x002fc4000f8e003f */
[----:B------:R-:W-:Y:S01]  /*9600*/  USHF.R.S32.HI UR6, URZ, 0x1f, UR7 ;  /* 0x0000001f3f067899 */ /* 0x000fe20008011407 */
[----:B------:R-:W-:Y:S01]  /*9610*/  MOV R66, 0xff800000 ;  /* 0xff80000000427802 */ /* 0x000fe20000000f00 */
[----:B------:R-:W4:Y:S02]  /*9620*/  LDL.LU R106, [R1+0x38] ;  /* 0x00003800016a7983 */ /* 0x000f240000300800 */
[----:B------:R-:W-:Y:S01]  /*9630*/  UIMAD UR4, UR6, UR4, URZ ;  /* 0x00000004060472a4 */ /* 0x000fe2000f8e023f */
[----:B------:R-:W-:Y:S01]  /*9640*/  MOV R65, 0xff800000 ;  /* 0xff80000000417802 */ /* 0x000fe20000000f00 */
[----:B------:R-:W4:Y:S02]  /*9650*/  LDL R102, [R1+0x3c] ;  /* 0x00003c0001667983 */ /* 0x000f240000100800 */
[----:B------:R-:W-:-:S04]  /*9660*/  UIMAD UR4, UR7, UR5, UR4 ;  /* 0x00000005070472a4 */ /* 0x000fc8000f8e0204 */
[----:B------:R-:W-:Y:S01]  /*9670*/  UIADD3 UR4, UR9, UR4, URZ ;  /* 0x0000000409047290 */ /* 0x000fe2000fffe03f */
[----:B------:R-:W-:Y:S06]  /*9680*/  BAR.SYNC.DEFER_BLOCKING 0x1, 0x80 ;  /* 0x0042000000007b1d */ /* 0x000fec0000010000 */
[----:B--2---:R-:W1:Y:S04]  /*9690*/  SHFL.BFLY PT, R6, R0, 0x2, 0x1f ;  /* 0x0c401f0000067f89 */ /* 0x004e6800000e0000 */
[----:B---3--:R-:W2:Y:S04]  /*96a0*/  SHFL.BFLY PT, R7, R12, 0x2, 0x1f ;  /* 0x0c401f000c077f89 */ /* 0x008ea800000e0000 */
[----:B----4-:R-:W3:Y:S04]  /*96b0*/  SHFL.BFLY PT, R8, R11, 0x2, 0x1f ;  /* 0x0c401f000b087f89 */ /* 0x010ee800000e0000 */
[----:B------:R-:W4:Y:S01]  /*96c0*/  SHFL.BFLY PT, R9, R4, 0x2, 0x1f ;  /* 0x0c401f0004097f89 */ /* 0x000f2200000e0000 */
[----:B-1----:R-:W-:-:S02]  /*96d0*/  FADD.FTZ R6, R6, R0 ;  /* 0x0000000006067221 */ /* 0x002fc40000010000 */
[----:B--2---:R-:W-:-:S03]  /*96e0*/  FADD.FTZ R7, R7, R12 ;  /* 0x0000000c07077221 */ /* 0x004fc60000010000 */
[----:B------:R-:W1:Y:S01]  /*96f0*/  SHFL.BFLY PT, R0, R6, 0x1, 0x1f ;  /* 0x0c201f0006007f89 */ /* 0x000e6200000e0000 */
[----:B---3--:R-:W-:-:S03]  /*9700*/  FADD.FTZ R8, R8, R11 ;  /* 0x0000000b08087221 */ /* 0x008fc60000010000 */
[----:B------:R-:W2:Y:S01]  /*9710*/  S2R R12, SR_TID.X ;  /* 0x00000000000c7919 */ /* 0x000ea20000002100 */
[----:B----4-:R-:W-:-:S03]  /*9720*/  FADD.FTZ R9, R9, R4 ;  /* 0x0000000409097221 */ /* 0x010fc60000010000 */
[----:B------:R-:W3:Y:S04]  /*9730*/  SHFL.BFLY PT, R3, R7, 0x1, 0x1f ;  /* 0x0c201f0007037f89 */ /* 0x000ee800000e0000 */
[----:B------:R-:W4:Y:S04]  /*9740*/  SHFL.BFLY PT, R4, R8, 0x1, 0x1f ;  /* 0x0c201f0008047f89 */ /* 0x000f2800000e0000 */
[----:B------:R-:W4:Y:S01]  /*9750*/  SHFL.BFLY PT, R11, R9, 0x1, 0x1f ;  /* 0x0c201f00090b7f89 */ /* 0x000f2200000e0000 */
[----:B-1----:R-:W-:Y:S01]  /*9760*/  FADD.FTZ R6, R6, R0 ;  /* 0x0000000006067221 */ /* 0x002fe20000010000 */
[----:B------:R-:W-:-:S02]  /*9770*/  SHF.R.S32.HI R0, RZ, 0x2, R10 ;  /* 0x00000002ff007819 */ /* 0x000fc4000001140a */
[----:B------:R-:W-:Y:S02]  /*9780*/  MOV R10, R13 ;  /* 0x0000000d000a7202 */ /* 0x000fe40000000f00 */
[----:B--2---:R-:W-:Y:S02]  /*9790*/  SHF.R.S32.HI R14, RZ, 0x1f, R12 ;  /* 0x0000001fff0e7819 */ /* 0x004fe4000001140c */
[----:B------:R-:W-:Y:S01]  /*97a0*/  LEA R63, R5, R0, 0x4 ;  /* 0x00000000053f7211 */ /* 0x000fe200078e20ff */
[----:B---3--:R-:W-:Y:S01]  /*97b0*/  FADD.FTZ R7, R7, R3 ;  /* 0x0000000307077221 */ /* 0x008fe20000010000 */
[----:B------:R-:W-:Y:S01]  /*97c0*/  LEA.HI R101, R14, R12, RZ, 0x5 ;  /* 0x0000000c0e657211 */ /* 0x000fe200078f28ff */
[----:B------:R-:W-:Y:S01]  /*97d0*/  @P5 IMAD.HI.U32 R3, R13, c[0x0][0x4ec], RZ ;  /* 0x00013b000d035a27 */ /* 0x000fe200078e00ff */
[----:B------:R-:W-:Y:S02]  /*97e0*/  FSETP.NE.FTZ.AND P3, PT, R6, RZ, PT ;  /* 0x000000ff0600720b */ /* 0x000fe40003f75000 */
[----:B------:R-:W-:Y:S01]  /*97f0*/  LOP3.LUT R5, R101, 0xffffffe0, RZ, 0xc0, !PT ;  /* 0xffffffe065057812 */ /* 0x000fe200078ec0ff */
[----:B----4-:R-:W-:Y:S01]  /*9800*/  FADD.FTZ R8, R8, R4 ;  /* 0x0000000408087221 */ /* 0x010fe20000010000 */
[----:B------:R-:W-:Y:S01]  /*9810*/  @P5 SHF.R.U32.HI R10, RZ, c[0x0][0x4f0], R3 ;  /* 0x00013c00ff0a5a19 */ /* 0x000fe20000011603 */
[----:B------:R-:W-:Y:S01]  /*9820*/  FADD.FTZ R9, R9, R11 ;  /* 0x0000000b09097221 */ /* 0x000fe20000010000 */
[----:B------:R-:W-:Y:S01]  /*9830*/  MOV R0, RZ ;  /* 0x000000ff00007202 */ /* 0x000fe20000000f00 */
[----:B------:R-:W-:Y:S01]  /*9840*/  IMAD.IADD R3, R12, 0x1, -R5 ;  /* 0x000000010c037824 */ /* 0x000fe200078e0a05 */
[----:B------:R-:W-:-:S02]  /*9850*/  FSETP.NE.FTZ.AND P1, PT, R8, RZ, PT ;  /* 0x000000ff0800720b */ /* 0x000fc40003f35000 */
[----:B------:R-:W-:Y:S02]  /*9860*/  FSETP.NE.FTZ.AND P0, PT, R9, RZ, PT ;  /* 0x000000ff0900720b */ /* 0x000fe40003f15000 */
[----:B------:R-:W-:Y:S01]  /*9870*/  LOP3.LUT P4, RZ, R3, 0x3, RZ, 0xc0, !PT ;  /* 0x0000000303ff7812 */ /* 0x000fe2000788c0ff */
[----:B------:R-:W-:Y:S01]  /*9880*/  IMAD.MOV.U32 R3, RZ, RZ, RZ ;  /* 0x000000ffff037224 */ /* 0x000fe200078e00ff */
[----:B------:R-:W1:Y:S01]  /*9890*/  @P3 MUFU.RCP R0, R6 ;  /* 0x0000000600003308 */ /* 0x000e620000001000 */
[----:B------:R-:W-:Y:S02]  /*98a0*/  FSETP.NE.FTZ.AND P2, PT, R7, RZ, PT ;  /* 0x000000ff0700720b */ /* 0x000fe40003f55000 */
[----:B------:R-:W-:Y:S02]  /*98b0*/  MOV R4, RZ ;  /* 0x000000ff00047202 */ /* 0x000fe40000000f00 */
[----:B------:R-:W-:Y:S02]  /*98c0*/  IADD3 R5, -R10, RZ, RZ ;  /* 0x000000ff0a057210 */ /* 0x000fe40007ffe1ff */
[----:B------:R-:W-:Y:S01]  /*98d0*/  LEA.HI R14, R14, R12, RZ, 0x2 ;  /* 0x0000000c0e0e7211 */ /* 0x000fe200078f10ff */
[----:B------:R-:W2:Y:S02]  /*98e0*/  @P1 MUFU.RCP R3, R8 ;  /* 0x0000000800031308 */ /* 0x000ea40000001000 */
[----:B------:R-:W-:Y:S01]  /*98f0*/  IMAD R100, R5, c[0x0][0x4e8], R13 ;  /* 0x00013a0005647a24 */ /* 0x000fe200078e020d */
[----:B------:R-:W-:Y:S01]  /*9900*/  LOP3.LUT R15, R14, 0xfffffffc, RZ, 0xc0, !PT ;  /* 0xfffffffc0e0f7812 */ /* 0x000fe200078ec0ff */
[----:B-1----:R-:W-:-:S02]  /*9910*/  FMUL.FTZ R117, R0, R117 ;  /* 0x0000007500757220 */ /* 0x002fc40000410000 */
[C---:B------:R-:W-:Y:S02]  /*9920*/  FMUL.FTZ R16, R0.reuse, R116 ;  /* 0x0000007400107220 */ /* 0x040fe40000410000 */
[C---:B------:R-:W-:Y:S02]  /*9930*/  FMUL.FTZ R125, R0.reuse, R125 ;  /* 0x0000007d007d7220 */ /* 0x040fe40000410000 */
[C---:B------:R-:W-:Y:S02]  /*9940*/  FMUL.FTZ R18, R0.reuse, R124 ;  /* 0x0000007c00127220 */ /* 0x040fe40000410000 */
[----:B--2---:R-:W-:Y:S02]  /*9950*/  FMUL.FTZ R56, R3, R76 ;  /* 0x0000004c03387220 */ /* 0x004fe40000410000 */
[C---:B------:R-:W-:Y:S01]  /*9960*/  FMUL.FTZ R129, R0.reuse, R129 ;  /* 0x0000008100817220 */ /* 0x040fe20000410000 */
[----:B------:R-:W1:Y:S01]  /*9970*/  S2R R76, SR_CTAID.X ;  /* 0x00000000004c7919 */ /* 0x000e620000002500 */
[----:B------:R-:W-:-:S02]  /*9980*/  FMUL.FTZ R43, R0, R128 ;  /* 0x00000080002b7220 */ /* 0x000fc40000410000 */
[C---:B------:R-:W-:Y:S02]  /*9990*/  FMUL.FTZ R141, R0.reuse, R141 ;  /* 0x0000008d008d7220 */ /* 0x040fe40000410000 */
[C---:B------:R-:W-:Y:S02]  /*99a0*/  FMUL.FTZ R39, R0.reuse, R140 ;  /* 0x0000008c00277220 */ /* 0x040fe40000410000 */
[C---:B------:R-:W-:Y:S02]  /*99b0*/  FMUL.FTZ R145, R0.reuse, R145 ;  /* 0x0000009100917220 */ /* 0x040fe40000410000 */
[C---:B------:R-:W-:Y:S02]  /*99c0*/  FMUL.FTZ R35, R0.reuse, R144 ;  /* 0x0000009000237220 */ /* 0x040fe40000410000 */
[C---:B------:R-:W-:Y:S02]  /*99d0*/  FMUL.FTZ R157, R0.reuse, R157 ;  /* 0x0000009d009d7220 */ /* 0x040fe40000410000 */
        /* <DEDUP_REMOVED lines=12> */
[----:B------:R-:W-:Y:S01]  /*9aa0*/  FMUL.FTZ R50, R0, R96 ;  /* 0x0000006000327220 */ /* 0x000fe20000410000 */
[----:B------:R-:W-:Y:S01]  /*9ab0*/  MOV R0, RZ ;  /* 0x000000ff00007202 */ /* 0x000fe20000000f00 */
[----:B------:R-:W2:Y:S01]  /*9ac0*/  @P3 MUFU.LG2 R6, R6 ;  /* 0x0000000600063308 */ /* 0x000ea20000000c00 */
[----:B------:R-:W-:-:S02]  /*9ad0*/  FMUL.FTZ R113, R3, R113 ;  /* 0x0000007103717220 */ /* 0x000fc40000410000 */
[C---:B------:R-:W-:Y:S02]  /*9ae0*/  FMUL.FTZ R20, R3.reuse, R112 ;  /* 0x0000007003147220 */ /* 0x040fe40000410000 */
[----:B------:R-:W-:-:S03]  /*9af0*/  FMUL.FTZ R121, R3, R121 ;  /* 0x0000007903797220 */ /* 0x000fc60000410000 */
[----:B------:R-:W-:Y:S01]  /*9b00*/  @P2 MUFU.RCP R4, R7 ;  /* 0x0000000700042308 */ /* 0x000fe20000001000 */
[C---:B------:R-:W-:Y:S02]  /*9b10*/  FMUL.FTZ R62, R3.reuse, R120 ;  /* 0x00000078033e7220 */ /* 0x040fe40000410000 */
[C---:B------:R-:W-:Y:S02]  /*9b20*/  FMUL.FTZ R133, R3.reuse, R133 ;  /* 0x0000008503857220 */ /* 0x040fe40000410000 */
[C---:B------:R-:W-:Y:S02]  /*9b30*/  FMUL.FTZ R41, R3.reuse, R132 ;  /* 0x0000008403297220 */ /* 0x040fe40000410000 */
[C---:B------:R-:W-:Y:S01]  /*9b40*/  FMUL.FTZ R137, R3.reuse, R137 ;  /* 0x0000008903897220 */ /* 0x040fe20000410000 */
[----:B------:R-:W3:Y:S01]  /*9b50*/  @P0 MUFU.RCP R0, R9 ;  /* 0x0000000900000308 */ /* 0x000ee20000001000 */
        /* <DEDUP_REMOVED lines=15> */
[----:B------:R-:W-:Y:S01]  /*9c50*/  FMUL.FTZ R48, R3, R92 ;  /* 0x0000005c03307220 */ /* 0x000fe20000410000 */
[----:B------:R-:W-:Y:S01]  /*9c60*/  @P3 MOV R3, 0x3f317218 ;  /* 0x3f31721800033802 */ /* 0x000fe20000000f00 */
[----:B------:R-:W4:Y:S01]  /*9c70*/  @P2 MUFU.LG2 R7, R7 ;  /* 0x0000000700072308 */ /* 0x000f220000000c00 */
[----:B--2---:R-:W-:Y:S01]  /*9c80*/  @P3 FMUL.FTZ R6, R6, 0.69314718246459960938 ;  /* 0x3f31721806063820 */ /* 0x004fe20000410000 */
[----:B------:R-:W-:Y:S02]  /*9c90*/  MOV R5, UR9 ;  /* 0x0000000900057c02 */ /* 0x000fe40008000f00 */
[----:B------:R-:W-:Y:S01]  /*9ca0*/  @P3 FMUL.FTZ R3, R3, c[0x0][0x2d0] ;  /* 0x0000b40003033a20 */ /* 0x000fe20000410000 */
[----:B------:R-:W-:Y:S01]  /*9cb0*/  MOV R68, 0xff800000 ;  /* 0xff80000000447802 */ /* 0x000fe20000000f00 */
[C---:B---3--:R-:W-:Y:S01]  /*9cc0*/  FMUL.FTZ R115, R0.reuse, R115 ;  /* 0x0000007300737220 */ /* 0x048fe20000410000 */
[----:B------:R-:W-:Y:S01]  /*9cd0*/  IADD3 R15, -R15, R12, RZ ;  /* 0x0000000c0f0f7210 */ /* 0x000fe20007ffe1ff */
        /* <DEDUP_REMOVED lines=22> */
[----:B------:R-:W-:Y:S01]  /*9e40*/  FMUL.FTZ R46, R0, R94 ;  /* 0x0000005e002e7220 */ /* 0x000fe20000410000 */
[----:B-1----:R-:W-:Y:S01]  /*9e50*/  LEA R0, R76, R63, 0x7 ;  /* 0x0000003f4c007211 */ /* 0x002fe200078e38ff */
[----:B------:R-:W-:Y:S02]  /*9e60*/  @P3 FFMA.FTZ R68, R3, R105, R6 ;  /* 0x0000006903443223 */ /* 0x000fe40000010006 */
[----:B------:R-:W1:Y:S01]  /*9e70*/  @P0 MUFU.LG2 R6, R9 ;  /* 0x0000000900060308 */ /* 0x000e620000000c00 */
[----:B------:R-:W-:Y:S01]  /*9e80*/  FMUL.FTZ R61, R4, R70 ;  /* 0x00000046043d7220 */ /* 0x000fe20000410000 */
[----:B------:R-:W-:Y:S01]  /*9e90*/  IADD3 R5, R0, 0x8, RZ ;  /* 0x0000000800057810 */ /* 0x000fe20007ffe0ff */
[----:B------:R-:W-:-:S02]  /*9ea0*/  IMAD R70, R64, c[0x0][0x388], RZ ;  /* 0x0000e20040467a24 */ /* 0x000fc400078e02ff */
        /* <DEDUP_REMOVED lines=22> */
[----:B------:R-:W-:Y:S01]  /*a010*/  FMUL.FTZ R49, R4, R98 ;  /* 0x0000006204317220 */ /* 0x000fe20000410000 */
[----:B------:R-:W2:Y:S01]  /*a020*/  @P1 MUFU.LG2 R8, R8 ;  /* 0x0000000800081308 */ /* 0x000ea20000000c00 */
[----:B------:R-:W-:Y:S01]  /*a030*/  IMAD.U32 R4, RZ, RZ, UR8 ;  /* 0x00000008ff047e24 */ /* 0x000fe2000f8e00ff */
[----:B------:R-:W-:-:S02]  /*a040*/  @P2 MOV R3, 0x3f317218 ;  /* 0x3f31721800032802 */ /* 0x000fc40000000f00 */
[-C--:B------:R-:W-:Y:S01]  /*a050*/  ISETP.GE.OR P6, PT, R5, R70.reuse, P4 ;  /* 0x000000460500720c */ /* 0x080fe200027c6670 */
[----:B------:R-:W-:Y:S01]  /*a060*/  IMAD.MOV.U32 R12, RZ, RZ, R4 ;  /* 0x000000ffff0c7224 */ /* 0x000fe200078e0004 */
[C---:B------:R-:W-:Y:S01]  /*a070*/  IADD3 R4, R0.reuse, 0x40, RZ ;  /* 0x0000004000047810 */ /* 0x040fe20007ffe0ff */
[----:B----4-:R-:W-:Y:S01]  /*a080*/  @P2 FMUL.FTZ R5, R7, 0.69314718246459960938 ;  /* 0x3f31721807052820 */ /* 0x010fe20000410000 */
[C---:B------:R-:W-:Y:S01]  /*a090*/  ISETP.GE.OR P3, PT, R0.reuse, R70, P4 ;  /* 0x000000460000720c */ /* 0x040fe20002766670 */
[----:B------:R-:W3:Y:S01]  /*a0a0*/  S2R R72, SR_CTAID.Z ;  /* 0x0000000000487919 */ /* 0x000ee20000002700 */
[----:B------:R-:W-:Y:S01]  /*a0b0*/  IADD3 R7, R0, 0x48, RZ ;  /* 0x0000004800077810 */ /* 0x000fe20007ffe0ff */
[----:B------:R-:W-:Y:S01]  /*a0c0*/  @P2 FMUL.FTZ R3, R3, c[0x0][0x2d0] ;  /* 0x0000b40003032a20 */ /* 0x000fe20000410000 */
[----:B------:R-:W-:Y:S01]  /*a0d0*/  @P0 MOV R0, 0x3f317218 ;  /* 0x3f31721800000802 */ /* 0x000fe20000000f00 */
[----:B-1----:R-:W-:Y:S02]  /*a0e0*/  @P0 FMUL.FTZ R6, R6, 0.69314718246459960938 ;  /* 0x3f31721806060820 */ /* 0x002fe40000410000 */
[----:B------:R-:W-:Y:S01]  /*a0f0*/  @P2 FFMA.FTZ R66, R3, R104, R5 ;  /* 0x0000006803422223 */ /* 0x000fe20000010005 */
[----:B------:R-:W-:Y:S01]  /*a100*/  @P1 MOV R3, 0x3f317218 ;  /* 0x3f31721800031802 */ /* 0x000fe20000000f00 */
[----:B------:R-:W-:-:S02]  /*a110*/  @P0 FMUL.FTZ R0, R0, c[0x0][0x2d0] ;  /* 0x0000b40000000a20 */ /* 0x000fc40000410000 */
[----:B------:R-:W-:Y:S01]  /*a120*/  IMAD.MOV.U32 R64, RZ, RZ, -0x800000 ;  /* 0xff800000ff407424 */ /* 0x000fe200078e00ff */
[----:B------:R-:W-:Y:S01]  /*a130*/  MOV R13, UR4 ;  /* 0x00000004000d7c02 */ /* 0x000fe20008000f00 */
[----:B------:R-:W-:Y:S01]  /*a140*/  @P0 FFMA.FTZ R64, R0, R2, R6 ;  /* 0x0000000200400223 */ /* 0x000fe20000010006 */
[----:B------:R-:W-:Y:S01]  /*a150*/  SHF.R.S32.HI R0, RZ, 0x2, R14 ;  /* 0x00000002ff007819 */ /* 0x000fe2000001140e */
[----:B------:R-:W-:Y:S01]  /*a160*/  ULDC.64 UR4, c[0x0][0x3e8] ;  /* 0x0000fa0000047ab9 */ /* 0x000fe20000000a00 */
[----:B------:R-:W-:Y:S01]  /*a170*/  P2R R67, PR, RZ, 0x40 ;  /* 0x00000040ff437803 */ /* 0x000fe20000000000 */
[----:B--2---:R-:W-:Y:S01]  /*a180*/  @P1 FMUL.FTZ R8, R8, 0.69314718246459960938 ;  /* 0x3f31721808081820 */ /* 0x004fe20000410000 */
[-C--:B------:R-:W-:Y:S01]  /*a190*/  ISETP.GE.OR P6, PT, R4, R70.reuse, P4 ;  /* 0x000000460400720c */ /* 0x080fe200027c6670 */
[----:B------:R-:W-:Y:S01]  /*a1a0*/  @P1 FMUL.FTZ R3, R3, c[0x0][0x2d0] ;  /* 0x0000b40003031a20 */ /* 0x000fe20000410000 */
[----:B------:R-:W-:Y:S01]  /*a1b0*/  UIMAD UR6, UR6, UR4, URZ ;  /* 0x00000004060672a4 */ /* 0x000fe2000f8e023f */
[----:B------:R-:W-:-:S02]  /*a1c0*/  ISETP.GE.OR P4, PT, R7, R70, P4 ;  /* 0x000000460700720c */ /* 0x000fc40002786670 */
[----:B------:R-:W-:Y:S01]  /*a1d0*/  LEA.HI R2, R15, R15, RZ, 0x1 ;  /* 0x0000000f0f027211 */ /* 0x000fe200078f08ff */
[----:B------:R-:W-:Y:S01]  /*a1e0*/  @P1 FFMA.FTZ R65, R3, R103, R8 ;  /* 0x0000006703411223 */ /* 0x000fe20000010008 */
[----:B------:R-:W-:Y:S01]  /*a1f0*/  SHF.R.S32.HI R7, RZ, 0x1f, R0 ;  /* 0x0000001fff077819 */ /* 0x000fe20000011400 */
[----:B------:R-:W-:Y:S01]  /*a200*/  UIMAD.WIDE.U32 UR8, UR7, UR4, URZ ;  /* 0x00000004070872a5 */ /* 0x000fe2000f8e003f */
[----:B------:R-:W-:Y:S01]  /*a210*/  SHF.R.S32.HI R3, RZ, 0x5, R101 ;  /* 0x00000005ff037819 */ /* 0x000fe20000011465 */
[----:B------:R-:W-:Y:S01]  /*a220*/  UIMAD UR5, UR7, UR5, UR6 ;  /* 0x00000005070572a4 */ /* 0x000fe2000f8e0206 */
[C---:B------:R-:W-:Y:S02]  /*a230*/  LOP3.LUT R6, R2.reuse, 0x1ffffffe, RZ, 0xc0, !PT ;  /* 0x1ffffffe02067812 */ /* 0x040fe400078ec0ff */
[----:B------:R-:W-:Y:S02]  /*a240*/  LEA.HI R7, R7, R0, RZ, 0x3 ;  /* 0x0000000007077211 */ /* 0x000fe400078f18ff */
[----:B------:R-:W-:Y:S01]  /*a250*/  SHF.L.U32 R2, R2, 0x5, RZ ;  /* 0x0000000502027819 */ /* 0x000fe200000006ff */
[----:B------:R-:W-:Y:S01]  /*a260*/  UIADD3 UR5, UR9, UR5, URZ ;  /* 0x0000000509057290 */ /* 0x000fe2000fffe03f */
[----:B------:R-:W-:-:S02]  /*a270*/  LEA R14, R3, R15, 0x8 ;  /* 0x0000000f030e7211 */ /* 0x000fc400078e40ff */
[----:B------:R-:W-:Y:S02]  /*a280*/  IADD3 R3, R15, -R6, RZ ;  /* 0x800000060f037210 */ /* 0x000fe40007ffe0ff */
[----:B------:R-:W-:Y:S02]  /*a290*/  LOP3.LUT R6, R7, 0xfffffff8, RZ, 0xc0, !PT ;  /* 0xfffffff807067812 */ /* 0x000fe400078ec0ff */
[----:B------:R-:W-:Y:S02]  /*a2a0*/  LOP3.LUT R2, R2, 0xffffffc0, RZ, 0xc0, !PT ;  /* 0xffffffc002027812 */ /* 0x000fe400078ec0ff */
[----:B---3--:R-:W-:Y:S02]  /*a2b0*/  SHF.R.S32.HI R8, RZ, 0x1f, R72 ;  /* 0x0000001fff087819 */ /* 0x008fe40000011448 */
[----:B------:R-:W-:Y:S02]  /*a2c0*/  MOV R4, UR8 ;  /* 0x0000000800047c02 */ /* 0x000fe40008000f00 */
[----:B------:R-:W-:Y:S01]  /*a2d0*/  MOV R5, UR9 ;  /* 0x0000000900057c02 */ /* 0x000fe20008000f00 */
[----:B------:R-:W-:Y:S01]  /*a2e0*/  IMAD.U32 R5, RZ, RZ, UR5 ;  /* 0x00000005ff057e24 */ /* 0x000fe2000f8e00ff */
[----:B------:R-:W-:Y:S01]  /*a2f0*/  IADD3 R7, R0, -R6, RZ ;  /* 0x8000000600077210 */ /* 0x000fe20007ffe0ff */
[----:B------:R-:W-:-:S02]  /*a300*/  IMAD R0, R3, 0x8, R2 ;  /* 0x0000000803007824 */ /* 0x000fc400078e0202 */
[----:B------:R-:W-:Y:S02]  /*a310*/  IMAD R9, R8, c[0x0][0x3f0], RZ ;  /* 0x0000fc0008097a24 */ /* 0x000fe400078e02ff */
[----:B------:R-:W-:Y:S01]  /*a320*/  IMAD.WIDE.U32 R2, R72, c[0x0][0x3f0], R4 ;  /* 0x0000fc0048027a25 */ /* 0x000fe200078e0004 */
[----:B------:R-:W-:-:S03]  /*a330*/  IADD3 R5, R63, R0, RZ ;  /* 0x000000003f057210 */ /* 0x000fc60007ffe0ff */
[----:B------:R-:W-:Y:S01]  /*a340*/  IMAD R6, R72, c[0x0][0x3f4], R9 ;  /* 0x0000fd0048067a24 */ /* 0x000fe200078e0209 */
[----:B------:R-:W-:Y:S02]  /*a350*/  LEA.HI R0, R7, R7, RZ, 0x1 ;  /* 0x0000000707007211 */ /* 0x000fe400078f08ff */
[----:B------:R-:W-:Y:S01]  /*a360*/  SHF.R.S32.HI R4, RZ, 0x1f, R10 ;  /* 0x0000001fff047819 */ /* 0x000fe2000001140a */
[----:B------:R-:W-:Y:S01]  /*a370*/  IMAD R8, R8, c[0x0][0x498], RZ ;  /* 0x0001260008087a24 */ /* 0x000fe200078e02ff */
[----:B------:R-:W-:Y:S02]  /*a380*/  LEA R9, R76, R5, 0x7 ;  /* 0x000000054c097211 */ /* 0x000fe400078e38ff */
[----:B------:R-:W-:Y:S02]  /*a390*/  IADD3 R3, R3, R6, RZ ;  /* 0x0000000603037210 */ /* 0x000fe40007ffe0ff */
[----:B------:R-:W-:Y:S01]  /*a3a0*/  LOP3.LUT R6, R0, 0x3fffffe, RZ, 0xc0, !PT ;  /* 0x03fffffe00067812 */ /* 0x000fe200078ec0ff */
[----:B------:R-:W-:Y:S01]  /*a3b0*/  IMAD R4, R4, c[0x0][0x3e0], RZ ;  /* 0x0000f80004047a24 */ /* 0x000fe200078e02ff */
[----:B------:R-:W-:Y:S01]  /*a3c0*/  SHF.R.S32.HI R0, RZ, 0x1, R0 ;  /* 0x00000001ff007819 */ /* 0x000fe20000011400 */
[----:B------:R-:W-:Y:S01]  /*a3d0*/  IMAD R63, R72, c[0x0][0x49c], R8 ;  /* 0x00012700483f7a24 */ /* 0x000fe200078e0208 */
[----:B------:R-:W-:Y:S01]  /*a3e0*/  IADD3 R8, R7, -R6, RZ ;  /* 0x8000000607087210 */ /* 0x000fe20007ffe0ff */
[----:B------:R-:W-:Y:S01]  /*a3f0*/  @P5 IMAD.HI.U32 R5, R9, c[0x0][0x4ec], RZ ;  /* 0x00013b0009055a27 */ /* 0x000fe200078e00ff */
[----:B------:R-:W-:-:S03]  /*a400*/  SHF.L.U32 R6, R0, 0x6, RZ ;  /* 0x0000000600067819 */ /* 0x000fc600000006ff */
[C---:B------:R-:W-:Y:S02]  /*a410*/  IMAD R7, R10.reuse, c[0x0][0x3e4], R4 ;  /* 0x0000f9000a077a24 */ /* 0x040fe400078e0204 */
[----:B------:R-:W-:Y:S01]  /*a420*/  IMAD.MOV.U32 R4, RZ, RZ, R9 ;  /* 0x000000ffff047224 */ /* 0x000fe200078e0009 */
[----:B------:R-:W-:Y:S01]  /*a430*/  @P5 SHF.R.U32.HI R4, RZ, c[0x0][0x4f0], R5 ;  /* 0x00013c00ff045a19 */ /* 0x000fe20000011605 */
[----:B------:R-:W-:Y:S01]  /*a440*/  IMAD.WIDE.U32 R2, R10, c[0x0][0x3e0], R2 ;  /* 0x0000f8000a027a25 */ /* 0x000fe200078e0002 */
[----:B------:R-:W-:Y:S02]  /*a450*/  LOP3.LUT R5, R6, 0xc0, RZ, 0xc0, !PT ;  /* 0x000000c006057812 */ /* 0x000fe400078ec0ff */
[----:B------:R-:W-:Y:S02]  /*a460*/  LEA R10, R8, R14, 0x4 ;  /* 0x0000000e080a7211 */ /* 0x000fe400078e20ff */
[C---:B------:R-:W-:Y:S02]  /*a470*/  LOP3.LUT P1, RZ, R0.reuse, 0x2, RZ, 0xc0, !PT ;  /* 0x0000000200ff7812 */ /* 0x040fe4000782c0ff */
[----:B------:R-:W-:-:S02]  /*a480*/  LOP3.LUT R8, R0, 0x1, RZ, 0xc0, !PT ;  /* 0x0000000100087812 */ /* 0x000fc400078ec0ff */
[----:B------:R-:W-:Y:S02]  /*a490*/  IADD3 R6, -R4, RZ, RZ ;  /* 0x000000ff04067210 */ /* 0x000fe40007ffe1ff */
[----:B------:R-:W-:Y:S01]  /*a4a0*/  LEA.HI R0, R5, R5, RZ, 0x1d ;  /* 0x0000000505007211 */ /* 0x000fe200078fe8ff */
[----:B------:R-:W-:Y:S01]  /*a4b0*/  IMAD.WIDE.U32 R12, R72, c[0x0][0x498], R12 ;  /* 0x00012600480c7a25 */ /* 0x000fe200078e000c */
[----:B------:R-:W-:Y:S02]  /*a4c0*/  IADD3 R3, R3, R7, RZ ;  /* 0x0000000703037210 */ /* 0x000fe40007ffe0ff */
[----:B------:R-:W-:Y:S01]  /*a4d0*/  SHF.R.S32.HI R5, RZ, 0x1f, R100 ;  /* 0x0000001fff057819 */ /* 0x000fe20000011464 */
[----:B------:R-:W-:Y:S01]  /*a4e0*/  IMAD R6, R6, c[0x0][0x4e8], R9 ;  /* 0x00013a0006067a24 */ /* 0x000fe200078e0209 */
[----:B------:R-:W-:Y:S01]  /*a4f0*/  ISETP.NE.U32.AND P2, PT, R8, 0x1, PT ;  /* 0x000000010800780c */ /* 0x000fe20003f45070 */
[----:B------:R-:W-:Y:S01]  /*a500*/  IMAD.U32 R0, R10, 0x2, R0 ;  /* 0x000000020a007824 */ /* 0x000fe200078e0000 */
[----:B------:R-:W-:Y:S01]  /*a510*/  SHF.R.S32.HI R7, RZ, 0x1f, R4 ;  /* 0x0000001fff077819 */ /* 0x000fe20000011404 */
[----:B------:R-:W-:Y:S01]  /*a520*/  IMAD R5, R5, c[0x0][0x3d8], RZ ;  /* 0x0000f60005057a24 */ /* 0x000fe200078e02ff */
[----:B------:R-:W-:Y:S01]  /*a530*/  IADD3 R4, P0, R4, R12, RZ ;  /* 0x0000000c04047210 */ /* 0x000fe20007f1e0ff */
[----:B------:R-:W-:Y:S01]  /*a540*/  IMAD.WIDE.U32 R14, R100, c[0x0][0x3d8], R2 ;  /* 0x0000f600640e7a25 */ /* 0x000fe200078e0002 */
[----:B------:R-:W-:-:S02]  /*a550*/  SHF.R.S32.HI R3, RZ, 0x1f, R6 ;  /* 0x0000001fff037819 */ /* 0x000fc40000011406 */
[----:B------:R-:W-:Y:S02]  /*a560*/  SHF.L.U32 R0, R0, 0x1, RZ ;  /* 0x0000000100007819 */ /* 0x000fe400000006ff */
[----:B------:R-:W-:Y:S01]  /*a570*/  ISETP.NE.AND P5, PT, R67, RZ, PT ;  /* 0x000000ff4300720c */ /* 0x000fe20003fa5270 */
[----:B------:R-:W-:Y:S01]  /*a580*/  IMAD R67, R100, c[0x0][0x3dc], R5 ;  /* 0x0000f70064437a24 */ /* 0x000fe200078e0205 */
[----:B------:R-:W-:Y:S01]  /*a590*/  IADD3.X R5, R7, R13, R63, P0, !PT ;  /* 0x0000000d07057210 */ /* 0x000fe200007fe43f */
[----:B------:R-:W-:Y:S01]  /*a5a0*/  IMAD R3, R3, c[0x0][0x488], RZ ;  /* 0x0001220003037a24 */ /* 0x000fe200078e02ff */
[C---:B------:R-:W-:Y:S02]  /*a5b0*/  IADD3 R7, R0.reuse, 0x80, RZ ;  /* 0x0000008000077810 */ /* 0x040fe40007ffe0ff */
[----:B------:R-:W-:Y:S01]  /*a5c0*/  IADD3 R2, R0, 0x70, RZ ;  /* 0x0000007000027810 */ /* 0x000fe20007ffe0ff */
[----:B------:R-:W-:Y:S01]  /*a5d0*/  IMAD.WIDE.U32 R4, R6, c[0x0][0x488], R4 ;  /* 0x0001220006047a25 */ /* 0x000fe200078e0004 */
[----:B------:R-:W-:-:S02]  /*a5e0*/  @P2 IADD3 R2, R7, 0x10, RZ ;  /* 0x0000001007022810 */ /* 0x000fc40007ffe0ff */
[----:B------:R-:W-:Y:S01]  /*a5f0*/  MOV R7, 0x20 ;  /* 0x0000002000077802 */ /* 0x000fe20000000f00 */
[----:B------:R-:W-:Y:S01]  /*a600*/  IMAD R3, R6, c[0x0][0x48c], R3 ;  /* 0x0001230006037a24 */ /* 0x000fe200078e0203 */
[----:B------:R-:W-:Y:S02]  /*a610*/  F2FP.PACK_AB R16, R117, R16 ;  /* 0x000000107510723e */ /* 0x000fe400000000ff */
[----:B------:R-:W-:Y:S02]  /*a620*/  F2FP.PACK_AB R11, R119, R11 ;  /* 0x0000000b770b723e */ /* 0x000fe400000000ff */
[----:B------:R-:W-:Y:S02]  /*a630*/  SEL R7, R7, 0xffffffe0, !P1 ;  /* 0xffffffe007077807 */ /* 0x000fe40004800000 */
[----:B------:R-:W-:Y:S02]  /*a640*/  LEA R6, P0, R4, c[0x0][0x450], 0x2 ;  /* 0x0001140004067a11 */ /* 0x000fe400078010ff */
[----:B------:R-:W-:-:S02]  /*a650*/  IADD3 R5, R5, R3, RZ ;  /* 0x0000000305057210 */ /* 0x000fc40007ffe0ff */
[----:B------:R-:W-:Y:S02]  /*a660*/  F2FP.PACK_AB R18, R125, R18 ;  /* 0x000000127d12723e */ /* 0x000fe400000000ff */
[----:B------:R-:W-:Y:S02]  /*a670*/  F2FP.PACK_AB R17, R127, R17 ;  /* 0x000000117f11723e */ /* 0x000fe400000000ff */
[----:B------:R-:W-:Y:S02]  /*a680*/  F2FP.PACK_AB R20, R113, R20 ;  /* 0x000000147114723e */ /* 0x000fe400000000ff */
[----:B------:R-:W-:Y:S02]  /*a690*/  F2FP.PACK_AB R19, R115, R19 ;  /* 0x000000137313723e */ /* 0x000fe400000000ff */
[----:B------:R-:W-:Y:S02]  /*a6a0*/  F2FP.PACK_AB R62, R121, R62 ;  /* 0x0000003e793e723e */ /* 0x000fe400000000ff */
[----:B------:R-:W-:Y:S01]  /*a6b0*/  F2FP.PACK_AB R44, R123, R44 ;  /* 0x0000002c7b2c723e */ /* 0x000fe200000000ff */
[----:B------:R-:W-:Y:S01]  /*a6c0*/  STS [R0+0x80], R16 ;  /* 0x0000801000007388 */ /* 0x000fe20000000800 */
[----:B------:R-:W-:-:S02]  /*a6d0*/  F2FP.PACK_AB R43, R129, R43 ;  /* 0x0000002b812b723e */ /* 0x000fc400000000ff */
[----:B------:R-:W-:Y:S01]  /*a6e0*/  F2FP.PACK_AB R42, R131, R42 ;  /* 0x0000002a832a723e */ /* 0x000fe200000000ff */
[----:B------:R-:W-:Y:S01]  /*a6f0*/  STS [R0+0x280], R11 ;  /* 0x0002800b00007388 */ /* 0x000fe20000000800 */
[----:B------:R-:W-:Y:S02]  /*a700*/  IADD3 R3, R0, R7, RZ ;  /* 0x0000000700037210 */ /* 0x000fe40007ffe0ff */
[----:B------:R-:W-:Y:S01]  /*a710*/  LEA.HI.X R5, R4, c[0x0][0x454], R5, 0x2, P0 ;  /* 0x0001150004057a11 */ /* 0x000fe200000f1405 */
[----:B------:R-:W-:Y:S01]  /*a720*/  IMAD.IADD R4, R7, 0x1, R2 ;  /* 0x0000000107047824 */ /* 0x000fe200078e0202 */
[----:B------:R-:W-:Y:S01]  /*a730*/  F2FP.PACK_AB R39, R141, R39 ;  /* 0x000000278d27723e */ /* 0x000fe200000000ff */
[----:B------:R-:W-:Y:S01]  /*a740*/  STS [R2], R18 ;  /* 0x0000001202007388 */ /* 0x000fe20000000800 */
[----:B------:R-:W-:Y:S02]  /*a750*/  F2FP.PACK_AB R38, R143, R38 ;  /* 0x000000268f26723e */ /* 0x000fe400000000ff */
[----:B------:R-:W-:Y:S01]  /*a760*/  F2FP.PACK_AB R41, R133, R41 ;  /* 0x000000298529723e */ /* 0x000fe200000000ff */
[----:B------:R-:W-:Y:S01]  /*a770*/  STS [R2+0x200], R17 ;  /* 0x0002001102007388 */ /* 0x000fe20000000800 */
[----:B------:R-:W-:-:S02]  /*a780*/  F2FP.PACK_AB R40, R135, R40 ;  /* 0x000000288728723e */ /* 0x000fc400000000ff */
[----:B------:R-:W-:Y:S01]  /*a790*/  F2FP.PACK_AB R37, R137, R37 ;  /* 0x000000258925723e */ /* 0x000fe200000000ff */
[----:B------:R-:W-:Y:S01]  /*a7a0*/  STS [R0+0x1080], R20 ;  /* 0x0010801400007388 */ /* 0x000fe20000000800 */
[----:B------:R-:W-:Y:S02]  /*a7b0*/  F2FP.PACK_AB R36, R139, R36 ;  /* 0x000000248b24723e */ /* 0x000fe400000000ff */
[----:B------:R-:W-:Y:S01]  /*a7c0*/  F2FP.PACK_AB R35, R145, R35 ;  /* 0x000000239123723e */ /* 0x000fe200000000ff */
[----:B------:R-:W-:Y:S01]  /*a7d0*/  STS [R0+0x1280], R19 ;  /* 0x0012801300007388 */ /* 0x000fe20000000800 */
[----:B------:R-:W-:Y:S02]  /*a7e0*/  F2FP.PACK_AB R34, R147, R34 ;  /* 0x000000229322723e */ /* 0x000fe400000000ff */
[----:B------:R-:W-:Y:S01]  /*a7f0*/  F2FP.PACK_AB R31, R157, R31 ;  /* 0x0000001f9d1f723e */ /* 0x000fe200000000ff */
[----:B------:R-:W-:Y:S01]  /*a800*/  STS [R2+0x1000], R62 ;  /* 0x0010003e02007388 */ /* 0x000fe20000000800 */
[----:B------:R-:W-:-:S03]  /*a810*/  F2FP.PACK_AB R30, R159, R30 ;  /* 0x0000001e9f1e723e */ /* 0x000fc600000000ff */
[----:B------:R-:W-:Y:S01]  /*a820*/  STS [R2+0x1200], R44 ;  /* 0x0012002c02007388 */ /* 0x000fe20000000800 */
[----:B------:R-:W-:Y:S02]  /*a830*/  F2FP.PACK_AB R33, R149, R33 ;  /* 0x000000219521723e */ /* 0x000fe400000000ff */
[----:B------:R-:W-:Y:S01]  /*a840*/  F2FP.PACK_AB R32, R151, R32 ;  /* 0x000000209720723e */ /* 0x000fe200000000ff */
[----:B------:R-:W-:Y:S01]  /*a850*/  STS [R3+0x80], R43 ;  /* 0x0000802b03007388 */ /* 0x000fe20000000800 */
[----:B------:R-:W-:-:S03]  /*a860*/  F2FP.PACK_AB R29, R153, R29 ;  /* 0x0000001d991d723e */ /* 0x000fc600000000ff */
[----:B------:R-:W-:Y:S01]  /*a870*/  STS [R3+0x280], R42 ;  /* 0x0002802a03007388 */ /* 0x000fe20000000800 */
[----:B------:R-:W-:-:S03]  /*a880*/  F2FP.PACK_AB R28, R155, R28 ;  /* 0x0000001c9b1c723e */ /* 0x000fc600000000ff */
[----:B------:R-:W-:Y:S01]  /*a890*/  STS [R4], R39 ;  /* 0x0000002704007388 */ /* 0x000fe20000000800 */
[----:B------:R-:W-:-:S03]  /*a8a0*/  F2FP.PACK_AB R27, R161, R27 ;  /* 0x0000001ba11b723e */ /* 0x000fc600000000ff */
[----:B------:R-:W-:Y:S01]  /*a8b0*/  STS [R4+0x200], R38 ;  /* 0x0002002604007388 */ /* 0x000fe20000000800 */
        /* <DEDUP_REMOVED lines=23> */
[----:B------:R-:W-:Y:S04]  /*aa30*/  STS [R2+0x3200], R28 ;  /* 0x0032001c02007388 */ /* 0x000fe80000000800 */
        /* <DEDUP_REMOVED lines=9> */
[----:B------:R1:W-:Y:S04]  /*aad0*/  STS [R0+0x4280], R61 ;  /* 0x0042803d00007388 */ /* 0x0003e80000000800 */
[----:B------:R-:W-:Y:S04]  /*aae0*/  STS [R2+0x4000], R58 ;  /* 0x0040003a02007388 */ /* 0x000fe80000000800 */
[----:B------:R-:W-:Y:S04]  /*aaf0*/  STS [R2+0x4200], R57 ;  /* 0x0042003902007388 */ /* 0x000fe80000000800 */
[----:B------:R2:W-:Y:S04]  /*ab00*/  STS [R0+0x5080], R60 ;  /* 0x0050803c00007388 */ /* 0x0005e80000000800 */
[----:B-1----:R1:W5:Y:S04]  /*ab10*/  LDL R61, [R1+0x24] ;  /* 0x00002400013d7983 */ /* 0x0023680000100800 */
[----:B--2---:R1:W5:Y:S01]  /*ab20*/  LDL R60, [R1+0x28] ;  /* 0x00002800013c7983 */ /* 0x0043620000100800 */
[----:B------:R-:W-:-:S02]  /*ab30*/  F2FP.PACK_AB R59, R75, R59 ;  /* 0x0000003b4b3b723e */ /* 0x000fc400000000ff */
[----:B------:R-:W-:Y:S02]  /*ab40*/  F2FP.PACK_AB R56, R77, R56 ;  /* 0x000000384d38723e */ /* 0x000fe400000000ff */
[----:B------:R-:W-:Y:S02]  /*ab50*/  F2FP.PACK_AB R55, R79, R55 ;  /* 0x000000374f37723e */ /* 0x000fe400000000ff */
[----:B------:R-:W-:Y:S02]  /*ab60*/  F2FP.PACK_AB R54, R85, R54 ;  /* 0x000000365536723e */ /* 0x000fe400000000ff */
[----:B------:R-:W-:Y:S02]  /*ab70*/  F2FP.PACK_AB R53, R87, R53 ;  /* 0x000000355735723e */ /* 0x000fe400000000ff */
[----:B------:R-:W-:Y:S02]  /*ab80*/  F2FP.PACK_AB R50, R97, R50 ;  /* 0x000000326132723e */ /* 0x000fe400000000ff */
[----:B------:R-:W-:Y:S01]  /*ab90*/  F2FP.PACK_AB R49, R99, R49 ;  /* 0x000000316331723e */ /* 0x000fe200000000ff */
[----:B------:R2:W-:Y:S01]  /*aba0*/  STS [R0+0x5280], R59 ;  /* 0x0052803b00007388 */ /* 0x0005e20000000800 */
[----:B------:R-:W-:-:S02]  /*abb0*/  F2FP.PACK_AB R52, R89, R52 ;  /* 0x000000345934723e */ /* 0x000fc400000000ff */
[----:B------:R-:W-:Y:S01]  /*abc0*/  F2FP.PACK_AB R51, R91, R51 ;  /* 0x000000335b33723e */ /* 0x000fe200000000ff */
[----:B------:R-:W-:Y:S01]  /*abd0*/  STS [R2+0x5000], R56 ;  /* 0x0050003802007388 */ /* 0x000fe20000000800 */
[----:B------:R-:W-:Y:S02]  /*abe0*/  F2FP.PACK_AB R48, R93, R48 ;  /* 0x000000305d30723e */ /* 0x000fe400000000ff */
[----:B------:R-:W-:Y:S01]  /*abf0*/  F2FP.PACK_AB R46, R95, R46 ;  /* 0x0000002e5f2e723e */ /* 0x000fe200000000ff */
        /* <DEDUP_REMOVED lines=9> */
[----:B------:R-:W-:Y:S04]  /*ac90*/  SHFL.IDX PT, R10, R6, RZ, 0x1c1f ;  /* 0x001c1fff060a7589 */ /* 0x000fe800000e0000 */
[----:B------:R-:W3:Y:S04]  /*aca0*/  SHFL.IDX PT, R11, R5, RZ, 0x1c1f ;  /* 0x001c1fff050b7589 */ /* 0x000ee800000e0000 */
[----:B------:R-:W-:Y:S06]  /*acb0*/  BAR.SYNC.DEFER_BLOCKING 0x1, 0x80 ;  /* 0x0042000000007b1d */ /* 0x000fec0000010000 */
[----:B------:R-:W-:Y:S04]  /*acc0*/  SHFL.IDX PT, R8, R6, 0x1, 0x1c1f ;  /* 0x003c1f0006087f89 */ /* 0x000fe800000e0000 */
[----:B------:R-:W4:Y:S04]  /*acd0*/  SHFL.IDX PT, R9, R5, 0x1, 0x1c1f ;  /* 0x003c1f0005097f89 */ /* 0x000f2800000e0000 */
[----:B------:R-:W-:Y:S04]  /*ace0*/  SHFL.IDX PT, R12, R6, 0x2, 0x1c1f ;  /* 0x005c1f00060c7f89 */ /* 0x000fe800000e0000 */
[----:B------:R-:W1:Y:S04]  /*acf0*/  SHFL.IDX PT, R13, R5, 0x2, 0x1c1f ;  /* 0x005c1f00050d7f89 */ /* 0x000e6800000e0000 */
[----:B------:R-:W-:Y:S04]  /*ad00*/  SHFL.IDX PT, R6, R6, 0x3, 0x1c1f ;  /* 0x007c1f0006067f89 */ /* 0x000fe800000e0000 */
[----:B------:R1:W1:Y:S01]  /*ad10*/  SHFL.IDX PT, R7, R5, 0x3, 0x1c1f ;  /* 0x007c1f0005077f89 */ /* 0x00026200000e0000 */
[----:B--2---:R-:W-:-:S03]  /*ad20*/  SHF.L.U32 R0, R106, 0x1, RZ ;  /* 0x000000016a007819 */ /* 0x004fc600000006ff */
[----:B---3--:R-:W-:Y:S04]  /*ad30*/  @!P3 ST.E [R10.64], R68 ;  /* 0x000000440a00b985 */ /* 0x008fe8000c10190e */
[----:B----4-:R-:W-:Y:S04]  /*ad40*/  @!P5 ST.E [R8.64], R66 ;  /* 0x000000420800d985 */ /* 0x010fe8000c10190e */
[----:B-1----:R1:W-:Y:S04]  /*ad50*/  @!P6 ST.E [R12.64], R65 ;  /* 0x000000410c00e985 */ /* 0x0023e8000c10190e */
[----:B------:R-:W2:Y:S04]  /*ad60*/  S2R R5, SR_TID.X ;  /* 0x0000000000057919 */ /* 0x000ea80000002100 */
[----:B------:R3:W-:Y:S04]  /*ad70*/  @!P4 ST.E [R6.64], R64 ;  /* 0x000000400600c985 */ /* 0x0007e8000c10190e */
[----:B------:R3:W4:Y:S04]  /*ad80*/  LDS.128 R32, [R0+0x880] ;  /* 0x0008800000207984 */ /* 0x0007280000000c00 */
[----:B------:R3:W3:Y:S04]  /*ad90*/  LDS.128 R44, [R0+0x1080] ;  /* 0x00108000002c7984 */ /* 0x0006e80000000c00 */
[----:B------:R1:W3:Y:S04]  /*ada0*/  LDS.128 R52, [R0+0x1880] ;  /* 0x0018800000347984 */ /* 0x0002e80000000c00 */
[----:B------:R1:W3:Y:S04]  /*adb0*/  LDS.128 R28, [R0+0x2880] ;  /* 0x00288000001c7984 */ /* 0x0002e80000000c00 */
[----:B------:R3:W3:Y:S04]  /*adc0*/  LDS.128 R40, [R0+0x3080] ;  /* 0x0030800000287984 */ /* 0x0006e80000000c00 */
[----:B------:R3:W3:Y:S04]  /*add0*/  LDS.128 R48, [R0+0x3880] ;  /* 0x0038800000307984 */ /* 0x0006e80000000c00 */
[----:B------:R3:W3:Y:S04]  /*ade0*/  LDS.128 R24, [R0+0x4880] ;  /* 0x0048800000187984 */ /* 0x0006e80000000c00 */
[----:B------:R3:W3:Y:S04]  /*adf0*/  LDS.128 R36, [R0+0x5080] ;  /* 0x0050800000247984 */ /* 0x0006e80000000c00 */
[----:B------:R3:W3:Y:S01]  /*ae00*/  LDS.128 R56, [R0+0x5880] ;  /* 0x0058800000387984 */ /* 0x0006e20000000c00 */
[----:B------:R-:W-:-:S02]  /*ae10*/  IADD3 R2, R15, R67, RZ ;  /* 0x000000430f027210 */ /* 0x000fc40007ffe0ff */
[C---:B-1----:R-:W-:Y:S02]  /*ae20*/  LEA R13, P0, R14.reuse, c[0x0][0x380], 0x1 ;  /* 0x0000e0000e0d7a11 */ /* 0x042fe400078008ff */
[----:B--2---:R-:W-:Y:S02]  /*ae30*/  SHF.R.S32.HI R4, RZ, 0x1f, R5 ;  /* 0x0000001fff047819 */ /* 0x004fe40000011405 */
[----:B------:R-:W-:Y:S02]  /*ae40*/  LEA.HI.X R14, R14, c[0x0][0x384], R2, 0x1, P0 ;  /* 0x0000e1000e0e7a11 */ /* 0x000fe400000f0c02 */
[----:B------:R-:W-:Y:S02]  /*ae50*/  ISETP.GE.AND P0, PT, R102, R70, PT ;  /* 0x000000466600720c */ /* 0x000fe40003f06270 */
[----:B------:R-:W-:-:S04]  /*ae60*/  LEA.HI R4, R4, R5, RZ, 0x2 ;  /* 0x0000000504047211 */ /* 0x000fc800078f10ff */
[----:B------:R-:W-:Y:S01]  /*ae70*/  LOP3.LUT R4, R4, 0xfffffffc, RZ, 0xc0, !PT ;  /* 0xfffffffc04047812 */ /* 0x000fe200078ec0ff */
[----:B------:R1:W2:Y:S01]  /*ae80*/  SHFL.IDX PT, R2, R13, RZ, 0x1c1f ;  /* 0x001c1fff0d027589 */ /* 0x0002a200000e0000 */
[----:B------:R-:W-:Y:S02]  /*ae90*/  BSSY B0, `(.L_x_6) ;  /* 0x0000017000007945 */ /* 0x000fe40003800000 */
[----:B------:R-:W-:Y:S01]  /*aea0*/  IADD3 R4, -R4, R5, RZ ;  /* 0x0000000504047210 */ /* 0x000fe20007ffe1ff */
[----:B------:R1:W1:Y:S03]  /*aeb0*/  SHFL.IDX PT, R3, R14, RZ, 0x1c1f ;  /* 0x001c1fff0e037589 */ /* 0x00026600000e0000 */
[----:B------:R-:W-:Y:S01]  /*aec0*/  SHF.L.U32 R12, R4, 0x3, RZ ;  /* 0x00000003040c7819 */ /* 0x000fe200000006ff */
[----:B------:R-:W-:Y:S05]  /*aed0*/  @P0 BRA `(.L_x_7) ;  /* 0x0000012000000947 */ /* 0x000fea0003800000 */
[----:B----4-:R-:W4:Y:S01]  /*aee0*/  LDS.128 R20, [R0+0x80] ;  /* 0x0000800000147984 */ /* 0x010f220000000c00 */
[----:B-----5:R-:W-:-:S02]  /*aef0*/  ISETP.GE.AND P1, PT, R61, c[0x0][0x3c8], PT ;  /* 0x0000f2003d007a0c */ /* 0x020fc40003f26270 */
[----:B------:R-:W-:Y:S01]  /*af00*/  ISETP.GE.AND P0, PT, R60, c[0x0][0x3c8], PT ;  /* 0x0000f2003c007a0c */ /* 0x000fe20003f06270 */
[----:B------:R-:W3:Y:S01]  /*af10*/  LDS.128 R16, [R0+0x2080] ;  /* 0x0020800000107984 */ /* 0x000ee20000000c00 */
[----:B------:R-:W-:-:S03]  /*af20*/  ISETP.GE.AND P2, PT, R12, c[0x0][0x3c8], PT ;  /* 0x0000f2000c007a0c */ /* 0x000fc60003f46270 */
[----:B------:R2:W1:Y:S06]  /*af30*/  LDS.128 R8, [R0+0x4080] ;  /* 0x0040800000087984 */ /* 0x00046c0000000c00 */
[----:B------:R-:W-:-:S04]  /*af40*/  @!P1 SHF.R.S32.HI R4, RZ, 0x1f, R61 ;  /* 0x0000001fff049819 */ /* 0x000fc8000001143d */
[----:B------:R-:W-:Y:S01]  /*af50*/  @!P1 LEA.HI R4, R4, R61, RZ, 0x3 ;  /* 0x0000003d04049211 */ /* 0x000fe200078f18ff */
[----:B-123--:R-:W-:-:S03]  /*af60*/  @!P2 IMAD.WIDE R6, R12, 0x2, R2 ;  /* 0x000000020c06a825 */ /* 0x00efc600078e0202 */
[----:B------:R-:W-:-:S05]  /*af70*/  @!P1 LOP3.LUT R4, R4, 0xfffffff8, RZ, 0xc0, !PT ;  /* 0xfffffff804049812 */ /* 0x000fca00078ec0ff */
[----:B------:R-:W-:Y:S01]  /*af80*/  @!P1 IMAD.WIDE R4, R4, 0x2, R2 ;  /* 0x0000000204049825 */ /* 0x000fe200078e0202 */
[----:B------:R-:W-:-:S04]  /*af90*/  @!P0 SHF.R.S32.HI R0, RZ, 0x1f, R60 ;  /* 0x0000001fff008819 */ /* 0x000fc8000001143c */
[----:B------:R-:W-:-:S04]  /*afa0*/  @!P0 LEA.HI R0, R0, R60, RZ, 0x3 ;  /* 0x0000003c00008211 */ /* 0x000fc800078f18ff */
[----:B------:R-:W-:Y:S01]  /*afb0*/  @!P0 LOP3.LUT R0, R0, 0xfffffff8, RZ, 0xc0, !PT ;  /* 0xfffffff800008812 */ /* 0x000fe200078ec0ff */
[----:B----4-:R1:W-:Y:S04]  /*afc0*/  @!P2 ST.E.128 [R6.64], R20 ;  /* 0x000000140600a985 */ /* 0x0103e8000c101d0e */
[----:B------:R-:W-:Y:S01]  /*afd0*/  @!P0 IMAD.WIDE R2, R0, 0x2, R2 ;  /* 0x0000000200028825 */ /* 0x000fe200078e0202 */
[----:B------:R1:W-:Y:S04]  /*afe0*/  @!P1 ST.E.128 [R4.64], R16 ;  /* 0x0000001004009985 */ /* 0x0003e8000c101d0e */
[----:B------:R1:W-:Y:S02]  /*aff0*/  @!P0 ST.E.128 [R2.64], R8 ;  /* 0x0000000802008985 */ /* 0x0003e4000c101d0e */
.L_x_7:
[----:B----4-:R-:W-:Y:S05]  /*b000*/  BSYNC B0 ;  /* 0x0000000000007941 */ /* 0x010fea0003800000 */
.L_x_6:
[----:B---3--:R-:W-:Y:S01]  /*b010*/  IADD3 R0, R102, 0x20, RZ ;  /* 0x0000002066007810 */ /* 0x008fe20007ffe0ff */
[----:B-1----:R1:W3:Y:S01]  /*b020*/  SHFL.IDX PT, R3, R14, 0x1, 0x1c1f ;  /* 0x003c1f000e037f89 */ /* 0x0022e200000e0000 */
[----:B------:R-:W-:Y:S02]  /*b030*/  BSSY B0, `(.L_x_8) ;  /* 0x0000013000007945 */ /* 0x000fe40003800000 */
[----:B------:R-:W-:Y:S01]  /*b040*/  ISETP.GE.AND P0, PT, R0, R70, PT ;  /* 0x000000460000720c */ /* 0x000fe20003f06270 */
[----:B--2---:R1:W2:-:S12]  /*b050*/  SHFL.IDX PT, R2, R13, 0x1, 0x1c1f ;  /* 0x003c1f000d027f89 */ /* 0x00429800000e0000 */
[----:B------:R-:W-:Y:S05]  /*b060*/  @P0 BRA `(.L_x_9) ;  /* 0x000000f000000947 */ /* 0x000fea0003800000 */
[----:B-----5:R-:W-:Y:S02]  /*b070*/  ISETP.GE.AND P1, PT, R61, c[0x0][0x3c8], PT ;  /* 0x0000f2003d007a0c */ /* 0x020fe40003f26270 */
[----:B------:R-:W-:Y:S02]  /*b080*/  ISETP.GE.AND P0, PT, R60, c[0x0][0x3c8], PT ;  /* 0x0000f2003c007a0c */ /* 0x000fe40003f06270 */
[----:B------:R-:W-:-:S09]  /*b090*/  ISETP.GE.AND P2, PT, R12, c[0x0][0x3c8], PT ;  /* 0x0000f2000c007a0c */ /* 0x000fd20003f46270 */
[----:B------:R-:W-:Y:S02]  /*b0a0*/  @!P1 SHF.R.S32.HI R4, RZ, 0x1f, R61 ;  /* 0x0000001fff049819 */ /* 0x000fe4000001143d */
[----:B------:R-:W-:Y:S02]  /*b0b0*/  @!P0 SHF.R.S32.HI R0, RZ, 0x1f, R60 ;  /* 0x0000001fff008819 */ /* 0x000fe4000001143c */
[----:B------:R-:W-:Y:S01]  /*b0c0*/  @!P1 LEA.HI R4, R4, R61, RZ, 0x3 ;  /* 0x0000003d04049211 */ /* 0x000fe200078f18ff */
[--C-:B--23--:R-:W-:Y:S01]  /*b0d0*/  @!P2 IMAD.WIDE R6, R12, 0x2, R2.reuse ;  /* 0x000000020c06a825 */ /* 0x10cfe200078e0202 */
[----:B------:R-:W-:Y:S02]  /*b0e0*/  @!P0 LEA.HI R0, R0, R60, RZ, 0x3 ;  /* 0x0000003c00008211 */ /* 0x000fe400078f18ff */
[----:B------:R-:W-:Y:S02]  /*b0f0*/  @!P1 LOP3.LUT R4, R4, 0xfffffff8, RZ, 0xc0, !PT ;  /* 0xfffffff804049812 */ /* 0x000fe400078ec0ff */
[----:B------:R-:W-:Y:S01]  /*b100*/  @!P0 LOP3.LUT R0, R0, 0xfffffff8, RZ, 0xc0, !PT ;  /* 0xfffffff800008812 */ /* 0x000fe200078ec0ff */
[----:B------:R2:W-:Y:S02]  /*b110*/  @!P2 ST.E.128 [R6.64], R32 ;  /* 0x000000200600a985 */ /* 0x0005e4000c101d0e */
[----:B------:R-:W-:-:S04]  /*b120*/  @!P1 IMAD.WIDE R4, R4, 0x2, R2 ;  /* 0x0000000204049825 */ /* 0x000fc800078e0202 */
[----:B------:R-:W-:Y:S01]  /*b130*/  @!P0 IMAD.WIDE R2, R0, 0x2, R2 ;  /* 0x0000000200028825 */ /* 0x000fe200078e0202 */
[----:B------:R2:W-:Y:S04]  /*b140*/  @!P1 ST.E.128 [R4.64], R28 ;  /* 0x0000001c04009985 */ /* 0x0005e8000c101d0e */
[----:B------:R2:W-:Y:S02]  /*b150*/  @!P0 ST.E.128 [R2.64], R24 ;  /* 0x0000001802008985 */ /* 0x0005e4000c101d0e */
.L_x_9:
[----:B------:R-:W-:Y:S05]  /*b160*/  BSYNC B0 ;  /* 0x0000000000007941 */ /* 0x000fea0003800000 */
.L_x_8:
[----:B------:R-:W-:Y:S01]  /*b170*/  IADD3 R0, R102, 0x40, RZ ;  /* 0x0000004066007810 */ /* 0x000fe20007ffe0ff */
[----:B--23--:R2:W3:Y:S01]  /*b180*/  SHFL.IDX PT, R3, R14, 0x2, 0x1c1f ;  /* 0x005c1f000e037f89 */ /* 0x00c4e200000e0000 */
[----:B------:R-:W-:Y:S02]  /*b190*/  BSSY B0, `(.L_x_10) ;  /* 0x0000013000007945 */ /* 0x000fe40003800000 */
[----:B------:R-:W-:Y:S01]  /*b1a0*/  ISETP.GE.AND P0, PT, R0, R70, PT ;  /* 0x000000460000720c */ /* 0x000fe20003f06270 */
[----:B------:R2:W4:-:S12]  /*b1b0*/  SHFL.IDX PT, R2, R13, 0x2, 0x1c1f ;  /* 0x005c1f000d027f89 */ /* 0x00051800000e0000 */
[----:B------:R-:W-:Y:S05]  /*b1c0*/  @P0 BRA `(.L_x_11) ;  /* 0x000000f000000947 */ /* 0x000fea0003800000 */
[----:B-----5:R-:W-:Y:S02]  /*b1d0*/  ISETP.GE.AND P1, PT, R61, c[0x0][0x3c8], PT ;  /* 0x0000f2003d007a0c */ /* 0x020fe40003f26270 */
[----:B------:R-:W-:Y:S02]  /*b1e0*/  ISETP.GE.AND P0, PT, R60, c[0x0][0x3c8], PT ;  /* 0x0000f2003c007a0c */ /* 0x000fe40003f06270 */
[----:B------:R-:W-:-:S09]  /*b1f0*/  ISETP.GE.AND P2, PT, R12, c[0x0][0x3c8], PT ;  /* 0x0000f2000c007a0c */ /* 0x000fd20003f46270 */
[----:B------:R-:W-:Y:S02]  /*b200*/  @!P1 SHF.R.S32.HI R4, RZ, 0x1f, R61 ;  /* 0x0000001fff049819 */ /* 0x000fe4000001143d */
[----:B------:R-:W-:Y:S02]  /*b210*/  @!P0 SHF.R.S32.HI R0, RZ, 0x1f, R60 ;  /* 0x0000001fff008819 */ /* 0x000fe4000001143c */
[----:B------:R-:W-:Y:S01]  /*b220*/  @!P1 LEA.HI R4, R4, R61, RZ, 0x3 ;  /* 0x0000003d04049211 */ /* 0x000fe200078f18ff */
[--C-:B---34-:R-:W-:Y:S01]  /*b230*/  @!P2 IMAD.WIDE R6, R12, 0x2, R2.reuse ;  /* 0x000000020c06a825 */ /* 0x118fe200078e0202 */
        /* <DEDUP_REMOVED lines=8> */
.L_x_11:
[----:B------:R-:W-:Y:S05]  /*b2c0*/  BSYNC B0 ;  /* 0x0000000000007941 */ /* 0x000fea0003800000 */
.L_x_10:
[----:B------:R-:W-:Y:S01]  /*b2d0*/  IADD3 R0, R102, 0x60, RZ ;  /* 0x0000006066007810 */ /* 0x000fe20007ffe0ff */
[----:B---3--:R3:W1:Y:S03]  /*b2e0*/  SHFL.IDX PT, R3, R14, 0x3, 0x1c1f ;  /* 0x007c1f000e037f89 */ /* 0x00866600000e0000 */
[----:B------:R-:W-:Y:S01]  /*b2f0*/  ISETP.GE.AND P0, PT, R0, R70, PT ;  /* 0x000000460000720c */ /* 0x000fe20003f06270 */
[----:B----4-:R3:W4:-:S12]  /*b300*/  SHFL.IDX PT, R2, R13, 0x3, 0x1c1f ;  /* 0x007c1f000d027f89 */ /* 0x01071800000e0000 */
[----:B------:R-:W-:Y:S05]  /*b310*/  @P0 EXIT ;  /* 0x000000000000094d */ /* 0x000fea0003800000 */
[----:B-----5:R-:W-:Y:S02]  /*b320*/  ISETP.GE.AND P0, PT, R61, c[0x0][0x3c8], PT ;  /* 0x0000f2003d007a0c */ /* 0x020fe40003f06270 */
[----:B------:R-:W-:-:S11]  /*b330*/  ISETP.GE.AND P1, PT, R12, c[0x0][0x3c8], PT ;  /* 0x0000f2000c007a0c */ /* 0x000fd60003f26270 */
[----:B------:R-:W-:Y:S02]  /*b340*/  @!P0 SHF.R.S32.HI R0, RZ, 0x1f, R61 ;  /* 0x0000001fff008819 */ /* 0x000fe4000001143d */
[----:B-1--4-:R-:W-:Y:S02]  /*b350*/  @!P1 IMAD.WIDE R6, R12, 0x2, R2 ;  /* 0x000000020c069825 */ /* 0x012fe400078e0202 */
[----:B------:R-:W-:-:S03]  /*b360*/  @!P0 LEA.HI R0, R0, R61, RZ, 0x3 ;  /* 0x0000003d00008211 */ /* 0x000fc600078f18ff */
[----:B------:R1:W-:Y:S01]  /*b370*/  @!P1 ST.E.128 [R6.64], R52 ;  /* 0x0000003406009985 */ /* 0x0003e2000c101d0e */
[----:B------:R-:W-:-:S05]  /*b380*/  @!P0 LOP3.LUT R0, R0, 0xfffffff8, RZ, 0xc0, !PT ;  /* 0xfffffff800008812 */ /* 0x000fca00078ec0ff */
[----:B------:R-:W-:-:S05]  /*b390*/  @!P0 IMAD.WIDE R4, R0, 0x2, R2 ;  /* 0x0000000200048825 */ /* 0x000fca00078e0202 */
[----:B------:R1:W-:Y:S01]  /*b3a0*/  @!P0 ST.E.128 [R4.64], R48 ;  /* 0x0000003004008985 */ /* 0x0003e2000c101d0e */
[----:B------:R-:W-:-:S13]  /*b3b0*/  ISETP.GE.AND P0, PT, R60, c[0x0][0x3c8], PT ;  /* 0x0000f2003c007a0c */ /* 0x000fda0003f06270 */
[----:B------:R-:W-:Y:S05]  /*b3c0*/  @P0 EXIT ;  /* 0x000000000000094d */ /* 0x000fea0003800000 */
[----:B------:R-:W-:-:S04]  /*b3d0*/  SHF.R.S32.HI R0, RZ, 0x1f, R60 ;  /* 0x0000001fff007819 */ /* 0x000fc8000001143c */
[----:B------:R-:W-:-:S04]  /*b3e0*/  LEA.HI R0, R0, R60, RZ, 0x3 ;  /* 0x0000003c00007211 */ /* 0x000fc800078f18ff */
[----:B------:R-:W-:-:S05]  /*b3f0*/  LOP3.LUT R0, R0, 0xfffffff8, RZ, 0xc0, !PT ;  /* 0xfffffff800007812 */ /* 0x000fca00078ec0ff */
[----:B------:R-:W-:-:S05]  /*b400*/  IMAD.WIDE R2, R0, 0x2, R2 ;  /* 0x0000000200027825 */ /* 0x000fca00078e0202 */
[----:B------:R-:W-:Y:S01]  /*b410*/  ST.E.128 [R2.64], R56 ;  /* 0x0000003802007985 */ /* 0x000fe2000c101d0e */
[----:B------:R-:W-:Y:S05]  /*b420*/  EXIT ;  /* 0x000000000000794d */ /* 0x000fea0003800000 */
.L_x_12:
[----:B------:R-:W-:-:S00]  /*b430*/  BRA `(.L_x_12) ;  /* 0xfffffff000007947 */ /* 0x000fc0000383ffff */
[----:B------:R-:W-:-:S00]  /*b440*/  NOP ;  /* 0x0000000000007918 */ /* 0x000fc00000000000 */
        /* <DEDUP_REMOVED lines=11> */
.L_x_855:


//--------------------- .text._ZN7cutlass13device_kernelIN5flash19enable_sm80_to_sm89INS1_16FlashAttnFwdSm80INS1_25CollectiveMainloopFwdSm80ILi4ELi1ELb0EN4cute5tupleIJNS5_1CILi128EEENS7_ILi64EEENS7_ILi96EEEEEELi96ENS_6half_tEfNS_4arch4Sm80ELb0ELb0ELb1ELb1ELb1ELb0ELb1ELb0EEENS1_21CollectiveEpilogueFwdINS6_IJS8_SA_S9_EEENS6_IJNS7_ILi1EEESI_SI_EEESC_SE_Li128ELb1ELb1ELb0ELb0EEENS1_19SingleTileSchedulerILb1ELb0ELb1ELi128EEEEEEEEEvNT_6ParamsE --------------------------
	.section	.text._ZN7cutlass13device_kernelIN5flash19enable_sm80_to_sm89INS1_16FlashAttnFwdSm80INS1_25CollectiveMainloopFwdSm80ILi4ELi1ELb0EN4cute5tupleIJNS5_1CILi128EEENS7_ILi64EEENS7_ILi96EEEEEELi96ENS_6half_tEfNS_4arch4Sm80ELb0ELb0ELb1ELb1ELb1ELb0ELb1ELb0EEENS1_21CollectiveEpilogueFwdINS6_IJS8_SA_S9_EEENS6_IJNS7_ILi1EEESI_SI_EEESC_SE_Li128ELb1ELb1ELb0ELb0EEENS1_19SingleTileSchedulerILb1ELb0ELb1ELi128EEEEEEEEEvNT_6ParamsE,"ax",@progbits
	.sectioninfo	@"SHI_REGISTERS=255"
	.align	128
.text._ZN7cutlass13device_kernelIN5flash19enable_sm80_to_sm89INS1_16FlashAttnFwdSm80INS1_25CollectiveMainloopFwdSm80ILi4ELi1ELb0EN4cute5tupleIJNS5_1CILi128EEENS7_ILi64EEENS7_ILi96EEEEEELi96ENS_6half_tEfNS_4arch4Sm80ELb0ELb0ELb1ELb1ELb1ELb0ELb1ELb0EEENS1_21CollectiveEpilogueFwdINS6_IJS8_SA_S9_EEENS6_IJNS7_ILi1EEESI_SI_EEESC_SE_Li128ELb1ELb1ELb0ELb0EEENS1_19SingleTileSchedulerILb1ELb0ELb1ELi128EEEEEEEEEvNT_6ParamsE:
        .type           _ZN7cutlass13device_kernelIN5flash19enable_sm80_to_sm89INS1_16FlashAttnFwdSm80INS1_25CollectiveMainloopFwdSm80ILi4ELi1ELb0EN4cute5tupleIJNS5_1CILi128EEENS7_ILi64EEENS7_ILi96EEEEEELi96ENS_6half_tEfNS_4arch4Sm80ELb0ELb0ELb1ELb1ELb1ELb0ELb1ELb0EEENS1_21CollectiveEpilogueFwdINS6_IJS8_SA_S9_EEENS6_IJNS7_ILi1EEESI_SI_EEESC_SE_Li128ELb1ELb1ELb0ELb0EEENS1_19SingleTileSchedulerILb1ELb0ELb1ELi128EEEEEEEEEvNT_6ParamsE,@function
        .size           _ZN7cutlass13device_kernelIN5flash19enable_sm80_to_sm89INS1_16FlashAttnFwdSm80INS1_25CollectiveMainloopFwdSm80ILi4ELi1ELb0EN4cute5tupleIJNS5_1CILi128EEENS7_ILi64EEENS7_ILi96EEEEEELi96ENS_6half_tEfNS_4arch4Sm80ELb0ELb0ELb1ELb1ELb1ELb0ELb1ELb0EEENS1_21CollectiveEpilogueFwdINS6_IJS8_SA_S9_EEENS6_IJNS7_ILi1EEESI_SI_EEESC_SE_Li128ELb1ELb1ELb0ELb0EEENS1_19SingleTileSchedulerILb1ELb0ELb1ELi128EEEEEEEEEvNT_6ParamsE,(.L_x_856 - _ZN7cutlass13device_kernelIN5flash19enable_sm80_to_sm89INS1_16FlashAttnFwdSm80INS1_25CollectiveMainloopFwdSm80ILi4ELi1ELb0EN4cute5tupleIJNS5_1CILi128EEENS7_ILi64EEENS7_ILi96EEEEEELi96ENS_6half_tEfNS_4arch4Sm80ELb0ELb0ELb1ELb1ELb1ELb0ELb1ELb0EEENS1_21CollectiveEpilogueFwdINS6_IJS8_SA_S9_EEENS6_IJNS7_ILi1EEESI_SI_EEESC_SE_Li128ELb1ELb1ELb0ELb0EEENS1_19SingleTileSchedulerILb1ELb0ELb1ELi128EEEEEEEEEvNT_6ParamsE)
        .other          _ZN7cutlass13device_kernelIN5flash19enable_sm80_to_sm89INS1_16FlashAttnFwdSm80INS1_25CollectiveMainloopFwdSm80ILi4ELi1ELb0EN4cute5tupleIJNS5_1CILi128EEENS7_ILi64EEENS7_ILi96EEEEEELi96ENS_6half_tEfNS_4arch4Sm80ELb0ELb0ELb1ELb1ELb1ELb0ELb1ELb0EEENS1_21CollectiveEpilogueFwdINS6_IJS8_SA_S9_EEENS6_IJNS7_ILi1EEESI_SI_EEESC_SE_Li128ELb1ELb1ELb0ELb0EEENS1_19SingleTileSchedulerILb1ELb0ELb1ELi128EEEEEEEEEvNT_6ParamsE,@"STO_CUDA_ENTRY STV_DEFAULT"
_ZN7cutlass13device_kernelIN5flash19enable_sm80_to_sm89INS1_16FlashAttnFwdSm80INS1_25CollectiveMainloopFwdSm80ILi4ELi1ELb0EN4cute5tupleIJNS5_1CILi128EEENS7_ILi64EEENS7_ILi96EEEEEELi96ENS_6half_tEfNS_4arch4Sm80ELb0ELb0ELb1ELb1ELb1ELb0ELb1ELb0EEENS1_21CollectiveEpilogueFwdINS6_IJS8_SA_S9_EEENS6_IJNS7_ILi1EEESI_SI_EEESC_SE_Li128ELb1ELb1ELb0ELb0EEENS1_19SingleTileSchedulerILb1ELb0ELb1ELi128EEEEEEEEEvNT_6ParamsE:
[----:B------:R-:W-:Y:S02]  /*0000*/  MOV R1, c[0x0][0x28] ;  /* 0x00000a0000017a02 */ /* 0x000fe40000000f00 */
[----:B------:R-:W1:Y:S01]  /*0010*/  S2R R163, SR_TID.X ;  /* 0x0000000000a37919 */ /* 0x000e620000002100 */
[----:B------:R-:W-:Y:S01]  /*0020*/  IMAD.MOV.U32 R9, RZ, RZ, 0x4 ;  /* 0x00000004ff097424 */ /* 0x000fe200078e00ff */
[----:B------:R-:W-:Y:S01]  /*0030*/  ULDC.64 UR6, c[0x0][0x118] ;  /* 0x0000460000067ab9 */ /* 0x000fe20000000a00 */
[----:B------:R-:W-:Y:S01]  /*0040*/  IADD3 R1, R1, -0x38, RZ ;  /* 0xffffffc801017810 */ /* 0x000fe20007ffe0ff */
[----:B------:R-:W2:Y:S04]  /*0050*/  S2R R5, SR_CTAID.Z ;  /* 0x0000000000057919 */ /* 0x000ea80000002700 */
[----:B------:R-:W3:Y:S01]  /*0060*/  S2R R48, SR_CTAID.X ;  /* 0x0000000000307919 */ /* 0x000ee20000002500 */
[----:B-1----:R-:W-:Y:S01]  /*0070*/  SHF.R.U32.HI R0, RZ, 0x5, R163 ;  /* 0x00000005ff007819 */ /* 0x002fe200000116a3 */
[----:B--2---:R-:W-:-:S05]  /*0080*/  IMAD.WIDE R2, R5, R9, c[0x0][0x568] ;  /* 0x00015a0005027625 */ /* 0x004fca00078e0209 */
[----:B------:R-:W1:Y:S02]  /*0090*/  SHFL.IDX PT, R0, R0, RZ, 0x1f ;  /* 0x00001fff00007589 */ /* 0x000e6400000e0000 */
[----:B-1----:R-:W-:-:S13]  /*00a0*/  ISETP.NE.AND P0, PT, R0, RZ, PT ;  /* 0x000000ff0000720c */ /* 0x002fda0003f05270 */
[----:B------:R-:W-:Y:S05]  /*00b0*/  @!P0 BRA `(.L_x_13) ;  /* 0x0000014000008947 */ /* 0x000fea0003800000 */
[----:B---3--:R-:W-:-:S04]  /*00c0*/  ISETP.NE.U32.AND P0, PT, RZ, c[0x0][0x568], PT ;  /* 0x00015a00ff007a0c */ /* 0x008fc80003f05070 */
[----:B------:R-:W-:-:S13]  /*00d0*/  ISETP.NE.AND.EX P0, PT, RZ, c[0x0][0x56c], PT, P0 ;  /* 0x00015b00ff007a0c */ /* 0x000fda0003f05300 */
[----:B------:R-:W-:Y:S05]  /*00e0*/  @!P0 BRA `(.L_x_14) ;  /* 0x0000002000008947 */ /* 0x000fea0003800000 */
[----:B------:R1:W5:Y:S01]  /*00f0*/  LDG.E R0, [R2.64] ;  /* 0x0000000602007981 */ /* 0x000362000c1e1900 */
[----:B------:R-:W-:Y:S05]  /*0100*/  BRA `(.L_x_15) ;  /* 0x0000009000007947 */ /* 0x000fea0003800000 */
.L_x_14:
[----:B------:R-:W-:-:S04]  /*0110*/  ISETP.NE.U32.AND P0, PT, RZ, c[0x0][0x560], PT ;  /* 0x00015800ff007a0c */ /* 0x000fc80003f05070 */
[----:B------:R-:W-:-:S13]  /*0120*/  ISETP.NE.AND.EX P0, PT, RZ, c[0x0][0x564], PT, P0 ;  /* 0x00015900ff007a0c */ /* 0x000fda0003f05300 */
[----:B------:R-:W-:Y:S05]  /*0130*/  @!P0 BRA `(.L_x_16) ;  /* 0x0000005000008947 */ /* 0x000fea0003800000 */
[----:B------:R-:W-:-:S05]  /*0140*/  IMAD.WIDE R2, R5, R9, c[0x0][0x560] ;  /* 0x0001580005027625 */ /* 0x000fca00078e0209 */
[----:B------:R-:W2:Y:S04]  /*0150*/  LDG.E R4, [R2.64] ;  /* 0x0000000602047981 */ /* 0x000ea8000c1e1900 */
[----:B------:R-:W2:Y:S02]  /*0160*/  LDG.E R0, [R2.64+0x4] ;  /* 0x0000040602007981 */ /* 0x000ea4000c1e1900 */
[----:B--2---:R-:W-:Y:S01]  /*0170*/  IADD3 R0, -R4, R0, RZ ;  /* 0x0000000004007210 */ /* 0x004fe20007ffe1ff */
[----:B------:R-:W-:Y:S05]  /*0180*/  BRA `(.L_x_15) ;  /* 0x0000001000007947 */ /* 0x000fea0003800000 */
.L_x_16:
[----:B------:R-:W-:-:S05]  /*0190*/  MOV R0, c[0x0][0x54c] ;  /* 0x0001530000007a02 */ /* 0x000fca0000000f00 */
.L_x_15:
[----:B-----5:R-:W-:Y:S01]  /*01a0*/  IMAD R0, R0, c[0x0][0x548], RZ ;  /* 0x0001520000007a24 */ /* 0x020fe200078e02ff */
[----:B-1----:R-:W-:-:S04]  /*01b0*/  SHF.L.U32 R2, R48, 0x7, RZ ;  /* 0x0000000730027819 */ /* 0x002fc800000006ff */
[----:B------:R-:W-:-:S04]  /*01c0*/  ISETP.GE.AND P0, PT, R2, R0, PT ;  /* 0x000000000200720c */ /* 0x000fc80003f06270 */
[----:B------:R-:W-:-:S05]  /*01d0*/  SEL R0, R5, 0xffffffff, !P0 ;  /* 0xffffffff05007807 */ /* 0x000fca0004000000 */
[----:B------:R1:W-:Y:S01]  /*01e0*/  STL [R1+0x2c], R0 ;  /* 0x00002c0001007387 */ /* 0x0003e20000100800 */
[----:B------:R-:W-:Y:S05]  /*01f0*/  BRA `(.L_x_17) ;  /* 0x0000013000007947 */ /* 0x000fea0003800000 */
.L_x_13:
[----:B---3--:R-:W-:-:S04]  /*0200*/  ISETP.NE.U32.AND P0, PT, RZ, c[0x0][0x568], PT ;  /* 0x00015a00ff007a0c */ /* 0x008fc80003f05070 */
[----:B------:R-:W-:-:S13]  /*0210*/  ISETP.NE.AND.EX P0, PT, RZ, c[0x0][0x56c], PT, P0 ;  /* 0x00015b00ff007a0c */ /* 0x000fda0003f05300 */
[----:B------:R-:W-:Y:S05]  /*0220*/  @!P0 BRA `(.L_x_18) ;  /* 0x0000002000008947 */ /* 0x000fea0003800000 */
[----:B------:R1:W5:Y:S01]  /*0230*/  LDG.E R0, [R2.64] ;  /* 0x0000000602007981 */ /* 0x000362000c1e1900 */
[----:B------:R-:W-:Y:S05]  /*0240*/  BRA `(.L_x_19) ;  /* 0x0000009000007947 */ /* 0x000fea0003800000 */
.L_x_18:
        /* <DEDUP_REMOVED lines=8> */
.L_x_20:
[----:B------:R-:W-:-:S05]  /*02d0*/  MOV R0, c[0x0][0x54c] ;  /* 0x0001530000007a02 */ /* 0x000fca0000000f00 */
.L_x_19:
[----:B-----5:R-:W-:Y:S01]  /*02e0*/  IMAD R0, R0, c[0x0][0x548], RZ ;  /* 0x0001520000007a24 */ /* 0x020fe200078e02ff */
[----:B-1----:R-:W-:-:S04]  /*02f0*/  SHF.L.U32 R2, R48, 0x7, RZ ;  /* 0x0000000730027819 */ /* 0x002fc800000006ff */
[----:B------:R-:W-:-:S04]  /*0300*/  ISETP.GE.AND P0, PT, R2, R0, PT ;  /* 0x000000000200720c */ /* 0x000fc80003f06270 */
[----:B------:R-:W-:-:S05]  /*0310*/  SEL R0, R5, 0xffffffff, !P0 ;  /* 0xffffffff05007807 */ /* 0x000fca0004000000 */
[----:B------:R1:W-:Y:S04]  /*0320*/  STL [R1+0x2c], R0 ;  /* 0x00002c0001007387 */ /* 0x0003e80000100800 */
.L_x_17:
[----:B------:R-:W2:Y:S02]  /*0330*/  LDL R56, [R1+0x2c] ;  /* 0x00002c0001387983 */ /* 0x000ea40000100800 */
[----:B--2---:R-:W-:-:S13]  /*0340*/  ISETP.GE.AND P0, PT, R56, RZ, PT ;  /* 0x000000ff3800720c */ /* 0x004fda0003f06270 */
[----:B------:R-:W-:Y:S05]  /*0350*/  @!P0 EXIT ;  /* 0x000000000000894d */ /* 0x000fea0003800000 */
[----:B------:R-:W-:Y:S01]  /*0360*/  ISETP.NE.U32.AND P0, PT, RZ, c[0x0][0x370], PT ;  /* 0x0000dc00ff007a0c */ /* 0x000fe20003f05070 */
[----:B------:R-:W-:Y:S01]  /*0370*/  IMAD.MOV.U32 R175, RZ, RZ, RZ ;  /* 0x000000ffffaf7224 */ /* 0x000fe200078e00ff */
[----:B------:R-:W-:Y:S01]  /*0380*/  ISETP.NE.U32.AND P2, PT, RZ, c[0x0][0x360], PT ;  /* 0x0000d800ff007a0c */ /* 0x000fe20003f45070 */
[----:B------:R-:W-:Y:S01]  /*0390*/  IMAD.MOV.U32 R13, RZ, RZ, c[0x0][0x168] ;  /* 0x00005a00ff0d7624 */ /* 0x000fe200078e00ff */
[----:B------:R-:W-:Y:S01]  /*03a0*/  ISETP.NE.AND.EX P1, PT, RZ, c[0x0][0x374], PT, P0 ;  /* 0x0000dd00ff007a0c */ /* 0x000fe20003f25300 */
[----:B------:R-:W-:Y:S01]  /*03b0*/  IMAD.MOV.U32 R8, RZ, RZ, RZ ;  /* 0x000000ffff087224 */ /* 0x000fe200078e00ff */
[----:B------:R-:W-:Y:S01]  /*03c0*/  ISETP.NE.AND.EX P0, PT, RZ, c[0x0][0x364], PT, P2 ;  /* 0x0000d900ff007a0c */ /* 0x000fe20003f05320 */
[----:B------:R-:W-:Y:S01]  /*03d0*/  IMAD.WIDE R4, R56, R9, c[0x0][0x348] ;  /* 0x0000d20038047625 */ /* 0x000fe200078e0209 */
[----:B------:R-:W-:-:S04]  /*03e0*/  ISETP.NE.U32.AND P3, PT, RZ, c[0x0][0x348], PT ;  /* 0x0000d200ff007a0c */ /* 0x000fc80003f65070 */
[----:B------:R-:W-:-:S05]  /*03f0*/  ISETP.NE.AND.EX P2, PT, RZ, c[0x0][0x34c], PT, P3 ;  /* 0x0000d300ff007a0c */ /* 0x000fca0003f45330 */
[----:B------:R-:W-:-:S04]  /*0400*/  @P1 IMAD.WIDE R6, R56, R9, c[0x0][0x370] ;  /* 0x0000dc0038061625 */ /* 0x000fc800078e0209 */
[----:B------:R-:W-:Y:S01]  /*0410*/  @P0 IMAD.WIDE R2, R56, R9, c[0x0][0x360] ;  /* 0x0000d80038020625 */ /* 0x000fe200078e0209 */
[----:B------:R-:W2:Y:S04]  /*0420*/  @P1 LDG.E R175, [R6.64] ;  /* 0x0000000606af1981 */ /* 0x000ea8000c1e1900 */
[----:B------:R3:W5:Y:S04]  /*0430*/  @P2 LDG.E R8, [R4.64] ;  /* 0x0000000604082981 */ /* 0x000768000c1e1900 */
[----:B------:R3:W5:Y:S01]  /*0440*/  @P0 LDG.E R13, [R2.64] ;  /* 0x00000006020d0981 */ /* 0x000762000c1e1900 */
[----:B------:R-:W-:-:S02]  /*0450*/  ULDC UR5, c[0x0][0x2ac] ;  /* 0x0000ab0000057ab9 */ /* 0x000fc40000000800 */
[----:B------:R-:W-:Y:S01]  /*0460*/  ULDC UR4, c[0x0][0x1d0] ;  /* 0x0000740000047ab9 */ /* 0x000fe20000000800 */
[----:B------:R-:W4:Y:S01]  /*0470*/  S2R R52, SR_CTAID.Y ;  /* 0x0000000000347919 */ /* 0x000f220000002600 */
[----:B------:R-:W-:-:S06]  /*0480*/  UIMAD UR4, UR5, UR4, URZ ;  /* 0x00000004050472a4 */ /* 0x000fcc000f8e023f */
[----:B-1----:R-:W-:Y:S01]  /*0490*/  IMAD.U32 R0, RZ, RZ, UR4 ;  /* 0x00000004ff007e24 */ /* 0x002fe2000f8e00ff */
[----:B----4-:R-:W-:Y:S01]  /*04a0*/  SHF.R.S32.HI R55, RZ, 0x1f, R52 ;  /* 0x0000001fff377819 */ /* 0x010fe20000011434 */
[----:B--2---:R3:W-:Y:S01]  /*04b0*/  STL [R1+0x18], R175 ;  /* 0x000018af01007387 */ /* 0x0047e20000100800 */
[----:B------:R-:W-:Y:S05]  /*04c0*/  @P0 BRA `(.L_x_21) ;  /* 0x0000004000000947 */ /* 0x000fea0003800000 */
[----:B------:R-:W-:Y:S05]  /*04d0*/  @!P2 BRA `(.L_x_21) ;  /* 0x000000300000a947 */ /* 0x000fea0003800000 */
[----:B---3--:R-:W2:Y:S04]  /*04e0*/  LDG.E R3, [R4.64] ;  /* 0x0000000604037981 */ /* 0x008ea8000c1e1900 */
[----:B------:R-:W2:Y:S02]  /*04f0*/  LDG.E R2, [R4.64+0x4] ;  /* 0x0000040604027981 */ /* 0x000ea4000c1e1900 */
[----:B--2--5:R-:W-:Y:S02]  /*0500*/  IADD3 R13, -R3, R2, RZ ;  /* 0x00000002030d7210 */ /* 0x024fe40007ffe1ff */
.L_x_21:
[----:B------:R-:W-:-:S04]  /*0510*/  ISETP.NE.U32.AND P0, PT, RZ, c[0x0][0x368], PT ;  /* 0x0000da00ff007a0c */ /* 0x000fc80003f05070 */
[----:B------:R-:W-:-:S13]  /*0520*/  ISETP.NE.AND.EX P0, PT, RZ, c[0x0][0x36c], PT, P0 ;  /* 0x0000db00ff007a0c */ /* 0x000fda0003f05300 */
[----:B------:R-:W-:Y:S05]  /*0530*/  @!P0 BRA `(.L_x_22) ;  /* 0x0000003000008947 */ /* 0x000fea0003800000 */
[----:B---3--:R-:W-:-:S05]  /*0540*/  IMAD.WIDE R2, R56, R9, c[0x0][0x368] ;  /* 0x0000da0038027625 */ /* 0x008fca00078e0209 */
[----:B------:R1:W5:Y:S01]  /*0550*/  LDG.E R0, [R2.64] ;  /* 0x0000000602007981 */ /* 0x000362000c1e1900 */
[----:B------:R-:W-:Y:S05]  /*0560*/  BRA `(.L_x_23) ;  /* 0x0000007000007947 */ /* 0x000fea0003800000 */
.L_x_22:
[----:B------:R-:W-:-:S04]  /*0570*/  ISETP.NE.U32.AND P0, PT, RZ, c[0x0][0x350], PT ;  /* 0x0000d400ff007a0c */ /* 0x000fc80003f05070 */
[----:B------:R-:W-:-:S13]  /*0580*/  ISETP.NE.AND.EX P0, PT, RZ, c[0x0][0x354], PT, P0 ;  /* 0x0000d500ff007a0c */ /* 0x000fda0003f05300 */
[----:B------:R-:W-:Y:S05]  /*0590*/  @!P0 BRA `(.L_x_23) ;  /* 0x0000004000008947 */ /* 0x000fea0003800000 */
[----:B---3--:R-:W-:-:S05]  /*05a0*/  IMAD.WIDE R2, R56, R9, c[0x0][0x350] ;  /* 0x0000d40038027625 */ /* 0x008fca00078e0209 */
[----:B------:R-:W2:Y:S04]  /*05b0*/  LDG.E R4, [R2.64] ;  /* 0x0000000602047981 */ /* 0x000ea8000c1e1900 */
[----:B------:R-:W2:Y:S02]  /*05c0*/  LDG.E R0, [R2.64+0x4] ;  /* 0x0000040602007981 */ /* 0x000ea4000c1e1900 */
[----:B--2---:R-:W-:-:S05]  /*05d0*/  IADD3 R0, -R4, R0, RZ ;  /* 0x0000000004007210 */ /* 0x004fca0007ffe1ff */
.L_x_23:
[----:B-----5:R-:W-:Y:S01]  /*05e0*/  IMAD.IADD R65, R0, 0x1, -R175 ;  /* 0x0000000100417824 */ /* 0x020fe200078e0aaf */
[----:B------:R-:W-:Y:S01]  /*05f0*/  PLOP3.LUT P4, PT, PT, PT, PT, 0x80, 0x0 ;  /* 0x000000000000781c */ /* 0x000fe20003f8f070 */
[----:B------:R-:W-:Y:S01]  /*0600*/  CS2R R94, SRZ ;  /* 0x00000000005e7805 */ /* 0x000fe2000001ff00 */
[----:B------:R-:W-:Y:S01]  /*0610*/  CS2R R92, SRZ ;  /* 0x00000000005c7805 */ /* 0x000fe2000001ff00 */
[----:B------:R-:W-:Y:S01]  /*0620*/  CS2R R98, SRZ ;  /* 0x0000000000627805 */ /* 0x000fe2000001ff00 */
[C---:B------:R-:W-:Y:S01]  /*0630*/  ISETP.GE.AND P0, PT, R65.reuse, 0x1, PT ;  /* 0x000000014100780c */ /* 0x040fe20003f06270 */
[----:B------:R-:W-:Y:S01]  /*0640*/  CS2R R96, SRZ ;  /* 0x0000000000607805 */ /* 0x000fe2000001ff00 */
[----:B------:R-:W-:Y:S01]  /*0650*/  IADD3 R0, R65, 0x3f, RZ ;  /* 0x0000003f41007810 */ /* 0x000fe20007ffe0ff */
[----:B------:R-:W-:Y:S01]  /*0660*/  IMAD.MOV.U32 R12, RZ, RZ, RZ ;  /* 0x000000ffff0c7224 */ /* 0x000fe200078e00ff */
[----:B------:R-:W-:Y:S01]  /*0670*/  MOV R90, RZ ;  /* 0x000000ff005a7202 */ /* 0x000fe20000000f00 */
[----:B------:R-:W-:Y:S01]  /*0680*/  CS2R R88, SRZ ;  /* 0x0000000000587805 */ /* 0x000fe2000001ff00 */
[----:B-1-3--:R-:W-:Y:S01]  /*0690*/  SHF.R.S32.HI R2, RZ, 0x1f, R0 ;  /* 0x0000001fff027819 */ /* 0x00afe20000011400 */
[----:B------:R-:W-:Y:S01]  /*06a0*/  CS2R R86, SRZ ;  /* 0x0000000000567805 */ /* 0x000fe2000001ff00 */
[----:B------:R-:W-:Y:S01]  /*06b0*/  CS2R R84, SRZ ;  /* 0x0000000000547805 */ /* 0x000fe2000001ff00 */
[----:B------:R-:W-:Y:S01]  /*06c0*/  CS2R R14, SRZ ;  /* 0x00000000000e7805 */ /* 0x000fe2000001ff00 */
[----:B------:R-:W-:Y:S01]  /*06d0*/  LEA.HI R29, R2, R0, RZ, 0x6 ;  /* 0x00000000021d7211 */ /* 0x000fe200078f30ff */
[----:B------:R-:W-:Y:S01]  /*06e0*/  IMAD.MOV.U32 R78, RZ, RZ, RZ ;  /* 0x000000ffff4e7224 */ /* 0x000fe200078e00ff */
[----:B------:R-:W-:Y:S01]  /*06f0*/  CS2R R16, SRZ ;  /* 0x0000000000107805 */ /* 0x000fe2000001ff00 */
[----:B------:R-:W-:Y:S01]  /*0700*/  IMAD.MOV.U32 R76, RZ, RZ, RZ ;  /* 0x000000ffff4c7224 */ /* 0x000fe200078e00ff */
[----:B------:R-:W-:Y:S01]  /*0710*/  MOV R82, RZ ;  /* 0x000000ff00527202 */ /* 0x000fe20000000f00 */
[----:B------:R-:W-:Y:S01]  /*0720*/  IMAD.MOV.U32 R80, RZ, RZ, RZ ;  /* 0x000000ffff507224 */ /* 0x000fe200078e00ff */
[----:B------:R-:W-:Y:S01]  /*0730*/  CS2R R18, SRZ ;  /* 0x0000000000127805 */ /* 0x000fe2000001ff00 */
[----:B------:R-:W-:Y:S01]  /*0740*/  IMAD.MOV.U32 R74, RZ, RZ, RZ ;  /* 0x000000ffff4a7224 */ /* 0x000fe200078e00ff */
[----:B------:R-:W-:Y:S01]  /*0750*/  MOV R72, RZ ;  /* 0x000000ff00487202 */ /* 0x000fe20000000f00 */
        /* <DEDUP_REMOVED lines=10> */
[----:B------:R-:W-:Y:S01]  /*0800*/  CS2R R26, SRZ ;  /* 0x00000000001a7805 */ /* 0x000fe2000001ff00 */
[----:B------:R-:W-:Y:S01]  /*0810*/  IMAD.MOV.U32 R164, RZ, RZ, RZ ;  /* 0x000000ffffa47224 */ /* 0x000fe200078e00ff */
[----:B------:R-:W-:Y:S01]  /*0820*/  MOV R162, RZ ;  /* 0x000000ff00a27202 */ /* 0x000fe20000000f00 */
[----:B------:R-:W-:Y:S01]  /*0830*/  IMAD.MOV.U32 R28, RZ, RZ, RZ ;  /* 0x000000ffff1c7224 */ /* 0x000fe200078e00ff */
[----:B------:R-:W-:Y:S01]  /*0840*/  MOV R160, RZ ;  /* 0x000000ff00a07202 */ /* 0x000fe20000000f00 */
[----:B------:R-:W-:Y:S01]  /*0850*/  CS2R R154, SRZ ;  /* 0x00000000009a7805 */ /* 0x000fe2000001ff00 */
[----:B------:R-:W-:Y:S01]  /*0860*/  CS2R R30, SRZ ;  /* 0x00000000001e7805 */ /* 0x000fe2000001ff00 */
[----:B------:R-:W-:Y:S01]  /*0870*/  IMAD.MOV.U32 R152, RZ, RZ, RZ ;  /* 0x000000ffff987224 */ /* 0x000fe200078e00ff */
[----:B------:R-:W-:Y:S01]  /*0880*/  MOV R158, RZ ;  /* 0x000000ff009e7202 */ /* 0x000fe20000000f00 */
[----:B------:R-:W-:Y:S01]  /*0890*/  CS2R R32, SRZ ;  /* 0x0000000000207805 */ /* 0x000fe2000001ff00 */
[----:B------:R-:W-:Y:S01]  /*08a0*/  IMAD.MOV.U32 R156, RZ, RZ, RZ ;  /* 0x000000ffff9c7224 */ /* 0x000fe200078e00ff */
[----:B------:R-:W-:Y:S01]  /*08b0*/  CS2R R150, SRZ ;  /* 0x0000000000967805 */ /* 0x000fe2000001ff00 */
        /* <DEDUP_REMOVED lines=18> */
[----:B------:R-:W-:Y:S01]  /*09e0*/  CS2R R42, SRZ ;  /* 0x00000000002a7805 */ /* 0x000fe2000001ff00 */
[----:B------:R-:W-:Y:S01]  /*09f0*/  MOV R126, RZ ;  /* 0x000000ff007e7202 */ /* 0x000fe20000000f00 */
[----:B------:R-:W-:Y:S01]  /*0a00*/  IMAD.MOV.U32 R124, RZ, RZ, RZ ;  /* 0x000000ffff7c7224 */ /* 0x000fe200078e00ff */
[----:B------:R-:W-:Y:S01]  /*0a10*/  CS2R R114, SRZ ;  /* 0x0000000000727805 */ /* 0x000fe2000001ff00 */
[----:B------:R-:W-:Y:S01]  /*0a20*/  MOV R112, RZ ;  /* 0x000000ff00707202 */ /* 0x000fe20000000f00 */
[----:B------:R-:W-:Y:S01]  /*0a30*/  CS2R R44, SRZ ;  /* 0x00000000002c7805 */ /* 0x000fe2000001ff00 */
[----:B------:R-:W-:Y:S01]  /*0a40*/  IMAD.MOV.U32 R118, RZ, RZ, RZ ;  /* 0x000000ffff767224 */ /* 0x000fe200078e00ff */
[----:B------:R-:W-:Y:S01]  /*0a50*/  MOV R116, RZ ;  /* 0x000000ff00747202 */ /* 0x000fe20000000f00 */
[----:B------:R-:W-:Y:S01]  /*0a60*/  IMAD.MOV.U32 R54, RZ, RZ, RZ ;  /* 0x000000ffff367224 */ /* 0x000fe200078e00ff */
[----:B------:R-:W-:Y:S01]  /*0a70*/  MOV R53, RZ ;  /* 0x000000ff00357202 */ /* 0x000fe20000000f00 */
[----:B------:R-:W-:Y:S01]  /*0a80*/  CS2R R50, SRZ ;  /* 0x0000000000327805 */ /* 0x000fe2000001ff00 */
[----:B------:R-:W-:Y:S05]  /*0a90*/  @!P0 BRA `(.L_x_24) ;  /* 0x000094a000008947 */ /* 0x000fea0003800000 */
[----:B------:R-:W-:-:S04]  /*0aa0*/  ISETP.NE.U32.AND P5, PT, RZ, c[0x0][0x340], PT ;  /* 0x0000d000ff007a0c */ /* 0x000fc80003fa5070 */
[----:B------:R-:W-:-:S13]  /*0ab0*/  ISETP.NE.AND.EX P5, PT, RZ, c[0x0][0x344], PT, P5 ;  /* 0x0000d100ff007a0c */ /* 0x000fda0003fa5350 */
[----:B------:R-:W-:-:S05]  /*0ac0*/  @P5 IMAD.WIDE R2, R56, R9, c[0x0][0x340] ;  /* 0x0000d00038025625 */ /* 0x000fca00078e0209 */
[----:B------:R1:W5:Y:S01]  /*0ad0*/  @P5 LDG.E R14, [R2.64] ;  /* 0x00000006020e5981 */ /* 0x000362000c1e1900 */
[----:B------:R-:W-:Y:S01]  /*0ae0*/  SHF.R.S32.HI R10, RZ, 0x1f, R163 ;  /* 0x0000001fff0a7819 */ /* 0x000fe200000114a3 */
[----:B------:R-:W-:Y:S01]  /*0af0*/  IMAD.MOV.U32 R6, RZ, RZ, c[0x0][0x2c4] ;  /* 0x0000b100ff067624 */ /* 0x000fe200078e00ff */
[----:B------:R-:W-:Y:S01]  /*0b00*/  SHF.R.S32.HI R0, RZ, 0x1f, R8 ;  /* 0x0000001fff007819 */ /* 0x000fe20000011408 */
[----:B------:R-:W-:Y:S01]  /*0b10*/  IMAD R13, R13, c[0x0][0x2c4], RZ ;  /* 0x0000b1000d0d7a24 */ /* 0x000fe200078e02ff */
[-C--:B------:R-:W-:Y:S01]  /*0b20*/  LEA.HI R5, R10, R163.reuse, RZ, 0x2 ;  /* 0x000000a30a057211 */ /* 0x080fe200078f10ff */
[----:B------:R-:W-:Y:S01]  /*0b30*/  BSSY B0, `(.L_x_25) ;  /* 0x000005e000007945 */ /* 0x000fe20003800000 */
[----:B------:R-:W-:Y:S01]  /*0b40*/  ISETP.NE.AND P0, PT, R6, 0x1, PT ;  /* 0x000000010600780c */ /* 0x000fe20003f05270 */
[----:B------:R-:W-:Y:S01]  /*0b50*/  IMAD R0, R0, c[0x0][0x178], RZ ;  /* 0x00005e0000007a24 */ /* 0x000fe200078e02ff */
[----:B------:R-:W-:Y:S02]  /*0b60*/  LOP3.LUT R4, R5, 0xfffffffc, RZ, 0xc0, !PT ;  /* 0xfffffffc05047812 */ /* 0x000fe400078ec0ff */
[----:B------:R-:W-:Y:S01]  /*0b70*/  SHF.R.S32.HI R17, RZ, 0x2, R5 ;  /* 0x00000002ff117819 */ /* 0x000fe20000011405 */
[----:B------:R-:W-:Y:S01]  /*0b80*/  IMAD R0, R8, c[0x0][0x17c], R0 ;  /* 0x00005f0008007a24 */ /* 0x000fe200078e0200 */
[-C--:B------:R-:W-:Y:S01]  /*0b90*/  LEA.HI R24, R10, R163.reuse, RZ, 0x3 ;  /* 0x000000a30a187211 */ /* 0x080fe200078f18ff */
[----:B------:R-:W-:Y:S01]  /*0ba0*/  IMAD.IADD R9, R163, 0x1, -R4 ;  /* 0x00000001a3097824 */ /* 0x000fe200078e0a04 */
[----:B------:R-:W-:Y:S01]  /*0bb0*/  SEL R4, R56, RZ, !P2 ;  /* 0x000000ff38047207 */ /* 0x000fe20005000000 */
[----:B------:R-:W-:Y:S01]  /*0bc0*/  IMAD R5, R55, c[0x0][0x1b8], RZ ;  /* 0x00006e0037057a24 */ /* 0x000fe200078e02ff */
[-C--:B------:R-:W-:Y:S01]  /*0bd0*/  LEA.HI R20, R10, R163.reuse, RZ, 0x4 ;  /* 0x000000a30a147211 */ /* 0x080fe200078f20ff */
[C---:B------:R-:W-:Y:S01]  /*0be0*/  IMAD R171, R9.reuse, 0x20, R17 ;  /* 0x0000002009ab7824 */ /* 0x040fe200078e0211 */
[----:B------:R-:W-:Y:S01]  /*0bf0*/  SHF.R.S32.HI R22, RZ, 0x3, R24 ;  /* 0x00000003ff167819 */ /* 0x000fe20000011418 */
[----:B------:R-:W-:Y:S01]  /*0c00*/  IMAD R5, R52, c[0x0][0x1bc], R5 ;  /* 0x00006f0034057a24 */ /* 0x000fe200078e0205 */
[----:B------:R-:W-:Y:S01]  /*0c10*/  SHF.R.S32.HI R174, RZ, 0x6, R29 ;  /* 0x00000006ffae7819 */ /* 0x000fe2000001141d */
[----:B------:R-:W-:Y:S01]  /*0c20*/  IMAD.SHL.U32 R64, R9, 0x8, RZ ;  /* 0x0000000809407824 */ /* 0x000fe200078e00ff */
[----:B------:R2:W-:Y:S01]  /*0c30*/  STL [R1+0x4], R171 ;  /* 0x000004ab01007387 */ /* 0x0005e20000100800 */
[----:B------:R-:W-:Y:S01]  /*0c40*/  IMAD R16, R48, 0x80, R17 ;  /* 0x0000008030107824 */ /* 0x000fe200078e0211 */
[----:B------:R-:W-:Y:S01]  /*0c50*/  LEA.HI R162, R10, R163, RZ, 0x5 ;  /* 0x000000a30aa27211 */ /* 0x000fe200078f28ff */
[----:B-1----:R-:W-:Y:S01]  /*0c60*/  IMAD.WIDE.U32 R2, R8, c[0x0][0x178], RZ ;  /* 0x00005e0008027a25 */ /* 0x002fe200078e00ff */
[----:B------:R2:W-:Y:S01]  /*0c70*/  STL [R1], R174 ;  /* 0x000000ae01007387 */ /* 0x0005e20000100800 */
[----:B------:R-:W-:-:S02]  /*0c80*/  IADD3 R19, R64, 0x20, RZ ;  /* 0x0000002040137810 */ /* 0x000fc40007ffe0ff */
[----:B------:R-:W-:Y:S01]  /*0c90*/  IMAD.IADD R3, R3, 0x1, R0 ;  /* 0x0000000103037824 */ /* 0x000fe200078e0200 */
[----:B------:R-:W-:Y:S01]  /*0ca0*/  SHF.R.S32.HI R0, RZ, 0x1f, R56 ;  /* 0x0000001fff007819 */ /* 0x000fe20000011438 */
[----:B------:R-:W-:Y:S01]  /*0cb0*/  IMAD R8, R48, 0x80, R171 ;  /* 0x0000008030087824 */ /* 0x000fe200078e02ab */
[----:B------:R-:W-:Y:S01]  /*0cc0*/  SHF.R.S32.HI R23, RZ, 0x5, R162 ;  /* 0x00000005ff177819 */ /* 0x000fe200000114a2 */
[----:B------:R-:W-:Y:S01]  /*0cd0*/  IMAD.WIDE.U32 R2, R52, c[0x0][0x1b8], R2 ;  /* 0x00006e0034027a25 */ /* 0x000fe200078e0002 */
[----:B------:R-:W-:Y:S02]  /*0ce0*/  SEL R6, R0, RZ, !P2 ;  /* 0x000000ff00067207 */ /* 0x000fe40005000000 */
[----:B------:R-:W-:Y:S01]  /*0cf0*/  IADD3 R49, R64, 0x40, RZ ;  /* 0x0000004040317810 */ /* 0x000fe20007ffe0ff */
[----:B------:R-:W-:Y:S01]  /*0d00*/  @P0 IMAD.HI.U32 R7, R8, c[0x0][0x2c8], RZ ;  /* 0x0000b20008070a27 */ /* 0x000fe200078e00ff */
[----:B------:R-:W-:Y:S02]  /*0d10*/  ISETP.GE.AND P4, PT, R64, c[0x0][0x198], PT ;  /* 0x0000660040007a0c */ /* 0x000fe40003f86270 */
[----:B------:R-:W-:Y:S01]  /*0d20*/  ISETP.GE.AND P3, PT, R19, c[0x0][0x198], PT ;  /* 0x0000660013007a0c */ /* 0x000fe20003f66270 */
[----:B------:R-:W-:Y:S01]  /*0d30*/  IMAD.IADD R3, R3, 0x1, R5 ;  /* 0x0000000103037824 */ /* 0x000fe200078e0205 */
[----:B------:R-:W-:Y:S01]  /*0d40*/  ISETP.GE.AND P2, PT, R49, c[0x0][0x198], PT ;  /* 0x0000660031007a0c */ /* 0x000fe20003f46270 */
[----:B------:R-:W-:Y:S01]  /*0d50*/  IMAD.MOV.U32 R0, RZ, RZ, R8 ;  /* 0x000000ffff007224 */ /* 0x000fe200078e0008 */
[----:B------:R-:W-:Y:S01]  /*0d60*/  @P0 SHF.R.U32.HI R0, RZ, c[0x0][0x2cc], R7 ;  /* 0x0000b300ff000a19 */ /* 0x000fe20000011607 */
[----:B------:R-:W-:-:S02]  /*0d70*/  IMAD R5, R6, c[0x0][0x1c0], RZ ;  /* 0x0000700006057a24 */ /* 0x000fc400078e02ff */
[----:B------:R-:W-:-:S04]  /*0d80*/  IMAD.WIDE.U32 R2, R4, c[0x0][0x1c0], R2 ;  /* 0x0000700004027a25 */ /* 0x000fc800078e0002 */
[----:B------:R-:W-:Y:S01]  /*0d90*/  IMAD R6, R4, c[0x0][0x1c4], R5 ;  /* 0x0000710004067a24 */ /* 0x000fe200078e0205 */
[--C-:B------:R-:W-:Y:S01]  /*0da0*/  SHF.R.S32.HI R5, RZ, 0x1f, R0.reuse ;  /* 0x0000001fff057819 */ /* 0x100fe20000011400 */
[----:B------:R-:W-:Y:S02]  /*0db0*/  IMAD.MOV R4, RZ, RZ, -R0 ;  /* 0x000000ffff047224 */ /* 0x000fe400078e0a00 */
[----:B------:R-:W-:Y:S01]  /*0dc0*/  IMAD.IADD R3, R3, 0x1, R6 ;  /* 0x0000000103037824 */ /* 0x000fe200078e0206 */
[----:B------:R-:W-:Y:S01]  /*0dd0*/  LOP3.LUT R6, R20, 0xfffffff0, RZ, 0xc0, !PT ;  /* 0xfffffff014067812 */ /* 0x000fe200078ec0ff */
[----:B------:R-:W-:Y:S02]  /*0de0*/  IMAD R5, R5, c[0x0][0x1b0], RZ ;  /* 0x00006c0005057a24 */ /* 0x000fe400078e02ff */
[----:B------:R-:W-:Y:S02]  /*0df0*/  IMAD R4, R4, c[0x0][0x2c4], R8 ;  /* 0x0000b10004047a24 */ /* 0x000fe400078e0208 */
[----:B------:R-:W-:-:S02]  /*0e00*/  IMAD R5, R0, c[0x0][0x1b4], R5 ;  /* 0x00006d0000057a24 */ /* 0x000fc400078e0205 */
[----:B------:R-:W-:Y:S01]  /*0e10*/  IMAD.WIDE.U32 R2, R0, c[0x0][0x1b0], R2 ;  /* 0x00006c0000027a25 */ /* 0x000fe200078e0002 */
[----:B------:R-:W-:-:S03]  /*0e20*/  SHF.R.S32.HI R0, RZ, 0x1f, R4 ;  /* 0x0000001fff007819 */ /* 0x000fc60000011404 */
[----:B------:R-:W-:Y:S02]  /*0e30*/  IMAD.IADD R3, R3, 0x1, R5 ;  /* 0x0000000103037824 */ /* 0x000fe400078e0205 */
[----:B------:R-:W-:Y:S02]  /*0e40*/  IMAD R0, R0, c[0x0][0x1a8], RZ ;  /* 0x00006a0000007a24 */ /* 0x000fe400078e02ff */
[----:B------:R-:W-:Y:S02]  /*0e50*/  IMAD.SHL.U32 R5, R22, 0x40, RZ ;  /* 0x0000004016057824 */ /* 0x000fe400078e00ff */
[----:B------:R-:W-:Y:S02]  /*0e60*/  IMAD.IADD R18, R163, 0x1, -R6 ;  /* 0x00000001a3127824 */ /* 0x000fe400078e0a06 */
[C---:B------:R-:W-:Y:S01]  /*0e70*/  IMAD R7, R4.reuse, c[0x0][0x1ac], R0 ;  /* 0x00006b0004077a24 */ /* 0x040fe200078e0200 */
[----:B------:R-:W-:Y:S01]  /*0e80*/  LOP3.LUT R0, R5, 0xc0, RZ, 0xc0, !PT ;  /* 0x000000c005007812 */ /* 0x000fe200078ec0ff */
[----:B------:R-:W-:Y:S01]  /*0e90*/  IMAD.WIDE.U32 R2, R4, c[0x0][0x1a8], R2 ;  /* 0x00006a0004027a25 */ /* 0x000fe200078e0002 */
[----:B------:R-:W-:-:S02]  /*0ea0*/  LEA.HI R15, R18, R18, RZ, 0x1 ;  /* 0x00000012120f7211 */ /* 0x000fc400078f08ff */
[----:B------:R-:W-:Y:S01]  /*0eb0*/  SHF.R.U32.HI R5, RZ, 0x3, R0 ;  /* 0x00000003ff057819 */ /* 0x000fe20000011600 */
[----:B------:R-:W-:Y:S01]  /*0ec0*/  IMAD.IADD R4, R3, 0x1, R7 ;  /* 0x0000000103047824 */ /* 0x000fe200078e0207 */
[----:B------:R-:W-:Y:S02]  /*0ed0*/  LOP3.LUT R0, R0, 0x18, R64, 0xf8, !PT ;  /* 0x0000001800007812 */ /* 0x000fe400078ef840 */
[--C-:B------:R-:W-:Y:S02]  /*0ee0*/  SHF.R.S32.HI R6, RZ, 0x1, R15.reuse ;  /* 0x00000001ff067819 */ /* 0x100fe4000001140f */
[----:B------:R-:W-:Y:S02]  /*0ef0*/  SHF.R.S32.HI R3, RZ, 0x1f, R15 ;  /* 0x0000001fff037819 */ /* 0x000fe4000001140f */
[----:B------:R-:W-:Y:S02]  /*0f00*/  LEA R12, P0, R2, c[0x0][0x160], 0x1 ;  /* 0x00005800020c7a11 */ /* 0x000fe400078008ff */
[----:B------:R-:W-:-:S02]  /*0f10*/  LOP3.LUT R5, R0, R5, RZ, 0x3c, !PT ;  /* 0x0000000500057212 */ /* 0x000fc400078e3cff */
[----:B------:R-:W-:Y:S02]  /*0f20*/  LEA.HI R0, R3, R6, RZ, 0x2 ;  /* 0x0000000603007211 */ /* 0x000fe400078f10ff */
[----:B------:R-:W-:Y:S02]  /*0f30*/  LEA.HI R7, R17, R17, RZ, 0x1 ;  /* 0x0000001111077211 */ /* 0x000fe400078f08ff */
[----:B------:R-:W-:Y:S02]  /*0f40*/  LEA.HI.X R11, R2, c[0x0][0x164], R4, 0x1, P0 ;  /* 0x00005900020b7a11 */ /* 0x000fe400000f0c04 */
[----:B------:R-:W-:Y:S01]  /*0f50*/  ISETP.GE.AND P0, PT, R16, R13, PT ;  /* 0x0000000d1000720c */ /* 0x000fe20003f06270 */
[----:B------:R2:W1:Y:S01]  /*0f60*/  SHFL.IDX PT, R2, R12, RZ, 0x1c1f ;  /* 0x001c1fff0c027589 */ /* 0x00046200000e0000 */
[----:B------:R-:W-:Y:S02]  /*0f70*/  LOP3.LUT R4, R0, 0xfffffffc, RZ, 0xc0, !PT ;  /* 0xfffffffc00047812 */ /* 0x000fe400078ec0ff */
[----:B------:R-:W-:Y:S01]  /*0f80*/  LOP3.LUT R0, R7, 0x7fffffe, RZ, 0xc0, !PT ;  /* 0x07fffffe07007812 */ /* 0x000fe200078ec0ff */
[----:B------:R2:W3:Y:S02]  /*0f90*/  SHFL.IDX PT, R3, R11, RZ, 0x1c1f ;  /* 0x001c1fff0b037589 */ /* 0x0004e400000e0000 */
[----:B------:R-:W-:-:S02]  /*0fa0*/  IMAD.IADD R21, R6, 0x1, -R4 ;  /* 0x0000000106157824 */ /* 0x000fc400078e0a04 */
[----:B------:R-:W-:Y:S02]  /*0fb0*/  IMAD.IADD R0, R17, 0x1, -R0 ;  /* 0x0000000111007824 */ /* 0x000fe400078e0a00 */
[----:B------:R-:W-:Y:S01]  /*0fc0*/  IMAD.MOV.U32 R4, RZ, RZ, 0x10 ;  /* 0x00000010ff047424 */ /* 0x000fe200078e00ff */
[----:B------:R-:W-:Y:S01]  /*0fd0*/  LOP3.LUT P1, RZ, R21, 0x2, RZ, 0xc0, !PT ;  /* 0x0000000215ff7812 */ /* 0x000fe2000782c0ff */
[----:B------:R-:W-:-:S03]  /*0fe0*/  IMAD R0, R23, 0x8, R0 ;  /* 0x0000000817007824 */ /* 0x000fc600078e0200 */
[----:B------:R-:W-:Y:S01]  /*0ff0*/  SEL R4, R4, 0xfffffff0, !P1 ;  /* 0xfffffff004047807 */ /* 0x000fe20004800000 */
[----:B------:R-:W-:Y:S02]  /*1000*/  IMAD.U32 R226, R0, 0x20, R5 ;  /* 0x0000002000e27824 */ /* 0x000fe400078e0005 */
[----:B------:R-:W-:Y:S01]  /*1010*/  @!P5 IMAD.MOV.U32 R14, RZ, RZ, R56 ;  /* 0x000000ffff0ed224 */ /* 0x000fe200078e0038 */
[----:B------:R-:W-:Y:S05]  /*1020*/  @P0 BRA `(.L_x_26) ;  /* 0x000000e000000947 */ /* 0x000fea0003800000 */
[----:B-123--:R-:W-:Y:S01]  /*1030*/  SHF.R.S32.HI R5, RZ, 0x1f, R19 ;  /* 0x0000001fff057819 */ /* 0x00efe20000011413 */
[----:B------:R-:W-:Y:S01]  /*1040*/  IMAD.WIDE R8, R64, 0x2, R2 ;  /* 0x0000000240087825 */ /* 0x000fe200078e0202 */
[----:B------:R-:W-:Y:S02]  /*1050*/  SHF.R.S32.HI R0, RZ, 0x1f, R49 ;  /* 0x0000001fff007819 */ /* 0x000fe40000011431 */
[----:B------:R-:W-:Y:S02]  /*1060*/  LEA.HI R5, R5, R19, RZ, 0x3 ;  /* 0x0000001305057211 */ /* 0x000fe400078f18ff */
[----:B------:R-:W-:-:S02]  /*1070*/  LEA.HI R0, R0, R49, RZ, 0x3 ;  /* 0x0000003100007211 */ /* 0x000fc400078f18ff */
[----:B------:R-:W-:Y:S02]  /*1080*/  LOP3.LUT R5, R5, 0xfffffff8, RZ, 0xc0, !PT ;  /* 0xfffffff805057812 */ /* 0x000fe400078ec0ff */
[----:B------:R-:W-:Y:S01]  /*1090*/  LOP3.LUT R10, R0, 0xfffffff8, RZ, 0xc0, !PT ;  /* 0xfffffff8000a7812 */ /* 0x000fe200078ec0ff */
[----:B------:R-:W-:Y:S02]  /*10a0*/  IMAD.SHL.U32 R0, R226, 0x2, RZ ;  /* 0x00000002e2007824 */ /* 0x000fe400078e00ff */
[----:B------:R-:W-:-:S03]  /*10b0*/  IMAD.WIDE R6, R5, 0x2, R2 ;  /* 0x0000000205067825 */ /* 0x000fc600078e0202 */
[----:B------:R-:W-:Y:S01]  /*10c0*/  @!PT LDS RZ, [RZ] ;  /* 0x00000000fffff984 */ /* 0x000fe20000000800 */
[----:B------:R1:W-:Y:S01]  /*10d0*/  LDGSTS.E.BYPASS.LTC128B.128 [R0+0x6100], [R8.64], !P4 ;  /* 0x0610000008007fae */ /* 0x0003e2000e101d46 */
[----:B------:R-:W-:-:S03]  /*10e0*/  IMAD.WIDE R2, R10, 0x2, R2 ;  /* 0x000000020a027825 */ /* 0x000fc600078e0202 */
[----:B------:R1:W-:Y:S04]  /*10f0*/  LDGSTS.E.BYPASS.LTC128B.128 [R0+0x8100], [R6.64], !P3 ;  /* 0x0810000006007fae */ /* 0x0003e8000d901d46 */
[----:B------:R1:W-:Y:S02]  /*1100*/  LDGSTS.E.BYPASS.LTC128B.128 [R0+0xa100], [R2.64], !P2 ;  /* 0x0a10000002007fae */ /* 0x0003e4000d101d46 */
.L_x_26:
[----:B-123--:R-:W-:Y:S05]  /*1110*/  BSYNC B0 ;  /* 0x0000000000007941 */ /* 0x00efea0003800000 */
.L_x_25:
[----:B------:R-:W-:Y:S01]  /*1120*/  IADD3 R0, R16, 0x20, RZ ;  /* 0x0000002010007810 */ /* 0x000fe20007ffe0ff */
[----:B------:R1:W2:Y:S01]  /*1130*/  SHFL.IDX PT, R3, R11, 0x1, 0x1c1f ;  /* 0x003c1f000b037f89 */ /* 0x0002a200000e0000 */
[----:B------:R-:W-:Y:S02]  /*1140*/  BSSY B0, `(.L_x_27) ;  /* 0x0000012000007945 */ /* 0x000fe40003800000 */
[----:B------:R-:W-:Y:S01]  /*1150*/  ISETP.GE.AND P0, PT, R0, R13, PT ;  /* 0x0000000d0000720c */ /* 0x000fe20003f06270 */
[----:B------:R1:W3:-:S12]  /*1160*/  SHFL.IDX PT, R2, R12, 0x1, 0x1c1f ;  /* 0x003c1f000c027f89 */ /* 0x0002d800000e0000 */
[----:B------:R-:W-:Y:S05]  /*1170*/  @P0 BRA `(.L_x_28) ;  /* 0x000000e000000947 */ /* 0x000fea0003800000 */
[----:B------:R-:W-:Y:S01]  /*1180*/  SHF.R.S32.HI R5, RZ, 0x1f, R19 ;  /* 0x0000001fff057819 */ /* 0x000fe20000011413 */
[----:B--23--:R-:W-:Y:S01]  /*1190*/  IMAD.WIDE R8, R64, 0x2, R2 ;  /* 0x0000000240087825 */ /* 0x00cfe200078e0202 */
[----:B------:R-:W-:Y:S02]  /*11a0*/  SHF.R.S32.HI R0, RZ, 0x1f, R49 ;  /* 0x0000001fff007819 */ /* 0x000fe40000011431 */
[----:B------:R-:W-:Y:S02]  /*11b0*/  LEA.HI R5, R5, R19, RZ, 0x3 ;  /* 0x0000001305057211 */ /* 0x000fe400078f18ff */
[----:B------:R-:W-:Y:S02]  /*11c0*/  LEA.HI R0, R0, R49, RZ, 0x3 ;  /* 0x0000003100007211 */ /* 0x000fe400078f18ff */
[----:B------:R-:W-:Y:S02]  /*11d0*/  LOP3.LUT R5, R5, 0xfffffff8, RZ, 0xc0, !PT ;  /* 0xfffffff805057812 */ /* 0x000fe400078ec0ff */
[----:B------:R-:W-:Y:S01]  /*11e0*/  LOP3.LUT R10, R0, 0xfffffff8, RZ, 0xc0, !PT ;  /* 0xfffffff8000a7812 */ /* 0x000fe200078ec0ff */
[----:B------:R-:W-:-:S02]  /*11f0*/  IMAD.SHL.U32 R0, R226, 0x2, RZ ;  /* 0x00000002e2007824 */ /* 0x000fc400078e00ff */
[----:B------:R-:W-:-:S03]  /*1200*/  IMAD.WIDE R6, R5, 0x2, R2 ;  /* 0x0000000205067825 */ /* 0x000fc600078e0202 */
[----:B------:R-:W-:Y:S01]  /*1210*/  @!PT LDS RZ, [RZ] ;  /* 0x00000000fffff984 */ /* 0x000fe20000000800 */
[----:B------:R2:W-:Y:S01]  /*1220*/  LDGSTS.E.BYPASS.LTC128B.128 [R0+0x6900], [R8.64], !P4 ;  /* 0x0690000008007fae */ /* 0x0005e2000e101d46 */
[----:B------:R-:W-:-:S03]  /*1230*/  IMAD.WIDE R2, R10, 0x2, R2 ;  /* 0x000000020a027825 */ /* 0x000fc600078e0202 */
[----:B------:R2:W-:Y:S04]  /*1240*/  LDGSTS.E.BYPASS.LTC128B.128 [R0+0x8900], [R6.64], !P3 ;  /* 0x0890000006007fae */ /* 0x0005e8000d901d46 */
[----:B------:R2:W-:Y:S02]  /*1250*/  LDGSTS.E.BYPASS.LTC128B.128 [R0+0xa900], [R2.64], !P2 ;  /* 0x0a90000002007fae */ /* 0x0005e4000d101d46 */
.L_x_28:
[----:B------:R-:W-:Y:S05]  /*1260*/  BSYNC B0 ;  /* 0x0000000000007941 */ /* 0x000fea0003800000 */
.L_x_27:
[----:B--2---:R-:W-:Y:S01]  /*1270*/  IADD3 R0, R16, 0x40, RZ ;  /* 0x0000004010007810 */ /* 0x004fe20007ffe0ff */
[----:B------:R2:W4:Y:S01]  /*1280*/  SHFL.IDX PT, R3, R11, 0x2, 0x1c1f ;  /* 0x005c1f000b037f89 */ /* 0x00052200000e0000 */
[----:B------:R-:W-:Y:S02]  /*1290*/  BSSY B0, `(.L_x_29) ;  /* 0x0000012000007945 */ /* 0x000fe40003800000 */
[----:B------:R-:W-:Y:S01]  /*12a0*/  ISETP.GE.AND P0, PT, R0, R13, PT ;  /* 0x0000000d0000720c */ /* 0x000fe20003f06270 */
[----:B---3--:R2:W3:-:S12]  /*12b0*/  SHFL.IDX PT, R2, R12, 0x2, 0x1c1f ;  /* 0x005c1f000c027f89 */ /* 0x0084d800000e0000 */
[----:B------:R-:W-:Y:S05]  /*12c0*/  @P0 BRA `(.L_x_30) ;  /* 0x000000e000000947 */ /* 0x000fea0003800000 */
[----:B------:R-:W-:Y:S01]  /*12d0*/  SHF.R.S32.HI R5, RZ, 0x1f, R19 ;  /* 0x0000001fff057819 */ /* 0x000fe20000011413 */
[----:B---34-:R-:W-:Y:S01]  /*12e0*/  IMAD.WIDE R8, R64, 0x2, R2 ;  /* 0x0000000240087825 */ /* 0x018fe200078e0202 */
        /* <DEDUP_REMOVED lines=12> */
.L_x_30:
[----:B------:R-:W-:Y:S05]  /*13b0*/  BSYNC B0 ;  /* 0x0000000000007941 */ /* 0x000fea0003800000 */
.L_x_29:
[----:B------:R-:W-:Y:S01]  /*13c0*/  MOV R176, c[0x0][0x2b8] ;  /* 0x0000ae0000b07a02 */ /* 0x000fe20000000f00 */
[----:B---3--:R-:W-:Y:S01]  /*13d0*/  SHFL.IDX PT, R2, R12, 0x3, 0x1c1f ;  /* 0x007c1f000c027f89 */ /* 0x008fe200000e0000 */
[----:B------:R-:W-:Y:S01]  /*13e0*/  LEA R0, R174, R171, 0x6 ;  /* 0x000000abae007211 */ /* 0x000fe200078e30ff */
[----:B-----5:R-:W-:Y:S01]  /*13f0*/  IMAD.WIDE.U32 R172, R14, c[0x0][0x2b0], RZ ;  /* 0x0000ac000eac7a25 */ /* 0x020fe200078e00ff */
[----:B------:R-:W-:Y:S01]  /*1400*/  ISETP.NE.AND P5, PT, R176, 0x1, PT ;  /* 0x00000001b000780c */ /* 0x000fe20003fa5270 */
[----:B----4-:R-:W3:Y:S01]  /*1410*/  SHFL.IDX PT, R3, R11, 0x3, 0x1c1f ;  /* 0x007c1f000b037f89 */ /* 0x010ee200000e0000 */
[----:B------:R-:W-:-:S02]  /*1420*/  IADD3 R0, R0, -0x40, RZ ;  /* 0xffffffc000007810 */ /* 0x000fc40007ffe0ff */
[----:B------:R-:W-:Y:S02]  /*1430*/  SHF.R.S32.HI R5, RZ, 0x1f, R14 ;  /* 0x0000001fff057819 */ /* 0x000fe4000001140e */
[----:B------:R-:W-:Y:S02]  /*1440*/  IADD3 R7, R16, 0x60, RZ ;  /* 0x0000006010077810 */ /* 0x000fe40007ffe0ff */
[----:B------:R-:W-:Y:S01]  /*1450*/  SHF.R.S32.HI R9, RZ, 0x1f, R49 ;  /* 0x0000001fff097819 */ /* 0x000fe20000011431 */
[----:B------:R-:W-:Y:S01]  /*1460*/  IMAD R5, R5, c[0x0][0x2b0], RZ ;  /* 0x0000ac0005057a24 */ /* 0x000fe200078e02ff */
[----:B------:R-:W-:Y:S02]  /*1470*/  IADD3 R10, R0, R175, RZ ;  /* 0x000000af000a7210 */ /* 0x000fe40007ffe0ff */
[----:B------:R-:W-:Y:S01]  /*1480*/  SHF.L.U32 R226, R226, 0x1, RZ ;  /* 0x00000001e2e27819 */ /* 0x000fe200000006ff */
[----:B------:R-:W-:Y:S01]  /*1490*/  IMAD R8, R14, c[0x0][0x2b4], R5 ;  /* 0x0000ad000e087a24 */ /* 0x000fe200078e0205 */
[----:B------:R-:W-:Y:S01]  /*14a0*/  ISETP.GE.AND P1, PT, R0, R65, PT ;  /* 0x000000410000720c */ /* 0x000fe20003f26270 */
[----:B------:R-:W-:Y:S01]  /*14b0*/  @P5 IMAD.HI.U32 R6, R10, c[0x0][0x2bc], RZ ;  /* 0x0000af000a065a27 */ /* 0x000fe200078e00ff */
[----:B------:R-:W-:Y:S01]  /*14c0*/  ISETP.GE.AND P0, PT, R7, R13, PT ;  /* 0x0000000d0700720c */ /* 0x000fe20003f06270 */
[----:B------:R-:W-:Y:S01]  /*14d0*/  STL.64 [R1+0x20], R172 ;  /* 0x000020ac01007387 */ /* 0x000fe20000100a00 */
[----:B------:R-:W-:Y:S01]  /*14e0*/  LEA.HI R9, R9, R49, RZ, 0x3 ;  /* 0x0000003109097211 */ /* 0x000fe200078f18ff */
[----:B------:R-:W-:Y:S01]  /*14f0*/  IMAD.MOV.U32 R0, RZ, RZ, R10 ;  /* 0x000000ffff007224 */ /* 0x000fe200078e000a */
[----:B------:R-:W-:-:S02]  /*1500*/  @P5 SHF.R.U32.HI R0, RZ, c[0x0][0x2c0], R6 ;  /* 0x0000b000ff005a19 */ /* 0x000fc40000011606 */
[----:B------:R-:W-:Y:S02]  /*1510*/  SHF.R.S32.HI R6, RZ, 0x1f, R19 ;  /* 0x0000001fff067819 */ /* 0x000fe40000011413 */
[----:B------:R-:W-:Y:S02]  /*1520*/  LOP3.LUT R183, R9, 0xfffffff8, RZ, 0xc0, !PT ;  /* 0xfffffff809b77812 */ /* 0x000fe400078ec0ff */
[----:B------:R-:W-:Y:S02]  /*1530*/  LEA.HI R5, R6, R19, RZ, 0x3 ;  /* 0x0000001306057211 */ /* 0x000fe400078f18ff */
[----:B------:R-:W-:Y:S01]  /*1540*/  IADD3 R170, R173, R8, RZ ;  /* 0x00000008adaa7210 */ /* 0x000fe20007ffe0ff */
[----:B---3--:R-:W-:Y:S01]  /*1550*/  @!P0 IMAD.WIDE R6, R64, 0x2, R2 ;  /* 0x0000000240068825 */ /* 0x008fe200078e0202 */
[----:B------:R-:W-:Y:S02]  /*1560*/  LOP3.LUT R184, R5, 0xfffffff8, RZ, 0xc0, !PT ;  /* 0xfffffff805b87812 */ /* 0x000fe400078ec0ff */
[----:B------:R-:W-:-:S02]  /*1570*/  ISETP.GT.OR P1, PT, R171, 0x3f, P1 ;  /* 0x0000003fab00780c */ /* 0x000fc40000f24670 */
[----:B------:R-:W-:Y:S01]  /*1580*/  MOV R227, RZ ;  /* 0x000000ff00e37202 */ /* 0x000fe20000000f00 */
[--C-:B------:R-:W-:Y:S01]  /*1590*/  @!P0 IMAD.WIDE R8, R184, 0x2, R2.reuse ;  /* 0x00000002b8088825 */ /* 0x100fe200078e0202 */
[----:B------:R-:W-:Y:S01]  /*15a0*/  @!PT LDS RZ, [RZ] ;  /* 0x00000000fffff984 */ /* 0x000fe20000000800 */
[----:B------:R3:W-:Y:S03]  /*15b0*/  @!P0 LDGSTS.E.BYPASS.LTC128B.128 [R226+0x7900], [R6.64], !P4 ;  /* 0x0790000006e28fae */ /* 0x0007e6000e101d46 */
[----:B------:R-:W-:Y:S01]  /*15c0*/  @!P0 IMAD.WIDE R2, R183, 0x2, R2 ;  /* 0x00000002b7028825 */ /* 0x000fe200078e0202 */
[----:B------:R4:W-:Y:S04]  /*15d0*/  @!P0 LDGSTS.E.BYPASS.LTC128B.128 [R226+0x9900], [R8.64], !P3 ;  /* 0x0990000008e28fae */ /* 0x0009e8000d901d46 */
[----:B------:R1:W-:Y:S01]  /*15e0*/  @!P0 LDGSTS.E.BYPASS.LTC128B.128 [R226+0xb900], [R2.64], !P2 ;  /* 0x0b90000002e28fae */ /* 0x0003e2000d101d46 */
[----:B------:R-:W-:-:S03]  /*15f0*/  @!P1 IADD3 R5, P5, R0, R172, RZ ;  /* 0x000000ac00059210 */ /* 0x000fc60007fbe0ff */
[----:B------:R-:W0:Y:S01]  /*1600*/  LDGDEPBAR ;  /* 0x00000000000079af */ /* 0x000e220000000000 */
[----:B------:R-:W-:Y:S01]  /*1610*/  IMAD.WIDE.U32 R168, R52, c[0x0][0x1e8], RZ ;  /* 0x00007a0034a87a25 */ /* 0x000fe200078e00ff */
[----:B------:R-:W-:Y:S02]  /*1620*/  SHF.R.S32.HI R14, RZ, 0x4, R20 ;  /* 0x00000004ff0e7819 */ /* 0x000fe40000011414 */
[----:B-12---:R-:W-:Y:S01]  /*1630*/  LOP3.LUT R12, R24, 0xfffffff8, RZ, 0xc0, !PT ;  /* 0xfffffff8180c7812 */ /* 0x006fe200078ec0ff */
[----:B------:R-:W-:Y:S01]  /*1640*/  STL [R1+0x28], R170 ;  /* 0x000028aa01007387 */ /* 0x000fe20000100800 */
[----:B---3--:R-:W-:Y:S02]  /*1650*/  @!P1 LEA.HI.X.SX32 R7, R0, R170, 0x1, P5 ;  /* 0x000000aa00079211 */ /* 0x008fe400028f0eff */
[----:B------:R-:W-:-:S04]  /*1660*/  @!P1 LEA R6, P4, R5, c[0x0][0x2a0], 0x2 ;  /* 0x0000a80005069a11 */ /* 0x000fc800078810ff */
[----:B------:R-:W-:Y:S01]  /*1670*/  @!P1 LEA.HI.X R7, R5, c[0x0][0x2a4], R7, 0x2, P4 ;  /* 0x0000a90005079a11 */ /* 0x000fe200020f1407 */
[----:B------:R-:W-:Y:S06]  /*1680*/  BAR.SYNC.DEFER_BLOCKING 0x0 ;  /* 0x0000000000007b1d */ /* 0x000fec0000010000 */
[----:B------:R-:W4:Y:S01]  /*1690*/  @!P1 LDG.E R227, [R6.64] ;  /* 0x0000000606e39981 */ /* 0x000f22000c1e1900 */
[----:B------:R-:W-:Y:S01]  /*16a0*/  IMAD.MOV R0, RZ, RZ, -R0 ;  /* 0x000000ffff007224 */ /* 0x000fe200078e0a00 */
[----:B------:R-:W-:Y:S01]  /*16b0*/  ISETP.GE.AND P6, PT, R64, c[0x0][0x1d4], PT ;  /* 0x0000750040007a0c */ /* 0x000fe20003fc6270 */
[----:B------:R-:W-:Y:S01]  /*16c0*/  IMAD.WIDE.U32 R24, R52, c[0x0][0x210], RZ ;  /* 0x0000840034187a25 */ /* 0x000fe200078e00ff */
[----:B------:R-:W-:-:S02]  /*16d0*/  ISETP.GE.AND P5, PT, R19, c[0x0][0x1d4], PT ;  /* 0x0000750013007a0c */ /* 0x000fc40003fa6270 */
[----:B------:R-:W-:Y:S01]  /*16e0*/  IADD3 R12, -R12, R163, RZ ;  /* 0x000000a30c0c7210 */ /* 0x000fe20007ffe1ff */
[----:B------:R-:W-:Y:S01]  /*16f0*/  IMAD R228, R0, c[0x0][0x2b8], R10 ;  /* 0x0000ae0000e47a24 */ /* 0x000fe200078e020a */
[----:B------:R-:W-:Y:S02]  /*1700*/  SHF.R.S32.HI R10, RZ, 0x1f, R18 ;  /* 0x0000001fff0a7819 */ /* 0x000fe40000011412 */
[----:B------:R-:W-:Y:S01]  /*1710*/  LEA.HI R13, R12, R12, RZ, 0x1 ;  /* 0x0000000c0c0d7211 */ /* 0x000fe200078f08ff */
[----:B------:R-:W-:Y:S01]  /*1720*/  IMAD.WIDE.U32 R2, R228, c[0x0][0x1e0], RZ ;  /* 0x00007800e4027a25 */ /* 0x000fe200078e00ff */
[----:B------:R-:W-:Y:S02]  /*1730*/  SHF.R.S32.HI R5, RZ, 0x1f, R228 ;  /* 0x0000001fff057819 */ /* 0x000fe400000114e4 */
[----:B------:R-:W-:Y:S02]  /*1740*/  ISETP.GE.AND P4, PT, R49, c[0x0][0x1d4], PT ;  /* 0x0000750031007a0c */ /* 0x000fe40003f86270 */
[----:B------:R-:W-:Y:S01]  /*1750*/  ISETP.GE.AND P2, PT, R64, c[0x0][0x1d4], PT ;  /* 0x0000750040007a0c */ /* 0x000fe20003f46270 */
[C---:B------:R-:W-:Y:S01]  /*1760*/  IMAD R0, R5.reuse, c[0x0][0x1e0], RZ ;  /* 0x0000780005007a24 */ /* 0x040fe200078e02ff */
[----:B------:R-:W-:Y:S01]  /*1770*/  SHF.R.S32.HI R166, RZ, 0x1f, R64 ;  /* 0x0000001fffa67819 */ /* 0x000fe20000011440 */
[----:B------:R-:W-:Y:S01]  /*1780*/  IMAD R5, R5, c[0x0][0x208], RZ ;  /* 0x0000820005057a24 */ /* 0x000fe200078e02ff */
[----:B------:R-:W-:Y:S01]  /*1790*/  SHF.R.S32.HI R165, RZ, 0x1f, R184 ;  /* 0x0000001fffa57819 */ /* 0x000fe200000114b8 */
[C---:B------:R-:W-:Y:S01]  /*17a0*/  IMAD R0, R228.reuse, c[0x0][0x1e4], R0 ;  /* 0x00007900e4007a24 */ /* 0x040fe200078e0200 */
[----:B------:R-:W-:Y:S01]  /*17b0*/  SHF.R.S32.HI R164, RZ, 0x1f, R183 ;  /* 0x0000001fffa47819 */ /* 0x000fe200000114b7 */
[----:B------:R-:W-:-:S03]  /*17c0*/  IMAD R5, R228, c[0x0][0x20c], R5 ;  /* 0x00008300e4057a24 */ /* 0x000fc600078e0205 */
[----:B------:R-:W-:Y:S01]  /*17d0*/  IADD3 R3, R3, R0, RZ ;  /* 0x0000000003037210 */ /* 0x000fe20007ffe0ff */
[----:B------:R-:W-:-:S04]  /*17e0*/  IMAD R0, R55, c[0x0][0x1e8], RZ ;  /* 0x00007a0037007a24 */ /* 0x000fc800078e02ff */
[----:B------:R-:W-:-:S05]  /*17f0*/  IMAD R0, R52, c[0x0][0x1ec], R0 ;  /* 0x00007b0034007a24 */ /* 0x000fca00078e0200 */
[----:B------:R-:W-:Y:S02]  /*1800*/  IADD3 R167, R169, R0, RZ ;  /* 0x00000000a9a77210 */ /* 0x000fe40007ffe0ff */
[----:B----4-:R-:W-:Y:S01]  /*1810*/  SHF.R.S32.HI R9, RZ, 0x1f, R227 ;  /* 0x0000001fff097819 */ /* 0x010fe200000114e3 */
[----:B------:R-:W-:-:S04]  /*1820*/  IMAD.WIDE.U32 R6, R227, c[0x0][0x1f0], R2 ;  /* 0x00007c00e3067a25 */ /* 0x000fc800078e0002 */
[----:B------:R-:W-:Y:S01]  /*1830*/  IMAD R8, R9, c[0x0][0x1f0], RZ ;  /* 0x00007c0009087a24 */ /* 0x000fe200078e02ff */
[----:B------:R-:W-:Y:S01]  /*1840*/  IADD3 R0, P0, R168, R6, RZ ;  /* 0x00000006a8007210 */ /* 0x000fe20007f1e0ff */
[----:B------:R-:W-:-:S04]  /*1850*/  IMAD.WIDE.U32 R2, R228, c[0x0][0x208], RZ ;  /* 0x00008200e4027a25 */ /* 0x000fc800078e00ff */
[----:B------:R-:W-:Y:S01]  /*1860*/  IMAD R8, R227, c[0x0][0x1f4], R8 ;  /* 0x00007d00e3087a24 */ /* 0x000fe200078e0208 */
[----:B------:R-:W-:Y:S02]  /*1870*/  IADD3 R3, R3, R5, RZ ;  /* 0x0000000503037210 */ /* 0x000fe40007ffe0ff */
[----:B------:R-:W-:Y:S02]  /*1880*/  LOP3.LUT R5, R15, 0x7fffffe, RZ, 0xc0, !PT ;  /* 0x07fffffe0f057812 */ /* 0x000fe400078ec0ff */
[----:B------:R-:W-:Y:S01]  /*1890*/  IADD3.X R6, R167, R7, R8, P0, !PT ;  /* 0x00000007a7067210 */ /* 0x000fe200007fe408 */
[----:B------:R-:W-:Y:S01]  /*18a0*/  IMAD.WIDE.U32 R2, R227, c[0x0][0x218], R2 ;  /* 0x00008600e3027a25 */ /* 0x000fe200078e0002 */
[----:B------:R-:W-:Y:S02]  /*18b0*/  LEA R16, P0, R0, c[0x0][0x1c8], 0x1 ;  /* 0x0000720000107a11 */ /* 0x000fe400078008ff */
[----:B------:R-:W-:Y:S02]  /*18c0*/  IADD3 R150, R18, -R5, RZ ;  /* 0x8000000512967210 */ /* 0x000fe40007ffe0ff */
[----:B------:R-:W-:-:S02]  /*18d0*/  LEA.HI.X R15, R0, c[0x0][0x1cc], R6, 0x1, P0 ;  /* 0x00007300000f7a11 */ /* 0x000fc400000f0c06 */
[----:B------:R-:W-:Y:S01]  /*18e0*/  LEA R0, R174, 0xffffffc0, 0x6 ;  /* 0xffffffc0ae007811 */ /* 0x000fe200078e30ff */
[----:B------:R-:W-:Y:S01]  /*18f0*/  SHFL.IDX PT, R6, R16, RZ, 0x1c1f ;  /* 0x001c1fff10067589 */ /* 0x000fe200000e0000 */
[----:B------:R-:W-:Y:S02]  /*1900*/  LEA.HI R8, R20, R14, RZ, 0x1 ;  /* 0x0000000e14087211 */ /* 0x000fe400078f08ff */
[----:B------:R-:W-:Y:S01]  /*1910*/  LEA.HI R20, R10, R18, RZ, 0x3 ;  /* 0x000000120a147211 */ /* 0x000fe200078f18ff */
[----:B------:R-:W1:Y:S01]  /*1920*/  SHFL.IDX PT, R7, R15, RZ, 0x1c1f ;  /* 0x001c1fff0f077589 */ /* 0x000e6200000e0000 */
[----:B------:R-:W-:Y:S01]  /*1930*/  IMAD.IADD R151, R65, 0x1, -R0 ;  /* 0x0000000141977824 */ /* 0x000fe200078e0a00 */
[----:B------:R-:W-:Y:S01]  /*1940*/  LOP3.LUT R8, R8, 0xfffffffe, RZ, 0xc0, !PT ;  /* 0xfffffffe08087812 */ /* 0x000fe200078ec0ff */
[----:B------:R-:W-:-:S03]  /*1950*/  IMAD R0, R55, c[0x0][0x210], RZ ;  /* 0x0000840037007a24 */ /* 0x000fc600078e02ff */
[----:B------:R-:W-:Y:S01]  /*1960*/  IADD3 R48, -R17, R151, RZ ;  /* 0x0000009711307210 */ /* 0x000fe20007ffe1ff */
[----:B------:R-:W-:Y:S01]  /*1970*/  IMAD R5, R52, c[0x0][0x214], R0 ;  /* 0x0000850034057a24 */ /* 0x000fe200078e0200 */
[----:B------:R-:W-:Y:S01]  /*1980*/  IADD3 R14, R14, -R8, RZ ;  /* 0x800000080e0e7210 */ /* 0x000fe20007ffe0ff */
[----:B------:R-:W-:Y:S01]  /*1990*/  IMAD R0, R9, c[0x0][0x218], RZ ;  /* 0x0000860009007a24 */ /* 0x000fe200078e02ff */
[----:B------:R-:W-:Y:S01]  /*19a0*/  ISETP.GE.AND P1, PT, R48, 0x1, PT ;  /* 0x000000013000780c */ /* 0x000fe20003f26270 */
[----:B------:R-:W-:Y:S01]  /*19b0*/  IMAD.IADD R11, R25, 0x1, R5 ;  /* 0x00000001190b7824 */ /* 0x000fe200078e0205 */
[----:B------:R-:W-:Y:S01]  /*19c0*/  IADD3 R5, P0, R24, R2, RZ ;  /* 0x0000000218057210 */ /* 0x000fe20007f1e0ff */
[----:B------:R-:W-:-:S05]  /*19d0*/  IMAD R0, R227, c[0x0][0x21c], R0 ;  /* 0x00008700e3007a24 */ /* 0x000fca00078e0200 */
[----:B------:R-:W-:Y:S02]  /*19e0*/  IADD3.X R0, R11, R3, R0, P0, !PT ;  /* 0x000000030b007210 */ /* 0x000fe400007fe400 */
[----:B------:R-:W-:Y:S02]  /*19f0*/  LEA R10, P0, R5, c[0x0][0x1f8], 0x1 ;  /* 0x00007e00050a7a11 */ /* 0x000fe400078008ff */
[----:B------:R-:W-:Y:S01]  /*1a00*/  LOP3.LUT R11, R13, 0x7fffffe, RZ, 0xc0, !PT ;  /* 0x07fffffe0d0b7812 */ /* 0x000fe200078ec0ff */
[----:B-1----:R-:W-:Y:S01]  /*1a10*/  @P1 IMAD.WIDE R8, R64, 0x2, R6 ;  /* 0x0000000240081825 */ /* 0x002fe200078e0206 */
[----:B------:R-:W-:Y:S01]  /*1a20*/  LEA.HI.X R0, R5, c[0x0][0x1fc], R0, 0x1, P0 ;  /* 0x00007f0005007a11 */ /* 0x000fe200000f0c00 */
[----:B------:R-:W-:Y:S01]  /*1a30*/  SHFL.IDX PT, R17, R10, RZ, 0x1c1f ;  /* 0x001c1fff0a117589 */ /* 0x000fe200000e0000 */
[----:B------:R-:W-:Y:S01]  /*1a40*/  IADD3 R18, R12, -R11, RZ ;  /* 0x8000000b0c127210 */ /* 0x000fe20007ffe0ff */
[--C-:B------:R-:W-:Y:S01]  /*1a50*/  @P1 IMAD.WIDE R2, R184, 0x2, R6.reuse ;  /* 0x00000002b8021825 */ /* 0x100fe200078e0206 */
[----:B------:R-:W-:Y:S01]  /*1a60*/  SHF.L.U32 R5, R21, 0x6, RZ ;  /* 0x0000000615057819 */ /* 0x000fe200000006ff */
[----:B------:R1:W-:Y:S01]  /*1a70*/  @P1 LDGSTS.E.BYPASS.LTC128B.128 [R226+0x3100], [R8.64], !P6 ;  /* 0x0310000008e21fae */ /* 0x0003e2000f101d46 */
[----:B------:R-:W-:Y:S01]  /*1a80*/  ISETP.GT.AND P0, PT, R48, 0x20, PT ;  /* 0x000000203000780c */ /* 0x000fe20003f04270 */
[----:B------:R-:W-:Y:S01]  /*1a90*/  @P1 IMAD.WIDE R6, R183, 0x2, R6 ;  /* 0x00000002b7061825 */ /* 0x000fe200078e0206 */
[----:B------:R-:W-:Y:S01]  /*1aa0*/  LOP3.LUT R5, R5, 0xc0, RZ, 0xc0, !PT ;  /* 0x000000c005057812 */ /* 0x000fe200078ec0ff */
[----:B------:R2:W-:Y:S01]  /*1ab0*/  @P1 LDGSTS.E.BYPASS.LTC128B.128 [R226+0x4100], [R2.64], !P5 ;  /* 0x0410000002e21fae */ /* 0x0005e2000e901d46 */
[----:B------:R-:W-:-:S03]  /*1ac0*/  LEA R18, R14, R18, 0x3 ;  /* 0x000000120e127211 */ /* 0x000fc600078e18ff */
[----:B------:R-:W-:Y:S04]  /*1ad0*/  SHFL.IDX PT, R12, R0, RZ, 0x1c1f ;  /* 0x001c1fff000c7589 */ /* 0x000fe800000e0000 */
[----:B------:R3:W-:Y:S04]  /*1ae0*/  SHFL.IDX PT, R11, R0, 0x1, 0x1c1f ;  /* 0x003c1f00000b7f89 */ /* 0x0007e800000e0000 */
[----:B------:R4:W-:Y:S04]  /*1af0*/  @P1 LDGSTS.E.BYPASS.LTC128B.128 [R226+0x5100], [R6.64], !P4 ;  /* 0x0510000006e21fae */ /* 0x0009e8000e101d46 */
[----:B------:R-:W-:Y:S01]  /*1b00*/  SHFL.IDX PT, R10, R10, 0x1, 0x1c1f ;  /* 0x003c1f000a0a7f89 */ /* 0x000fe200000e0000 */
[----:B-1----:R-:W-:Y:S01]  /*1b10*/  SHF.L.U32 R8, R14, 0x3, RZ ;  /* 0x000000030e087819 */ /* 0x002fe200000006ff */
[----:B------:R-:W-:-:S02]  /*1b20*/  IMAD.SHL.U32 R9, R22, 0x8, RZ ;  /* 0x0000000816097824 */ /* 0x000fc400078e00ff */
[----:B--2---:R-:W-:Y:S01]  /*1b30*/  SHFL.IDX PT, R2, R16, 0x1, 0x1c1f ;  /* 0x003c1f0010027f89 */ /* 0x004fe200000e0000 */
[----:B------:R-:W-:Y:S02]  /*1b40*/  LOP3.LUT R8, R5, 0x8, R8, 0xf8, !PT ;  /* 0x0000000805087812 */ /* 0x000fe400078ef808 */
[----:B------:R-:W-:Y:S01]  /*1b50*/  SHF.R.U32.HI R5, RZ, 0x3, R5 ;  /* 0x00000003ff057819 */ /* 0x000fe20000011605 */
[----:B------:R-:W4:Y:S01]  /*1b60*/  SHFL.IDX PT, R3, R15, 0x1, 0x1c1f ;  /* 0x003c1f000f037f89 */ /* 0x000f2200000e0000 */
[----:B---3--:R-:W-:Y:S02]  /*1b70*/  SHF.R.S32.HI R0, RZ, 0x1, R13 ;  /* 0x00000001ff007819 */ /* 0x008fe4000001140d */
[----:B------:R-:W-:Y:S02]  /*1b80*/  LOP3.LUT R149, R8, R5, RZ, 0x3c, !PT ;  /* 0x0000000508957212 */ /* 0x000fe400078e3cff */
[C---:B------:R-:W-:Y:S02]  /*1b90*/  LOP3.LUT P3, RZ, R0.reuse, 0x2, RZ, 0xc0, !PT ;  /* 0x0000000200ff7812 */ /* 0x040fe4000786c0ff */
[----:B------:R-:W-:-:S04]  /*1ba0*/  SHF.L.U32 R0, R0, 0x6, RZ ;  /* 0x0000000600007819 */ /* 0x000fc800000006ff */
[----:B------:R-:W-:-:S04]  /*1bb0*/  LOP3.LUT R0, R0, 0xc0, RZ, 0xc0, !PT ;  /* 0x000000c000007812 */ /* 0x000fc800078ec0ff */
[----:B------:R-:W-:Y:S02]  /*1bc0*/  LOP3.LUT R5, R0, 0x8, R9, 0xf8, !PT ;  /* 0x0000000800057812 */ /* 0x000fe400078ef809 */
[----:B------:R-:W-:-:S04]  /*1bd0*/  SHF.R.U32.HI R0, RZ, 0x3, R0 ;  /* 0x00000003ff007819 */ /* 0x000fc80000011600 */
[----:B------:R-:W-:Y:S02]  /*1be0*/  LOP3.LUT R5, R5, R0, RZ, 0x3c, !PT ;  /* 0x0000000005057212 */ /* 0x000fe400078e3cff */
[----:B------:R-:W-:Y:S01]  /*1bf0*/  SHF.L.U32 R0, R20, 0x5, RZ ;  /* 0x0000000514007819 */ /* 0x000fe200000006ff */
[----:B----4-:R-:W-:-:S03]  /*1c00*/  @P0 IMAD.WIDE R6, R64, 0x2, R2 ;  /* 0x0000000240060825 */ /* 0x010fc600078e0202 */
[----:B------:R-:W-:Y:S01]  /*1c10*/  LOP3.LUT R148, R0, 0xffffff00, RZ, 0xc0, !PT ;  /* 0xffffff0000947812 */ /* 0x000fe200078ec0ff */
[--C-:B------:R-:W-:Y:S01]  /*1c20*/  @P0 IMAD.WIDE R8, R184, 0x2, R2.reuse ;  /* 0x00000002b8080825 */ /* 0x100fe200078e0202 */
[----:B------:R1:W-:Y:S02]  /*1c30*/  @P0 LDGSTS.E.BYPASS.LTC128B.128 [R226+0x3900], [R6.64], !P6 ;  /* 0x0390000006e20fae */ /* 0x0003e4000f101d46 */
[----:B------:R-:W-:Y:S01]  /*1c40*/  LEA R0, R23, R148, 0x9 ;  /* 0x0000009417007211 */ /* 0x000fe200078e48ff */
[----:B------:R-:W-:Y:S01]  /*1c50*/  @P0 IMAD.WIDE R2, R183, 0x2, R2 ;  /* 0x00000002b7020825 */ /* 0x000fe200078e0202 */
[----:B------:R2:W-:Y:S02]  /*1c60*/  @P0 LDGSTS.E.BYPASS.LTC128B.128 [R226+0x4900], [R8.64], !P5 ;  /* 0x0490000008e20fae */ /* 0x0005e4000e901d46 */
[----:B------:R-:W-:Y:S01]  /*1c70*/  LEA R0, R150, R0, 0x5 ;  /* 0x0000000096007211 */ /* 0x000fe200078e28ff */
[----:B------:R-:W-:Y:S01]  /*1c80*/  IMAD.WIDE R14, R64, 0x2, RZ ;  /* 0x00000002400e7825 */ /* 0x000fe200078e02ff */
[----:B------:R3:W-:Y:S03]  /*1c90*/  @P0 LDGSTS.E.BYPASS.LTC128B.128 [R226+0x5900], [R2.64], !P4 ;  /* 0x0590000002e20fae */ /* 0x0007e6000e101d46 */
[----:B------:R-:W-:Y:S01]  /*1ca0*/  IMAD.IADD R0, R149, 0x1, R0 ;  /* 0x0000000195007824 */ /* 0x000fe200078e0200 */
[----:B------:R-:W0:Y:S01]  /*1cb0*/  LDGDEPBAR ;  /* 0x00000000000079af */ /* 0x000e220000000000 */
[----:B------:R-:W-:-:S03]  /*1cc0*/  IADD3 R50, P1, R17, R14, RZ ;  /* 0x0000000e11327210 */ /* 0x000fc60007f3e0ff */
[----:B------:R-:W-:Y:S02]  /*1cd0*/  SHF.L.U32 R224, R0, 0x1, RZ ;  /* 0x0000000100e07819 */ /* 0x000fe400000006ff */
[----:B------:R-:W-:Y:S01]  /*1ce0*/  IMAD.X R51, R12, 0x1, R15, P1 ;  /* 0x000000010c337824 */ /* 0x000fe200008e060f */
[----:B------:R-:W-:Y:S02]  /*1cf0*/  IADD3 R46, P1, R14, R10, RZ ;  /* 0x0000000a0e2e7210 */ /* 0x000fe40007f3e0ff */
[----:B------:R-:W-:Y:S02]  /*1d00*/  IMAD R225, R4, 0x2, R224 ;  /* 0x0000000204e17824 */ /* 0x000fe400078e02e0 */
[----:B------:R-:W-:Y:S01]  /*1d10*/  IADD3.X R47, R15, R11, RZ, P1, !PT ;  /* 0x0000000b0f2f7210 */ /* 0x000fe20000ffe4ff */
[----:B-1----:R-:W-:-:S04]  /*1d20*/  IMAD.WIDE R6, R184, 0x2, RZ ;  /* 0x00000002b8067825 */ /* 0x002fc800078e02ff */
[----:B--2---:R-:W-:Y:S01]  /*1d30*/  IMAD.WIDE R8, R183, 0x2, RZ ;  /* 0x00000002b7087825 */ /* 0x004fe200078e02ff */
[----:B------:R-:W-:Y:S02]  /*1d40*/  IADD3 R44, P1, R17, R6, RZ ;  /* 0x00000006112c7210 */ /* 0x000fe40007f3e0ff */
[----:B------:R-:W-:Y:S01]  /*1d50*/  IADD3 R38, P0, R6, R10, RZ ;  /* 0x0000000a06267210 */ /* 0x000fe20007f1e0ff */
[----:B---3--:R-:W-:Y:S01]  /*1d60*/  IMAD.U32 R3, R18, 0x20, R5 ;  /* 0x0000002012037824 */ /* 0x008fe200078e0005 */
[----:B------:R-:W-:-:S04]  /*1d70*/  DEPBAR.LE SB0, 0x1 ;  /* 0x000080400000791a */ /* 0x000fc80000000000 */
[----:B------:R-:W-:-:S04]  /*1d80*/  DEPBAR.LE SB0, 0x0 ;  /* 0x000080000000791a */ /* 0x000fc80000000000 */
[----:B------:R-:W-:Y:S01]  /*1d90*/  BAR.SYNC.DEFER_BLOCKING 0x0 ;  /* 0x0000000000007b1d */ /* 0x000fe20000010000 */
[----:B------:R-:W-:Y:S02]  /*1da0*/  IADD3.X R45, R12, R7, RZ, P1, !PT ;  /* 0x000000070c2d7210 */ /* 0x000fe40000ffe4ff */
[----:B------:R-:W-:Y:S02]  /*1db0*/  IADD3.X R39, R7, R11, RZ, P0, !PT ;  /* 0x0000000b07277210 */ /* 0x000fe400007fe4ff */
[----:B------:R-:W-:Y:S02]  /*1dc0*/  IADD3 R36, P1, R17, R8, RZ ;  /* 0x0000000811247210 */ /* 0x000fe40007f3e0ff */
[----:B------:R-:W-:Y:S02]  /*1dd0*/  IADD3 R6, P0, R8, R10, RZ ;  /* 0x0000000a08067210 */ /* 0x000fe40007f1e0ff */
[----:B------:R-:W-:Y:S02]  /*1de0*/  SHF.L.U32 R220, R3, 0x1, RZ ;  /* 0x0000000103dc7819 */ /* 0x000fe400000006ff */
[----:B------:R-:W-:-:S02]  /*1df0*/  MOV R2, 0x10 ;  /* 0x0000001000027802 */ /* 0x000fc40000000f00 */
[----:B------:R-:W-:Y:S02]  /*1e00*/  IADD3.X R37, R12, R9, RZ, P1, !PT ;  /* 0x000000090c257210 */ /* 0x000fe40000ffe4ff */
[----:B------:R-:W-:Y:S02]  /*1e10*/  IADD3.X R7, R9, R11, RZ, P0, !PT ;  /* 0x0000000b09077210 */ /* 0x000fe400007fe4ff */
[----:B------:R-:W-:Y:S02]  /*1e20*/  ISETP.LT.OR P0, PT, R48, 0x1, P2 ;  /* 0x000000013000780c */ /* 0x000fe40001701670 */
[----:B------:R-:W-:Y:S02]  /*1e30*/  SEL R2, R2, 0xfffffff0, !P3 ;  /* 0xfffffff002027807 */ /* 0x000fe40005800000 */
[----:B------:R-:W-:Y:S02]  /*1e40*/  ISETP.GE.AND P1, PT, R19, c[0x0][0x1d4], PT ;  /* 0x0000750013007a0c */ /* 0x000fe40003f26270 */
[----:B------:R-:W-:Y:S01]  /*1e50*/  LEA R0, R2, R220, 0x1 ;  /* 0x000000dc02007211 */ /* 0x000fe200078e08ff */
[----:B------:R-:W-:Y:S01]  /*1e60*/  LDSM.16.M88.4 R8, [R224+0x7100] ;  /* 0x00710000e008783b */ /* 0x000fe20000000200 */
[----:B------:R-:W-:-:S03]  /*1e70*/  ISETP.LT.OR P2, PT, R48, 0x21, P2 ;  /* 0x000000213000780c */ /* 0x000fc60001741670 */
[----:B------:R-:W1:Y:S04]  /*1e80*/  LDSM.16.M88.4 R20, [R220+0x3100] ;  /* 0x00310000dc14783b */ /* 0x000e680000000200 */
[----:B------:R-:W2:Y:S04]  /*1e90*/  LDSM.16.M88.4 R32, [R220+0x3500] ;  /* 0x00350000dc20783b */ /* 0x000ea80000000200 */
[----:B------:R-:W3:Y:S04]  /*1ea0*/  LDSM.16.M88.4 R28, [R220+0x3900] ;  /* 0x00390000dc1c783b */ /* 0x000ee80000000200 */
[----:B------:R-:W4:Y:S04]  /*1eb0*/  LDSM.16.M88.4 R24, [R220+0x3d00] ;  /* 0x003d0000dc18783b */ /* 0x000f280000000200 */
[----:B------:R-:W3:Y:S04]  /*1ec0*/  LDSM.16.M88.4 R12, [R224+0x6100] ;  /* 0x00610000e00c783b */ /* 0x000ee80000000200 */
[----:B------:R-:W-:Y:S04]  /*1ed0*/  LDSM.16.M88.4 R56, [R0+0x3100] ;  /* 0x003100000038783b */ /* 0x000fe80000000200 */
[----:B------:R-:W-:Y:S04]  /*1ee0*/  LDSM.16.M88.4 R84, [R0+0x3500] ;  /* 0x003500000054783b */ /* 0x000fe80000000200 */
[----:B------:R-:W-:Y:S04]  /*1ef0*/  LDSM.16.M88.4 R96, [R0+0x3900] ;  /* 0x003900000060783b */ /* 0x000fe80000000200 */
[----:B------:R4:W-:Y:S04]  /*1f00*/  LDSM.16.M88.4 R108, [R0+0x3d00] ;  /* 0x003d0000006c783b */ /* 0x0009e80000000200 */
[----:B------:R-:W3:Y:S04]  /*1f10*/  LDSM.16.M88.4 R40, [R225+0x6100] ;  /* 0x00610000e128783b */ /* 0x000ee80000000200 */
[----:B------:R-:W3:Y:S01]  /*1f20*/  LDSM.16.M88.4 R16, [R225+0x7100] ;  /* 0x00710000e110783b */ /* 0x000ee20000000200 */
[----:B-1----:R-:W-:Y:S03]  /*1f30*/  HMMA.16816.F32 R52, R8, R20, RZ ;  /* 0x000000140834723c */ /* 0x002fe600000018ff */
[----:B------:R-:W-:Y:S01]  /*1f40*/  @!PT LDS RZ, [RZ] ;  /* 0x00000000fffff984 */ /* 0x000fe20000000800 */
[----:B------:R-:W-:Y:S01]  /*1f50*/  @!PT LDS RZ, [RZ] ;  /* 0x00000000fffff984 */ /* 0x000fe20000000800 */
[----:B------:R-:W-:Y:S01]  /*1f60*/  @!PT LDS RZ, [RZ] ;  /* 0x00000000fffff984 */ /* 0x000fe20000000800 */
[----:B------:R1:W-:Y:S01]  /*1f70*/  LDGSTS.E.BYPASS.LTC128B.128 [R226+0x100], [R50.64], !P0 ;  /* 0x0010000032e27fae */ /* 0x0003e2000c101d46 */
[----:B------:R-:W-:-:S02]  /*1f80*/  ISETP.LT.OR P0, PT, R48, 0x1, P1 ;  /* 0x000000013000780c */ /* 0x000fc40000f01670 */
[----:B------:R-:W-:Y:S02]  /*1f90*/  ISETP.LT.OR P1, PT, R48, 0x21, P1 ;  /* 0x000000213000780c */ /* 0x000fe40000f21670 */
[----:B--2---:R-:W-:Y:S01]  /*1fa0*/  HMMA.16816.F32 R100, R8, R32, RZ ;  /* 0x000000200864723c */ /* 0x004fe200000018ff */
[----:B----4-:R-:W-:-:S07]  /*1fb0*/  IADD3 R0, R220, 0x3100, RZ ;  /* 0x00003100dc007810 */ /* 0x010fce0007ffe0ff */
[C---:B---3--:R-:W-:Y:S01]  /*1fc0*/  HMMA.16816.F32 R88, R8.reuse, R28, RZ ;  /* 0x0000001c0858723c */ /* 0x048fe200000018ff */
[----:B------:R2:W-:Y:S01]  /*1fd0*/  LDGSTS.E.BYPASS.LTC128B.128 [R226+0x1100], [R44.64], !P0 ;  /* 0x011000002ce27fae */ /* 0x0005e2000c101d46 */
[----:B------:R-:W-:Y:S02]  /*1fe0*/  ISETP.GE.AND P0, PT, R49, c[0x0][0x1d4], PT ;  /* 0x0000750031007a0c */ /* 0x000fe40003f06270 */
[----:B------:R-:W-:Y:S02]  /*1ff0*/  LEA R223, R2, R0, 0x1 ;  /* 0x0000000002df7211 */ /* 0x000fe400078e08ff */
[C---:B------:R-:W-:Y:S02]  /*2000*/  ISETP.LT.OR P3, PT, R48.reuse, 0x1, P0 ;  /* 0x000000013000780c */ /* 0x040fe40000761670 */
[----:B------:R-:W-:Y:S01]  /*2010*/  ISETP.LT.OR P0, PT, R48, 0x21, P0 ;  /* 0x000000213000780c */ /* 0x000fe20000701670 */
[C---:B------:R-:W-:Y:S08]  /*2020*/  HMMA.16816.F32 R72, R8.reuse, R24, RZ ;  /* 0x000000180848723c */ /* 0x040ff000000018ff */
[----:B------:R-:W-:Y:S02]  /*2030*/  HMMA.16816.F32 R104, R8, R22, RZ ;  /* 0x000000160868723c */ /* 0x000fe400000018ff */
[----:B------:R3:W-:Y:S01]  /*2040*/  LDGSTS.E.BYPASS.LTC128B.128 [R226+0x2100], [R36.64], !P3 ;  /* 0x0210000024e27fae */ /* 0x0007e2000d901d46 */
[----:B------:R-:W-:-:S03]  /*2050*/  ISETP.GT.AND P3, PT, R171, 0x3f, PT ;  /* 0x0000003fab00780c */ /* 0x000fc60003f64270 */
[----:B------:R2:W-:Y:S01]  /*2060*/  LDGSTS.E.BYPASS.LTC128B.128 [R226+0x900], [R46.64], !P2 ;  /* 0x009000002ee27fae */ /* 0x0005e2000d101d46 */
[----:B------:R-:W-:Y:S01]  /*2070*/  ISETP.GE.AND P2, PT, R65, 0x41, PT ;  /* 0x000000414100780c */ /* 0x000fe20003f46270 */
[C---:B------:R-:W-:Y:S02]  /*2080*/  HMMA.16816.F32 R92, R8.reuse, R34, RZ ;  /* 0x00000022085c723c */ /* 0x040fe400000018ff */
[----:B------:R3:W-:Y:S04]  /*2090*/  LDGSTS.E.BYPASS.LTC128B.128 [R226+0x1900], [R38.64], !P1 ;  /* 0x0190000026e27fae */ /* 0x0007e8000c901d46 */
[----:B------:R4:W-:Y:S02]  /*20a0*/  LDGSTS.E.BYPASS.LTC128B.128 [R226+0x2900], [R6.64], !P0 ;  /* 0x0290000006e27fae */ /* 0x0009e4000c101d46 */
[C---:B------:R-:W-:Y:S02]  /*20b0*/  HMMA.16816.F32 R76, R8.reuse, R30, RZ ;  /* 0x0000001e084c723c */ /* 0x040fe400000018ff */
[----:B------:R-:W-:Y:S04]  /*20c0*/  LDSM.16.M88.4 R68, [R220+0x4100] ;  /* 0x00410000dc44783b */ /* 0x000fe80000000200 */
[----:B------:R-:W0:Y:S02]  /*20d0*/  LDGDEPBAR ;  /* 0x00000000000079af */ /* 0x000e240000000000 */
[----:B------:R-:W-:Y:S08]  /*20e0*/  HMMA.16816.F32 R60, R8, R26, RZ ;  /* 0x0000001a083c723c */ /* 0x000ff000000018ff */
[C---:B------:R-:W-:Y:S01]  /*20f0*/  HMMA.16816.F32 R8, R12.reuse, R20, RZ ;  /* 0x000000140c08723c */ /* 0x040fe200000018ff */
[----:B--2---:R-:W-:Y:S04]  /*2100*/  LDSM.16.M88.4 R44, [R220+0x5100] ;  /* 0x00510000dc2c783b */ /* 0x004fe80000000200 */
[----:B---3--:R-:W2:Y:S03]  /*2110*/  LDSM.16.M88.4 R36, [R224+0x8100] ;  /* 0x00810000e024783b */ /* 0x008ea60000000200 */
[C---:B------:R-:W-:Y:S08]  /*2120*/  HMMA.16816.F32 R80, R12.reuse, R22, RZ ;  /* 0x000000160c50723c */ /* 0x040ff000000018ff */
[C---:B------:R-:W-:Y:S08]  /*2130*/  HMMA.16816.F32 R20, R12.reuse, R32, RZ ;  /* 0x000000200c14723c */ /* 0x040ff000000018ff */
[----:B------:R-:W-:Y:S01]  /*2140*/  HMMA.16816.F32 R116, R12, R34, RZ ;  /* 0x000000220c74723c */ /* 0x000fe200000018ff */
[----:B------:R-:W3:Y:S07]  /*2150*/  LDSM.16.M88.4 R32, [R224+0x9100] ;  /* 0x00910000e020783b */ /* 0x000eee0000000200 */
[----:B------:R-:W-:Y:S08]  /*2160*/  HMMA.16816.F32 R8, R40, R56, R8 ;  /* 0x000000382808723c */ /* 0x000ff00000001808 */
[C---:B-1----:R-:W-:Y:S08]  /*2170*/  HMMA.16816.F32 R48, R12.reuse, R28, RZ ;  /* 0x0000001c0c30723c */ /* 0x042ff000000018ff */
[C---:B------:R-:W-:Y:S01]  /*2180*/  HMMA.16816.F32 R128, R12.reuse, R30, RZ ;  /* 0x0000001e0c80723c */ /* 0x040fe200000018ff */
[----:B------:R-:W-:Y:S07]  /*2190*/  LDSM.16.M88.4 R28, [R225+0x8100] ;  /* 0x00810000e11c783b */ /* 0x000fee0000000200 */
[C---:B------:R-:W-:Y:S08]  /*21a0*/  HMMA.16816.F32 R112, R12.reuse, R24, RZ ;  /* 0x000000180c70723c */ /* 0x040ff000000018ff */
[----:B------:R-:W-:Y:S01]  /*21b0*/  HMMA.16816.F32 R120, R12, R26, RZ ;  /* 0x0000001a0c78723c */ /* 0x000fe200000018ff */
[----:B------:R-:W-:Y:S07]  /*21c0*/  LDSM.16.M88.4 R24, [R225+0x9100] ;  /* 0x00910000e118783b */ /* 0x000fee0000000200 */
[----:B------:R-:W-:Y:S01]  /*21d0*/  HMMA.16816.F32 R12, R16, R56, R52 ;  /* 0x00000038100c723c */ /* 0x000fe20000001834 */
[----:B------:R-:W1:Y:S07]  /*21e0*/  LDSM.16.M88.4 R52, [R223+0x1000] ;  /* 0x00100000df34783b */ /* 0x000e6e0000000200 */
[----:B--2---:R-:W-:Y:S08]  /*21f0*/  HMMA.16816.F32 R8, R36, R68, R8 ;  /* 0x000000442408723c */ /* 0x004ff00000001808 */
[----:B------:R-:W-:Y:S08]  /*2200*/  HMMA.16816.F32 R136, R16, R86, R92 ;  /* 0x000000561088723c */ /* 0x000ff0000000185c */
[----:B------:R-:W-:Y:S01]  /*2210*/  HMMA.16816.F32 R92, R40, R84, R20 ;  /* 0x00000054285c723c */ /* 0x000fe20000001814 */
[----:B------:R-:W2:Y:S07]  /*2220*/  LDSM.16.M88.4 R20, [R224+0xa100] ;  /* 0x00a10000e014783b */ /* 0x000eae0000000200 */
[-C--:B------:R-:W-:Y:S08]  /*2230*/  HMMA.16816.F32 R104, R16, R58.reuse, R104 ;  /* 0x0000003a1068723c */ /* 0x080ff00000001868 */
[----:B------:R-:W-:Y:S08]  /*2240*/  HMMA.16816.F32 R80, R40, R58, R80 ;  /* 0x0000003a2850723c */ /* 0x000ff00000001850 */
[----:B---3--:R-:W-:Y:S01]  /*2250*/  HMMA.16816.F32 R56, R32, R68, R12 ;  /* 0x000000442038723c */ /* 0x008fe2000000180c */
[----:B------:R-:W-:Y:S07]  /*2260*/  LDSM.16.M88.4 R12, [R225+0xa100] ;  /* 0x00a10000e10c783b */ /* 0x000fee0000000200 */
[C---:B------:R-:W-:Y:S08]  /*2270*/  HMMA.16816.F32 R124, R16.reuse, R84, R100 ;  /* 0x00000054107c723c */ /* 0x040ff00000001864 */
[C---:B------:R-:W-:Y:S08]  /*2280*/  HMMA.16816.F32 R140, R16.reuse, R96, R88 ;  /* 0x00000060108c723c */ /* 0x040ff00000001858 */
[C---:B------:R-:W-:Y:S08]  /*2290*/  HMMA.16816.F32 R152, R16.reuse, R108, R72 ;  /* 0x0000006c1098723c */ /* 0x040ff00000001848 */
[C---:B------:R-:W-:Y:S08]  /*22a0*/  HMMA.16816.F32 R144, R16.reuse, R98, R76 ;  /* 0x000000621090723c */ /* 0x040ff0000000184c */
[----:B------:R-:W-:Y:S01]  /*22b0*/  HMMA.16816.F32 R156, R16, R110, R60 ;  /* 0x0000006e109c723c */ /* 0x000fe2000000183c */
[----:B------:R-:W3:Y:S07]  /*22c0*/  LDSM.16.M88.4 R16, [R224+0xb100] ;  /* 0x00b10000e010783b */ /* 0x000eee0000000200 */
[----:B-1----:R-:W-:Y:S01]  /*22d0*/  HMMA.16816.F32 R72, R28, R52, R8 ;  /* 0x000000341c48723c */ /* 0x002fe20000001808 */
[----:B------:R-:W-:Y:S07]  /*22e0*/  LDSM.16.M88.4 R8, [R225+0xb100] ;  /* 0x00b10000e108783b */ /* 0x000fee0000000200 */
[----:B------:R-:W-:Y:S01]  /*22f0*/  HMMA.16816.F32 R132, R40, R96, R48 ;  /* 0x000000602884723c */ /* 0x000fe20000001830 */
[----:B------:R-:W1:Y:S07]  /*2300*/  LDSM.16.M88.4 R48, [R223+0x2000] ;  /* 0x00200000df30783b */ /* 0x000e6e0000000200 */
[----:B------:R-:W-:Y:S01]  /*2310*/  HMMA.16816.F32 R60, R24, R52, R56 ;  /* 0x00000034183c723c */ /* 0x000fe20000001838 */
[----:B------:R-:W1:Y:S07]  /*2320*/  LDSM.16.M88.4 R56, [R220+0x4500] ;  /* 0x00450000dc38783b */ /* 0x000e6e0000000200 */
[----:B------:R-:W-:Y:S08]  /*2330*/  HMMA.16816.F32 R80, R36, R70, R80 ;  /* 0x000000462450723c */ /* 0x000ff00000001850 */
[----:B--2---:R-:W-:Y:S08]  /*2340*/  HMMA.16816.F32 R76, R20, R44, R72 ;  /* 0x0000002c144c723c */ /* 0x004ff00000001848 */
[----:B------:R-:W-:Y:S08]  /*2350*/  HMMA.16816.F32 R100, R40, R86, R116 ;  /* 0x000000562864723c */ /* 0x000ff00000001874 */
[----:B------:R-:W-:Y:S08]  /*2360*/  HMMA.16816.F32 R84, R32, R70, R104 ;  /* 0x000000462054723c */ /* 0x000ff00000001868 */
[----:B---3--:R-:W-:Y:S01]  /*2370*/  HMMA.16816.F32 R68, R16, R44, R60 ;  /* 0x0000002c1044723c */ /* 0x008fe2000000183c */
[----:B------:R-:W2:Y:S07]  /*2380*/  LDSM.16.M88.4 R60, [R223+0x1400] ;  /* 0x00140000df3c783b */ /* 0x000eae0000000200 */
[----:B------:R-:W-:Y:S08]  /*2390*/  HMMA.16816.F32 R72, R28, R54, R80 ;  /* 0x000000361c48723c */ /* 0x000ff00000001850 */
[----:B-1----:R-:W-:Y:S08]  /*23a0*/  HMMA.16816.F32 R88, R12, R48, R76 ;  /* 0x000000300c58723c */ /* 0x002ff0000000184c */
[----:B------:R-:W-:Y:S08]  /*23b0*/  HMMA.16816.F32 R80, R24, R54, R84 ;  /* 0x000000361850723c */ /* 0x000ff00000001854 */
[----:B------:R-:W-:Y:S08]  /*23c0*/  HMMA.16816.F32 R76, R36, R56, R92 ;  /* 0x00000038244c723c */ /* 0x000ff0000000185c */
[----:B------:R-:W-:Y:S01]  /*23d0*/  HMMA.16816.F32 R112, R40, R108, R112 ;  /* 0x0000006c2870723c */ /* 0x000fe20000001870 */
[----:B------:R-:W-:-:S04]  /*23e0*/  FMUL.FTZ R0, R88, c[0x0][0x320] ;  /* 0x0000c80058007a20 */ /* 0x000fc80000410000 */
[----:B------:R1:W3:Y:S03]  /*23f0*/  MUFU.TANH R161, R0 ;  /* 0x0000000000a17308 */ /* 0x0002e60000002400 */
[C---:B------:R-:W-:Y:S08]  /*2400*/  HMMA.16816.F32 R128, R40.reuse, R98, R128 ;  /* 0x000000622880723c */ /* 0x040ff00000001880 */
[----:B------:R-:W-:Y:S01]  /*2410*/  HMMA.16816.F32 R120, R40, R110, R120 ;  /* 0x0000006e2878723c */ /* 0x000fe20000001878 */
[----:B------:R-:W3:Y:S01]  /*2420*/  LDSM.16.M88.4 R40, [R220+0x5500] ;  /* 0x00550000dc28783b */ /* 0x000ee20000000200 */
[----:B-1----:R-:W-:-:S06]  /*2430*/  FMUL.FTZ R0, R89, c[0x0][0x320] ;  /* 0x0000c80059007a20 */ /* 0x002fcc0000410000 */
[----:B------:R-:W-:Y:S01]  /*2440*/  HMMA.16816.F32 R84, R8, R48, R68 ;  /* 0x000000300854723c */ /* 0x000fe20000001844 */
[----:B------:R1:W1:Y:S07]  /*2450*/  MUFU.TANH R160, R0 ;  /* 0x0000000000a07308 */ /* 0x00026e0000002400 */
[----:B------:R-:W-:Y:S08]  /*2460*/  HMMA.16816.F32 R68, R20, R46, R72 ;  /* 0x0000002e1444723c */ /* 0x000ff00000001848 */
[----:B------:R-:W-:Y:S01]  /*2470*/  HMMA.16816.F32 R52, R32, R56, R124 ;  /* 0x000000382034723c */ /* 0x000fe2000000187c */
[----:B-1----:R-:W-:-:S04]  /*2480*/  FMUL.FTZ R0, R90, c[0x0][0x320] ;  /* 0x0000c8005a007a20 */ /* 0x002fc80000410000 */
[----:B------:R1:W1:Y:S03]  /*2490*/  MUFU.TANH R127, R0 ;  /* 0x00000000007f7308 */ /* 0x0002660000002400 */
[----:B------:R-:W-:Y:S01]  /*24a0*/  HMMA.16816.F32 R72, R16, R46, R80 ;  /* 0x0000002e1048723c */ /* 0x000fe20000001850 */
[----:B------:R-:W3:Y:S07]  /*24b0*/  LDSM.16.M88.4 R44, [R223+0x2400] ;  /* 0x00240000df2c783b */ /* 0x000eee0000000200 */
[----:B--2---:R-:W-:Y:S01]  /*24c0*/  HMMA.16816.F32 R76, R28, R60, R76 ;  /* 0x0000003c1c4c723c */ /* 0x004fe2000000184c */
[----:B-1----:R-:W-:-:S07]  /*24d0*/  FMUL.FTZ R0, R91, c[0x0][0x320] ;  /* 0x0000c8005b007a20 */ /* 0x002fce0000410000 */
[----:B------:R-:W-:Y:S01]  /*24e0*/  HMMA.16816.F32 R80, R12, R50, R68 ;  /* 0x000000320c50723c */ /* 0x000fe20000001844 */
[----:B------:R1:W2:Y:S07]  /*24f0*/  MUFU.TANH R126, R0 ;  /* 0x00000000007e7308 */ /* 0x0002ae0000002400 */
[----:B------:R-:W-:Y:S01]  /*2500*/  HMMA.16816.F32 R68, R24, R60, R52 ;  /* 0x0000003c1844723c */ /* 0x000fe20000001834 */
[----:B------:R-:W2:Y:S07]  /*2510*/  LDSM.16.M88.4 R52, [R220+0x4900] ;  /* 0x00490000dc34783b */ /* 0x000eae0000000200 */
[----:B------:R-:W-:Y:S01]  /*2520*/  HMMA.16816.F32 R88, R8, R50, R72 ;  /* 0x000000320858723c */ /* 0x000fe20000001848 */
[----:B-1----:R-:W-:-:S04]  /*2530*/  FMUL.FTZ R0, R84, c[0x0][0x320] ;  /* 0x0000c80054007a20 */ /* 0x002fc80000410000 */
[----:B------:R1:W1:Y:S03]  /*2540*/  MUFU.TANH R125, R0 ;  /* 0x00000000007d7308 */ /* 0x0002660000002400 */
[----:B------:R-:W-:Y:S08]  /*2550*/  HMMA.16816.F32 R48, R36, R58, R100 ;  /* 0x0000003a2430723c */ /* 0x000ff00000001864 */
[----:B---3--:R-:W-:Y:S01]  /*2560*/  HMMA.16816.F32 R72, R20, R40, R76 ;  /* 0x000000281448723c */ /* 0x008fe2000000184c */
[----:B-1----:R-:W-:-:S07]  /*2570*/  FMUL.FTZ R0, R85, c[0x0][0x320] ;  /* 0x0000c80055007a20 */ /* 0x002fce0000410000 */
[----:B------:R-:W-:Y:S01]  /*2580*/  HMMA.16816.F32 R76, R32, R58, R136 ;  /* 0x0000003a204c723c */ /* 0x000fe20000001888 */
[----:B------:R1:W3:Y:S07]  /*2590*/  MUFU.TANH R124, R0 ;  /* 0x00000000007c7308 */ /* 0x0002ee0000002400 */
[----:B------:R-:W-:Y:S08]  /*25a0*/  HMMA.16816.F32 R56, R16, R40, R68 ;  /* 0x000000281038723c */ /* 0x000ff00000001844 */
[----:B------:R-:W-:Y:S01]  /*25b0*/  HMMA.16816.F32 R68, R28, R62, R48 ;  /* 0x0000003e1c44723c */ /* 0x000fe20000001830 */
[----:B-1----:R-:W-:Y:S01]  /*25c0*/  FMUL.FTZ R0, R86, c[0x0][0x320] ;  /* 0x0000c80056007a20 */ /* 0x002fe20000410000 */
[----:B------:R-:W1:Y:S03]  /*25d0*/  LDSM.16.M88.4 R48, [R223+0x1800] ;  /* 0x00180000df30783b */ /* 0x000e660000000200 */
[----:B------:R2:W1:Y:S02]  /*25e0*/  MUFU.TANH R119, R0 ;  /* 0x0000000000777308 */ /* 0x0004640000002400 */
[----:B--2---:R-:W-:-:S09]  /*25f0*/  FMUL.FTZ R0, R87, c[0x0][0x320] ;  /* 0x0000c80057007a20 */ /* 0x004fd20000410000 */
[----:B------:R-:W-:Y:S01]  /*2600*/  HMMA.16816.F32 R84, R8, R44, R56 ;  /* 0x0000002c0854723c */ /* 0x000fe20000001838 */
[----:B------:R-:W2:Y:S01]  /*2610*/  LDSM.16.M88.4 R56, [R220+0x5900] ;  /* 0x00590000dc38783b */ /* 0x000ea20000000200 */
[----:B------:R3:W1:Y:S06]  /*2620*/  MUFU.TANH R117, R0 ;  /* 0x0000000000757308 */ /* 0x00066c0000002400 */
[----:B------:R-:W-:Y:S01]  /*2630*/  HMMA.16816.F32 R68, R20, R42, R68 ;  /* 0x0000002a1444723c */ /* 0x000fe20000001844 */
[----:B---3--:R-:W-:-:S04]  /*2640*/  FMUL.FTZ R0, R80, c[0x0][0x320] ;  /* 0x0000c80050007a20 */ /* 0x008fc80000410000 */
[----:B------:R3:W1:Y:S02]  /*2650*/  MUFU.TANH R118, R0 ;  /* 0x0000000000767308 */ /* 0x0006640000002400 */
[----:B---3--:R-:W-:-:S06]  /*2660*/  FMUL.FTZ R0, R81, c[0x0][0x320] ;  /* 0x0000c80051007a20 */ /* 0x008fcc0000410000 */
[----:B------:R3:W1:Y:S02]  /*2670*/  MUFU.TANH R116, R0 ;  /* 0x0000000000747308 */ /* 0x0006640000002400 */
[----:B---3--:R-:W-:-:S06]  /*2680*/  FMUL.FTZ R0, R82, c[0x0][0x320] ;  /* 0x0000c80052007a20 */ /* 0x008fcc0000410000 */
[----:B------:R3:W1:Y:S02]  /*2690*/  MUFU.TANH R111, R0 ;  /* 0x00000000006f7308 */ /* 0x0006640000002400 */
[----:B---3--:R-:W-:Y:S02]  /*26a0*/  FMUL.FTZ R0, R83, c[0x0][0x320] ;  /* 0x0000c80053007a20 */ /* 0x008fe40000410000 */
[----:B------:R-:W-:Y:S04]  /*26b0*/  HMMA.16816.F32 R80, R12, R44, R72 ;  /* 0x0000002c0c50723c */ /* 0x000fe80000001848 */
[----:B------:R3:W1:Y:S04]  /*26c0*/  MUFU.TANH R110, R0 ;  /* 0x00000000006e7308 */ /* 0x0006680000002400 */
[----:B------:R-:W-:Y:S08]  /*26d0*/  HMMA.16816.F32 R72, R24, R62, R76 ;  /* 0x0000003e1848723c */ /* 0x000ff0000000184c */
[----:B------:R-:W-:Y:S01]  /*26e0*/  HMMA.16816.F32 R76, R36, R52, R132 ;  /* 0x00000034244c723c */ /* 0x000fe20000001884 */
[----:B---3--:R-:W-:-:S04]  /*26f0*/  FMUL.FTZ R0, R88, c[0x0][0x320] ;  /* 0x0000c80058007a20 */ /* 0x008fc80000410000 */
[----:B------:R3:W1:Y:S03]  /*2700*/  MUFU.TANH R109, R0 ;  /* 0x00000000006d7308 */ /* 0x0006660000002400 */
[----:B------:R-:W-:Y:S08]  /*2710*/  HMMA.16816.F32 R60, R32, R52, R140 ;  /* 0x00000034203c723c */ /* 0x000ff0000000188c */
[----:B------:R-:W-:Y:S01]  /*2720*/  HMMA.16816.F32 R72, R16, R42, R72 ;  /* 0x0000002a1048723c */ /* 0x000fe20000001848 */
[----:B------:R-:W4:Y:S01]  /*2730*/  LDSM.16.M88.4 R40, [R223+0x2800] ;  /* 0x00280000df28783b */ /* 0x000f220000000200 */
[----:B---3--:R-:W-:-:S06]  /*2740*/  FMUL.FTZ R0, R89, c[0x0][0x320] ;  /* 0x0000c80059007a20 */ /* 0x008fcc0000410000 */
[-C--:B-1----:R-:W-:Y:S01]  /*2750*/  HMMA.16816.F32 R76, R28, R48.reuse, R76 ;  /* 0x000000301c4c723c */ /* 0x082fe2000000184c */
[----:B------:R1:W3:Y:S07]  /*2760*/  MUFU.TANH R108, R0 ;  /* 0x00000000006c7308 */ /* 0x0002ee0000002400 */
[----:B------:R-:W-:Y:S01]  /*2770*/  HMMA.16816.F32 R60, R24, R48, R60 ;  /* 0x00000030183c723c */ /* 0x000fe2000000183c */
[----:B-1----:R-:W-:-:S04]  /*2780*/  FMUL.FTZ R0, R90, c[0x0][0x320] ;  /* 0x0000c8005a007a20 */ /* 0x002fc80000410000 */
[----:B------:R1:W1:Y:S11]  /*2790*/  MUFU.TANH R107, R0 ;  /* 0x00000000006b7308 */ /* 0x0002760000002400 */
[----:B------:R-:W-:Y:S08]  /*27a0*/  @!UPT UIADD3 URZ, URZ, URZ, URZ ;  /* 0x0000003f3f3ff290 */ /* 0x000ff0000fffe03f */
[----:B--2---:R-:W-:Y:S01]  /*27b0*/  HMMA.16816.F32 R60, R16, R56, R60 ;  /* 0x00000038103c723c */ /* 0x004fe2000000183c */
[----:B-1----:R-:W-:-:S07]  /*27c0*/  FMUL.FTZ R0, R91, c[0x0][0x320] ;  /* 0x0000c8005b007a20 */ /* 0x002fce0000410000 */
[----:B------:R-:W-:Y:S01]  /*27d0*/  HMMA.16816.F32 R88, R8, R46, R72 ;  /* 0x0000002e0858723c */ /* 0x000fe20000001848 */
[----:B------:R1:W2:Y:S07]  /*27e0*/  MUFU.TANH R105, R0 ;  /* 0x0000000000697308 */ /* 0x0002ae0000002400 */
[----:B------:R-:W-:Y:S08]  /*27f0*/  HMMA.16816.F32 R72, R20, R56, R76 ;  /* 0x000000381448723c */ /* 0x000ff0000000184c */
        /* <DEDUP_REMOVED lines=10> */
[----:B------:R-:W-:Y:S01]  /*28a0*/  HMMA.16816.F32 R76, R16, R58, R76 ;  /* 0x0000003a104c723c */ /* 0x000fe2000000184c */
[----:B-1----:R-:W-:-:S07]  /*28b0*/  FMUL.FTZ R0, R83, c[0x0][0x320] ;  /* 0x0000c80053007a20 */ /* 0x002fce0000410000 */
[----:B------:R-:W-:Y:S01]  /*28c0*/  HMMA.16816.F32 R80, R12, R46, R68 ;  /* 0x0000002e0c50723c */ /* 0x000fe20000001844 */
[----:B------:R-:W1:Y:S01]  /*28d0*/  LDSM.16.M88.4 R44, [R220+0x4d00] ;  /* 0x004d0000dc2c783b */ /* 0x000e620000000200 */
[----:B------:R2:W1:Y:S06]  /*28e0*/  MUFU.TANH R102, R0 ;  /* 0x0000000000667308 */ /* 0x00046c0000002400 */
[----:B------:R-:W-:Y:S01]  /*28f0*/  HMMA.16816.F32 R68, R36, R54, R128 ;  /* 0x000000362444723c */ /* 0x000fe20000001880 */
[----:B------:R-:W1:Y:S07]  /*2900*/  LDSM.16.M88.4 R52, [R223+0x1c00] ;  /* 0x001c0000df34783b */ /* 0x000e6e0000000200 */
[----:B----4-:R-:W-:Y:S01]  /*2910*/  HMMA.16816.F32 R76, R8, R42, R76 ;  /* 0x0000002a084c723c */ /* 0x010fe2000000184c */
[----:B--2---:R-:W-:-:S04]  /*2920*/  FMUL.FTZ R0, R84, c[0x0][0x320] ;  /* 0x0000c80054007a20 */ /* 0x004fc80000410000 */
[----:B------:R2:W4:Y:S11]  /*2930*/  MUFU.TANH R100, R0 ;  /* 0x0000000000647308 */ /* 0x0005360000002400 */
[----:B------:R-:W-:Y:S01]  /*2940*/  HMMA.16816.F32 R68, R28, R50, R68 ;  /* 0x000000321c44723c */ /* 0x000fe20000001844 */
[----:B------:R-:W1:Y:S01]  /*2950*/  LDSM.16.M88.4 R48, [R220+0x5d00] ;  /* 0x005d0000dc30783b */ /* 0x000e620000000200 */
[----:B--2---:R-:W-:-:S06]  /*2960*/  FMUL.FTZ R0, R85, c[0x0][0x320] ;  /* 0x0000c80055007a20 */ /* 0x004fcc0000410000 */
[----:B------:R-:W-:Y:S01]  /*2970*/  FMUL.FTZ R76, R76, c[0x0][0x320] ;  /* 0x0000c8004c4c7a20 */ /* 0x000fe20000410000 */
[----:B------:R2:W1:Y:S01]  /*2980*/  MUFU.TANH R101, R0 ;  /* 0x0000000000657308 */ /* 0x0004620000002400 */
[----:B------:R-:W-:-:S07]  /*2990*/  FMUL.FTZ R77, R77, c[0x0][0x320] ;  /* 0x0000c8004d4d7a20 */ /* 0x000fce0000410000 */
[----:B------:R-:W1:Y:S01]  /*29a0*/  MUFU.TANH R76, R76 ;  /* 0x0000004c004c7308 */ /* 0x000e620000002400 */
[----:B--2---:R-:W-:-:S07]  /*29b0*/  FMUL.FTZ R0, R86, c[0x0][0x320] ;  /* 0x0000c80056007a20 */ /* 0x004fce0000410000 */
[----:B------:R-:W2:Y:S08]  /*29c0*/  MUFU.TANH R77, R77 ;  /* 0x0000004d004d7308 */ /* 0x000eb00000002400 */
[----:B------:R1:W1:Y:S02]  /*29d0*/  MUFU.TANH R99, R0 ;  /* 0x0000000000637308 */ /* 0x0002640000002400 */
[----:B-1----:R-:W-:-:S02]  /*29e0*/  FMUL.FTZ R0, R87, c[0x0][0x320] ;  /* 0x0000c80057007a20 */ /* 0x002fc40000410000 */
[----:B------:R-:W-:Y:S04]  /*29f0*/  HMMA.16816.F32 R84, R8, R40, R60 ;  /* 0x000000280854723c */ /* 0x000fe8000000183c */
[----:B------:R1:W1:Y:S04]  /*2a00*/  MUFU.TANH R96, R0 ;  /* 0x0000000000607308 */ /* 0x0002680000002400 */
[----:B------:R-:W-:Y:S08]  /*2a10*/  HMMA.16816.F32 R60, R20, R58, R68 ;  /* 0x0000003a143c723c */ /* 0x000ff00000001844 */
[----:B------:R-:W-:Y:S01]  /*2a20*/  HMMA.16816.F32 R68, R32, R44, R152 ;  /* 0x0000002c2044723c */ /* 0x000fe20000001898 */
[----:B-1----:R-:W-:-:S04]  /*2a30*/  FMUL.FTZ R0, R80, c[0x0][0x320] ;  /* 0x0000c80050007a20 */ /* 0x002fc80000410000 */
[----:B------:R1:W1:Y:S03]  /*2a40*/  MUFU.TANH R98, R0 ;  /* 0x0000000000627308 */ /* 0x0002660000002400 */
[----:B------:R-:W-:Y:S01]  /*2a50*/  HMMA.16816.F32 R32, R32, R46, R156 ;  /* 0x0000002e2020723c */ /* 0x000fe2000000189c */
[----:B-1----:R-:W-:Y:S11]  /*2a60*/  FMUL.FTZ R0, R81, c[0x0][0x320] ;  /* 0x0000c80051007a20 */ /* 0x002ff60000410000 */
[----:B------:R-:W-:Y:S04]  /*2a70*/  @!UPT UIADD3 URZ, URZ, URZ, URZ ;  /* 0x0000003f3f3ff290 */ /* 0x000fe8000fffe03f */
[C---:B------:R-:W-:Y:S01]  /*2a80*/  HMMA.16816.F32 R68, R24.reuse, R52, R68 ;  /* 0x000000341844723c */ /* 0x040fe20000001844 */
[----:B------:R1:W1:Y:S07]  /*2a90*/  MUFU.TANH R97, R0 ;  /* 0x0000000000617308 */ /* 0x00026e0000002400 */
[----:B------:R-:W-:Y:S01]  /*2aa0*/  HMMA.16816.F32 R24, R24, R54, R32 ;  /* 0x000000361818723c */ /* 0x000fe20000001820 */
[----:B-1----:R-:W-:-:S04]  /*2ab0*/  FMUL.FTZ R0, R82, c[0x0][0x320] ;  /* 0x0000c80052007a20 */ /* 0x002fc80000410000 */
        /* <DEDUP_REMOVED lines=13> */
[----:B------:R-:W2:Y:S01]  /*2b90*/  LDSM.16.M88.4 R36, [R223+0x2c00] ;  /* 0x002c0000df24783b */ /* 0x000ea20000000200 */
        /* <DEDUP_REMOVED lines=14> */
[----:B--2---:R-:W-:Y:S07]  /*2c80*/  HMMA.16816.F32 R56, R12, R36, R56 ;  /* 0x000000240c38723c */ /* 0x004fee0000001838 */
[----:B------:R-:W2:Y:S01]  /*2c90*/  MUFU.TANH R75, R75 ;  /* 0x0000004b004b7308 */ /* 0x000ea20000002400 */
[----:B------:R-:W-:Y:S01]  /*2ca0*/  HMMA.16816.F32 R20, R20, R50, R28 ;  /* 0x000000321414723c */ /* 0x000fe2000000181c */
[----:B-1----:R-:W-:-:S07]  /*2cb0*/  FMUL.FTZ R0, R80, c[0x0][0x320] ;  /* 0x0000c80050007a20 */ /* 0x002fce0000410000 */
[C---:B------:R-:W-:Y:S01]  /*2cc0*/  HMMA.16816.F32 R28, R8.reuse, R36, R40 ;  /* 0x00000024081c723c */ /* 0x040fe20000001828 */
        /* <DEDUP_REMOVED lines=8> */
[----:B------:R1:W1:Y:S08]  /*2d50*/  MUFU.TANH R90, R0 ;  /* 0x00000000005a7308 */ /* 0x0002700000002400 */
        /* <DEDUP_REMOVED lines=11> */
[----:B------:R-:W-:-:S07]  /*2e10*/  FMUL.FTZ R15, R15, c[0x0][0x320] ;  /* 0x0000c8000f0f7a20 */ /* 0x000fce0000410000 */
[----:B------:R-:W2:Y:S01]  /*2e20*/  MUFU.TANH R26, R12 ;  /* 0x0000000c001a7308 */ /* 0x000ea20000002400 */
[----:B-1----:R-:W-:-:S07]  /*2e30*/  FMUL.FTZ R0, R83, c[0x0][0x320] ;  /* 0x0000c80053007a20 */ /* 0x002fce0000410000 */
[----:B------:R-:W1:Y:S08]  /*2e40*/  MUFU.TANH R25, R14 ;  /* 0x0000000e00197308 */ /* 0x000e700000002400 */
[----:B------:R1:W1:Y:S08]  /*2e50*/  MUFU.TANH R88, R0 ;  /* 0x0000000000587308 */ /* 0x0002700000002400 */
[----:B------:R-:W2:Y:S01]  /*2e60*/  MUFU.TANH R40, R15 ;  /* 0x0000000f00287308 */ /* 0x000ea20000002400 */
[----:B-1----:R-:W-:-:S07]  /*2e70*/  FMUL.FTZ R0, R84, c[0x0][0x320] ;  /* 0x0000c80054007a20 */ /* 0x002fce0000410000 */
[----:B------:R-:W1:Y:S08]  /*2e80*/  MUFU.TANH R23, R8 ;  /* 0x0000000800177308 */ /* 0x000e700000002400 */
[----:B------:R1:W1:Y:S08]  /*2e90*/  MUFU.TANH R83, R0 ;  /* 0x0000000000537308 */ /* 0x0002700000002400 */
[----:B------:R-:W2:Y:S01]  /*2ea0*/  MUFU.TANH R24, R9 ;  /* 0x0000000900187308 */ /* 0x000ea20000002400 */
[----:B-1----:R-:W-:-:S07]  /*2eb0*/  FMUL.FTZ R0, R85, c[0x0][0x320] ;  /* 0x0000c80055007a20 */ /* 0x002fce0000410000 */
[----:B------:R-:W1:Y:S08]  /*2ec0*/  MUFU.TANH R22, R10 ;  /* 0x0000000a00167308 */ /* 0x000e700000002400 */
[----:B------:R1:W1:Y:S02]  /*2ed0*/  MUFU.TANH R82, R0 ;  /* 0x0000000000527308 */ /* 0x0002640000002400 */
[----:B-1----:R-:W-:-:S06]  /*2ee0*/  FMUL.FTZ R0, R86, c[0x0][0x320] ;  /* 0x0000c80056007a20 */ /* 0x002fcc0000410000 */
        /* <DEDUP_REMOVED lines=16> */
[----:B------:R-:W1:Y:S08]  /*2ff0*/  MUFU.TANH R30, R11 ;  /* 0x0000000b001e7308 */ /* 0x000e700000002400 */
[----:B------:R1:W1:Y:S02]  /*3000*/  MUFU.TANH R27, R0 ;  /* 0x00000000001b7308 */ /* 0x0002640000002400 */
[----:B-1----:R-:W-:-:S06]  /*3010*/  FMUL.FTZ R0, R31, c[0x0][0x320] ;  /* 0x0000c8001f007a20 */ /* 0x002fcc0000410000 */
[----:B------:R-:W1:Y:S08]  /*3020*/  MUFU.TANH R31, R13 ;  /* 0x0000000d001f7308 */ /* 0x000e700000002400 */
[----:B------:R1:W1:Y:S02]  /*3030*/  MUFU.TANH R29, R0 ;  /* 0x00000000001d7308 */ /* 0x0002640000002400 */
[----:B-1----:R-:W-:-:S04]  /*3040*/  LEA R0, R150, R148, 0x5 ;  /* 0x0000009496007211 */ /* 0x002fc800078e28ff */
[----:B------:R-:W-:Y:S01]  /*3050*/  IADD3 R0, R149, R0, RZ ;  /* 0x0000000095007210 */ /* 0x000fe20007ffe0ff */
[----:B------:R-:W-:Y:S06]  /*3060*/  BAR.SYNC.DEFER_BLOCKING 0x0 ;  /* 0x0000000000007b1d */ /* 0x000fec0000010000 */
[----:B------:R-:W-:Y:S05]  /*3070*/  @!P2 BRA `(.L_x_31) ;  /* 0x000004300000a947 */ /* 0x000fea0003800000 */
[----:B--234-:R-:W-:Y:S01]  /*3080*/  ISETP.NE.AND P1, PT, R176, 0x1, PT ;  /* 0x00000001b000780c */ /* 0x01cfe20003f25270 */
[----:B------:R-:W-:Y:S02]  /*3090*/  IMAD R3, R174, 0x40, R175 ;  /* 0x00000040ae037824 */ /* 0x000fe400078e02af */
[----:B------:R-:W-:-:S03]  /*30a0*/  IMAD.MOV.U32 R227, RZ, RZ, RZ ;  /* 0x000000ffffe37224 */ /* 0x000fc600078e00ff */
[----:B------:R-:W-:-:S05]  /*30b0*/  IADD3 R3, R3, -0x80, R171 ;  /* 0xffffff8003037810 */ /* 0x000fca0007ffe0ab */
[----:B------:R-:W-:Y:S02]  /*30c0*/  IMAD.MOV.U32 R2, RZ, RZ, R3 ;  /* 0x000000ffff027224 */ /* 0x000fe400078e0003 */
[----:B------:R-:W-:-:S05]  /*30d0*/  @P1 IMAD.HI.U32 R5, R3, c[0x0][0x2bc], RZ ;  /* 0x0000af0003051a27 */ /* 0x000fca00078e00ff */
[----:B------:R-:W-:-:S04]  /*30e0*/  @P1 SHF.R.U32.HI R2, RZ, c[0x0][0x2c0], R5 ;  /* 0x0000b000ff021a19 */ /* 0x000fc80000011605 */
[----:B------:R-:W-:-:S04]  /*30f0*/  @!P3 IADD3 R5, P0, R2, R172, RZ ;  /* 0x000000ac0205b210 */ /* 0x000fc80007f1e0ff */
[----:B------:R-:W-:Y:S02]  /*3100*/  @!P3 LEA.HI.X.SX32 R7, R2, R170, 0x1, P0 ;  /* 0x000000aa0207b211 */ /* 0x000fe400000f0eff */
[----:B------:R-:W-:-:S04]  /*3110*/  @!P3 LEA R6, P0, R5, c[0x0][0x2a0], 0x2 ;  /* 0x0000a8000506ba11 */ /* 0x000fc800078010ff */
[----:B------:R-:W-:-:S05]  /*3120*/  @!P3 LEA.HI.X R7, R5, c[0x0][0x2a4], R7, 0x2, P0 ;  /* 0x0000a9000507ba11 */ /* 0x000fca00000f1407 */
[----:B------:R1:W2:Y:S01]  /*3130*/  @!P3 LDG.E R227, [R6.64] ;  /* 0x0000000606e3b981 */ /* 0x0002a2000c1e1900 */
[----:B------:R-:W-:Y:S01]  /*3140*/  IMAD.MOV R2, RZ, RZ, -R2 ;  /* 0x000000ffff027224 */ /* 0x000fe200078e0a02 */
[----:B------:R-:W-:Y:S01]  /*3150*/  SEL R21, RZ, 0x10, P6 ;  /* 0x00000010ff157807 */ /* 0x000fe20003000000 */
[----:B------:R-:W-:Y:S01]  /*3160*/  IMAD.SHL.U32 R8, R64, 0x2, RZ ;  /* 0x0000000240087824 */ /* 0x000fe200078e00ff */
[----:B------:R-:W-:Y:S01]  /*3170*/  SEL R20, RZ, 0x10, P5 ;  /* 0x00000010ff147807 */ /* 0x000fe20002800000 */
[----:B------:R-:W-:Y:S01]  /*3180*/  IMAD R228, R2, c[0x0][0x2b8], R3 ;  /* 0x0000ae0002e47a24 */ /* 0x000fe200078e0203 */
[----:B------:R-:W-:Y:S01]  /*3190*/  SEL R19, RZ, 0x10, P4 ;  /* 0x00000010ff137807 */ /* 0x000fe20002000000 */
[----:B------:R-:W-:Y:S01]  /*31a0*/  IMAD.SHL.U32 R16, R183, 0x2, RZ ;  /* 0x00000002b7107824 */ /* 0x000fe200078e00ff */
[----:B------:R-:W-:Y:S02]  /*31b0*/  IADD3 R12, -R20, 0x10, RZ ;  /* 0x00000010140c7810 */ /* 0x000fe40007ffe1ff */
[----:B------:R-:W-:-:S02]  /*31c0*/  SHF.R.S32.HI R2, RZ, 0x1f, R228 ;  /* 0x0000001fff027819 */ /* 0x000fc400000114e4 */
[----:B------:R-:W-:Y:S02]  /*31d0*/  SHF.L.U64.HI R9, R64, 0x1, R166 ;  /* 0x0000000140097819 */ /* 0x000fe400000102a6 */
[----:B------:R-:W-:Y:S01]  /*31e0*/  LOP3.LUT R12, R12, 0xf, RZ, 0xc0, !PT ;  /* 0x0000000f0c0c7812 */ /* 0x000fe200078ec0ff */
[----:B------:R-:W-:Y:S01]  /*31f0*/  IMAD R5, R2, c[0x0][0x1e0], RZ ;  /* 0x0000780002057a24 */ /* 0x000fe200078e02ff */
[----:B------:R-:W-:Y:S01]  /*3200*/  IADD3 R10, -R19, 0x10, RZ ;  /* 0x00000010130a7810 */ /* 0x000fe20007ffe1ff */
[----:B------:R-:W-:Y:S01]  /*3210*/  IMAD.WIDE.U32 R2, R228, c[0x0][0x1e0], RZ ;  /* 0x00007800e4027a25 */ /* 0x000fe200078e00ff */
[----:B------:R-:W-:Y:S02]  /*3220*/  SHF.L.U64.HI R17, R184, 0x1, R165 ;  /* 0x00000001b8117819 */ /* 0x000fe400000102a5 */
[----:B------:R-:W-:Y:S01]  /*3230*/  LOP3.LUT R10, R10, 0xf, RZ, 0xc0, !PT ;  /* 0x0000000f0a0a7812 */ /* 0x000fe200078ec0ff */
[----:B------:R-:W-:Y:S01]  /*3240*/  IMAD R5, R228, c[0x0][0x1e4], R5 ;  /* 0x00007900e4057a24 */ /* 0x000fe200078e0205 */
[----:B------:R-:W-:-:S03]  /*3250*/  SHF.L.U64.HI R18, R183, 0x1, R164 ;  /* 0x00000001b7127819 */ /* 0x000fc600000102a4 */
[----:B------:R-:W-:Y:S01]  /*3260*/  IMAD.IADD R3, R3, 0x1, R5 ;  /* 0x0000000103037824 */ /* 0x000fe200078e0205 */
[----:B-1----:R-:W-:-:S04]  /*3270*/  IADD3 R6, -R21, 0x10, RZ ;  /* 0x0000001015067810 */ /* 0x002fc80007ffe1ff */
[----:B------:R-:W-:Y:S02]  /*3280*/  LOP3.LUT R6, R6, 0xf, RZ, 0xc0, !PT ;  /* 0x0000000f06067812 */ /* 0x000fe400078ec0ff */
[----:B--2---:R-:W-:Y:S01]  /*3290*/  SHF.R.S32.HI R5, RZ, 0x1f, R227 ;  /* 0x0000001fff057819 */ /* 0x004fe200000114e3 */
[----:B------:R-:W-:-:S04]  /*32a0*/  IMAD.WIDE.U32 R2, R227, c[0x0][0x1f0], R2 ;  /* 0x00007c00e3027a25 */ /* 0x000fc800078e0002 */
[----:B------:R-:W-:Y:S01]  /*32b0*/  IMAD R5, R5, c[0x0][0x1f0], RZ ;  /* 0x00007c0005057a24 */ /* 0x000fe200078e02ff */
[----:B------:R-:W-:-:S03]  /*32c0*/  IADD3 R2, P0, R168, R2, RZ ;  /* 0x00000002a8027210 */ /* 0x000fc60007f1e0ff */
[----:B------:R-:W-:-:S05]  /*32d0*/  IMAD R5, R227, c[0x0][0x1f4], R5 ;  /* 0x00007d00e3057a24 */ /* 0x000fca00078e0205 */
[----:B------:R-:W-:Y:S02]  /*32e0*/  IADD3.X R5, R167, R3, R5, P0, !PT ;  /* 0x00000003a7057210 */ /* 0x000fe400007fe405 */
[----:B------:R-:W-:-:S04]  /*32f0*/  LEA R7, P0, R2, c[0x0][0x1c8], 0x1 ;  /* 0x0000720002077a11 */ /* 0x000fc800078008ff */
[----:B------:R-:W-:Y:S02]  /*3300*/  LEA.HI.X R5, R2, c[0x0][0x1cc], R5, 0x1, P0 ;  /* 0x0000730002057a11 */ /* 0x000fe400000f0c05 */
[----:B------:R-:W1:Y:S04]  /*3310*/  SHFL.IDX PT, R2, R7, 0x1, 0x1c1f ;  /* 0x003c1f0007027f89 */ /* 0x000e6800000e0000 */
[----:B------:R-:W2:Y:S01]  /*3320*/  SHFL.IDX PT, R3, R5, 0x1, 0x1c1f ;  /* 0x003c1f0005037f89 */ /* 0x000ea200000e0000 */
[----:B-1----:R-:W-:Y:S01]  /*3330*/  IADD3 R14, P1, P0, R6, R2, R8 ;  /* 0x00000002060e7210 */ /* 0x002fe2000783e008 */
[----:B------:R-:W-:-:S03]  /*3340*/  IMAD.SHL.U32 R6, R184, 0x2, RZ ;  /* 0x00000002b8067824 */ /* 0x000fc600078e00ff */
[----:B--2---:R-:W-:Y:S02]  /*3350*/  IADD3.X R15, RZ, R3, R9, P1, P0 ;  /* 0x00000003ff0f7210 */ /* 0x004fe40000fe0409 */
[----:B------:R-:W-:-:S04]  /*3360*/  IADD3 R12, P1, P0, R12, R2, R6 ;  /* 0x000000020c0c7210 */ /* 0x000fc8000783e006 */
[-C--:B------:R-:W-:Y:S02]  /*3370*/  IADD3.X R13, RZ, R3.reuse, R17, P1, P0 ;  /* 0x00000003ff0d7210 */ /* 0x080fe40000fe0411 */
[----:B------:R-:W-:Y:S02]  /*3380*/  IADD3 R10, P1, P0, R10, R2, R16 ;  /* 0x000000020a0a7210 */ /* 0x000fe4000783e010 */
[----:B------:R-:W1:Y:S02]  /*3390*/  SHFL.IDX PT, R2, R7, RZ, 0x1c1f ;  /* 0x001c1fff07027589 */ /* 0x000e6400000e0000 */
[----:B------:R-:W-:Y:S02]  /*33a0*/  IADD3.X R11, RZ, R3, R18, P1, P0 ;  /* 0x00000003ff0b7210 */ /* 0x000fe40000fe0412 */
[----:B------:R-:W2:Y:S01]  /*33b0*/  SHFL.IDX PT, R3, R5, RZ, 0x1c1f ;  /* 0x001c1fff05037589 */ /* 0x000ea200000e0000 */
[----:B-1----:R-:W-:-:S05]  /*33c0*/  IADD3 R8, P0, R2, R8, RZ ;  /* 0x0000000802087210 */ /* 0x002fca0007f1e0ff */
[----:B--2---:R-:W-:Y:S01]  /*33d0*/  IMAD.X R9, R3, 0x1, R9, P0 ;  /* 0x0000000103097824 */ /* 0x004fe200000e0609 */
[----:B------:R-:W-:-:S04]  /*33e0*/  IADD3 R6, P0, R2, R6, RZ ;  /* 0x0000000602067210 */ /* 0x000fc80007f1e0ff */
[----:B------:R1:W-:Y:S01]  /*33f0*/  LDGSTS.E.BYPASS.LTC128B.128 [R226+0x3100], [R8.64], !P6 ;  /* 0x0310000008e27fae */ /* 0x0003e2000f101d46 */
[----:B------:R-:W-:Y:S01]  /*3400*/  IMAD.X R7, R3, 0x1, R17, P0 ;  /* 0x0000000103077824 */ /* 0x000fe200000e0611 */
[----:B------:R-:W-:-:S04]  /*3410*/  IADD3 R2, P0, R2, R16, RZ ;  /* 0x0000001002027210 */ /* 0x000fc80007f1e0ff */
[----:B------:R1:W-:Y:S01]  /*3420*/  LDGSTS.E.BYPASS.LTC128B.128 [R226+0x4100], [R6.64], !P5 ;  /* 0x0410000006e27fae */ /* 0x0003e2000e901d46 */
[----:B------:R-:W-:Y:S01]  /*3430*/  IMAD.X R3, R3, 0x1, R18, P0 ;  /* 0x0000000103037824 */ /* 0x000fe200000e0612 */
[----:B------:R-:W-:-:S04]  /*3440*/  ISETP.NE.U32.AND P0, PT, R21, RZ, PT ;  /* 0x000000ff1500720c */ /* 0x000fc80003f05070 */
[----:B------:R1:W-:Y:S09]  /*3450*/  LDGSTS.E.BYPASS.LTC128B.128 [R226+0x5100], [R2.64], !P4 ;  /* 0x0510000002e27fae */ /* 0x0003f2000e101d46 */
[----:B------:R1:W-:Y:S01]  /*3460*/  LDGSTS.E.BYPASS.LTC128B.128.ZFILL [R226+0x3900], [R14.64], P0 ;  /* 0x039000000ee27fae */ /* 0x0003e20008141d46 */
[----:B------:R-:W-:-:S13]  /*3470*/  ISETP.NE.U32.AND P0, PT, R20, RZ, PT ;  /* 0x000000ff1400720c */ /* 0x000fda0003f05070 */
[----:B------:R1:W-:Y:S01]  /*3480*/  LDGSTS.E.BYPASS.LTC128B.128.ZFILL [R226+0x4900], [R12.64], P0 ;  /* 0x049000000ce27fae */ /* 0x0003e20008141d46 */
[----:B------:R-:W-:-:S13]  /*3490*/  ISETP.NE.U32.AND P0, PT, R19, RZ, PT ;  /* 0x000000ff1300720c */ /* 0x000fda0003f05070 */
[----:B------:R1:W-:Y:S02]  /*34a0*/  LDGSTS.E.BYPASS.LTC128B.128.ZFILL [R226+0x5900], [R10.64], P0 ;  /* 0x059000000ae27fae */ /* 0x0003e40008141d46 */
.L_x_31:
[----:B-1234-:R-:W-:Y:S01]  /*34b0*/  LOP3.LUT R2, R162, 0xffffffe0, RZ, 0xc0, !PT ;  /* 0xffffffe0a2027812 */ /* 0x01efe200078ec0ff */
[----:B------:R-:W-:Y:S01]  /*34c0*/  IMAD.SHL.U32 R221, R0, 0x2, RZ ;  /* 0x0000000200dd7824 */ /* 0x000fe200078e00ff */
[----:B------:R-:W0:Y:S03]  /*34d0*/  LDGDEPBAR ;  /* 0x00000000000079af */ /* 0x000e260000000000 */
[----:B------:R-:W-:Y:S02]  /*34e0*/  IMAD.IADD R2, R163, 0x1, -R2 ;  /* 0x00000001a3027824 */ /* 0x000fe400078e0a02 */
[----:B------:R-:W-:-:S03]  /*34f0*/  IMAD R222, R4, 0x2, R221 ;  /* 0x0000000204de7824 */ /* 0x000fc600078e02dd */
[----:B------:R-:W-:-:S04]  /*3500*/  SHF.R.S32.HI R3, RZ, 0x1f, R2 ;  /* 0x0000001fff037819 */ /* 0x000fc80000011402 */
[----:B------:R-:W-:-:S04]  /*3510*/  LEA.HI R3, R3, R2, RZ, 0x2 ;  /* 0x0000000203037211 */ /* 0x000fc800078f10ff */
[----:B------:R-:W-:-:S05]  /*3520*/  LOP3.LUT R3, R3, 0x7ffffffc, RZ, 0xc0, !PT ;  /* 0x7ffffffc03037812 */ /* 0x000fca00078ec0ff */
[----:B------:R-:W-:-:S04]  /*3530*/  IMAD.IADD R2, R2, 0x1, -R3 ;  /* 0x0000000102027824 */ /* 0x000fc800078e0a03 */
[----:B------:R-:W-:-:S05]  /*3540*/  IMAD R2, R2, -0x2, R151 ;  /* 0xfffffffe02027824 */ /* 0x000fca00078e0297 */
[----:B------:R-:W-:-:S04]  /*3550*/  ISETP.GT.AND P0, PT, R2, RZ, PT ;  /* 0x000000ff0200720c */ /* 0x000fc80003f04270 */
[----:B------:R-:W-:Y:S02]  /*3560*/  FSEL R15, R119, -INF , P0 ;  /* 0xff800000770f7808 */ /* 0x000fe40000000000 */
[----:B------:R-:W-:Y:S02]  /*3570*/  FSEL R10, R125, -INF , P0 ;  /* 0xff8000007d0a7808 */ /* 0x000fe40000000000 */
[----:B------:R-:W-:Y:S02]  /*3580*/  FSEL R39, R127, -INF , P0 ;  /* 0xff8000007f277808 */ /* 0x000fe40000000000 */
[----:B------:R-:W-:Y:S02]  /*3590*/  FSEL R32, R161, -INF , P0 ;  /* 0xff800000a1207808 */ /* 0x000fe40000000000 */
[----:B------:R-:W-:-:S04]  /*35a0*/  ISETP.GT.AND P0, PT, R2, 0x1, PT ;  /* 0x000000010200780c */ /* 0x000fc80003f04270 */
[----:B------:R-:W-:Y:S02]  /*35b0*/  FSEL R16, R117, -INF , P0 ;  /* 0xff80000075107808 */ /* 0x000fe40000000000 */
[----:B------:R-:W-:Y:S02]  /*35c0*/  FSEL R11, R124, -INF , P0 ;  /* 0xff8000007c0b7808 */ /* 0x000fe40000000000 */
[----:B------:R-:W-:Y:S02]  /*35d0*/  FSEL R44, R126, -INF , P0 ;  /* 0xff8000007e2c7808 */ /* 0x000fe40000000000 */
[----:B------:R-:W-:Y:S02]  /*35e0*/  FSEL R36, R160, -INF , P0 ;  /* 0xff800000a0247808 */ /* 0x000fe40000000000 */
[----:B------:R-:W-:Y:S02]  /*35f0*/  ISETP.GT.AND P0, PT, R2, 0x8, PT ;  /* 0x000000080200780c */ /* 0x000fe40003f04270 */
[----:B------:R-:W-:-:S02]  /*3600*/  FMNMX.FTZ R3, R10, R11, !PT ;  /* 0x0000000b0a037209 */ /* 0x000fc40007810000 */
        /* <DEDUP_REMOVED lines=54> */
[----:B------:R-:W-:Y:S02]  /*3970*/  FMNMX.FTZ R5, R28, R5, !PT ;  /* 0x000000051c057209 */ /* 0x000fe40007810000 */
[----:B------:R-:W-:Y:S02]  /*3980*/  FSEL R174, R52, -INF , P0 ;  /* 0xff80000034ae7808 */ /* 0x000fe40000000000 */
[----:B------:R-:W-:Y:S02]  /*3990*/  FSEL R156, R77, -INF , P0 ;  /* 0xff8000004d9c7808 */ /* 0x000fe40000000000 */
[----:B------:R-:W-:Y:S02]  /*39a0*/  FSEL R192, R75, -INF , P0 ;  /* 0xff8000004bc07808 */ /* 0x000fe40000000000 */
[----:B------:R-:W-:Y:S02]  /*39b0*/  FSEL R187, R73, -INF , P0 ;  /* 0xff80000049bb7808 */ /* 0x000fe40000000000 */
[----:B------:R-:W-:-:S02]  /*39c0*/  ISETP.GT.AND P0, PT, R2, 0x30, PT ;  /* 0x000000300200780c */ /* 0x000fc40003f04270 */
[----:B------:R-:W-:Y:S02]  /*39d0*/  FMNMX.FTZ R3, R158, R3, !PT ;  /* 0x000000039e037209 */ /* 0x000fe40007810000 */
[----:B------:R-:W-:Y:S02]  /*39e0*/  FMNMX.FTZ R5, R51, R5, !PT ;  /* 0x0000000533057209 */ /* 0x000fe40007810000 */
[----:B------:R-:W-:Y:S02]  /*39f0*/  FSEL R214, R27, -INF , P0 ;  /* 0xff8000001bd67808 */ /* 0x000fe40000000000 */
[----:B------:R-:W-:Y:S02]  /*3a00*/  FSEL R207, R33, -INF , P0 ;  /* 0xff80000021cf7808 */ /* 0x000fe40000000000 */
[----:B------:R-:W-:Y:S02]  /*3a10*/  FSEL R252, R58, -INF , P0 ;  /* 0xff8000003afc7808 */ /* 0x000fe40000000000 */
[----:B------:R-:W-:-:S02]  /*3a20*/  FSEL R232, R56, -INF , P0 ;  /* 0xff80000038e87808 */ /* 0x000fc40000000000 */
[----:B------:R-:W-:Y:S02]  /*3a30*/  FMNMX.FTZ R3, R157, R3, !PT ;  /* 0x000000039d037209 */ /* 0x000fe40007810000 */
[----:B------:R-:W-:Y:S02]  /*3a40*/  ISETP.GT.AND P0, PT, R2, 0x31, PT ;  /* 0x000000310200780c */ /* 0x000fe40003f04270 */
[----:B------:R-:W-:Y:S02]  /*3a50*/  FMNMX.FTZ R5, R65, R5, !PT ;  /* 0x0000000541057209 */ /* 0x000fe40007810000 */
[----:B------:R-:W-:Y:S02]  /*3a60*/  FMNMX.FTZ R3, R156, R3, !PT ;  /* 0x000000039c037209 */ /* 0x000fe40007810000 */
[----:B------:R-:W-:Y:S02]  /*3a70*/  FSEL R216, R29, -INF , P0 ;  /* 0xff8000001dd87808 */ /* 0x000fe40000000000 */
[----:B------:R-:W-:-:S02]  /*3a80*/  FSEL R206, R34, -INF , P0 ;  /* 0xff80000022ce7808 */ /* 0x000fc40000000000 */
[----:B------:R-:W-:Y:S02]  /*3a90*/  FSEL R251, R35, -INF , P0 ;  /* 0xff80000023fb7808 */ /* 0x000fe40000000000 */
[----:B------:R-:W-:Y:S02]  /*3aa0*/  FSEL R231, R57, -INF , P0 ;  /* 0xff80000039e77808 */ /* 0x000fe40000000000 */
[----:B------:R-:W-:Y:S02]  /*3ab0*/  FMNMX.FTZ R5, R66, R5, !PT ;  /* 0x0000000542057209 */ /* 0x000fe40007810000 */
[----:B------:R-:W-:Y:S02]  /*3ac0*/  ISETP.GT.AND P0, PT, R2, 0x38, PT ;  /* 0x000000380200780c */ /* 0x000fe40003f04270 */
[----:B------:R-:W-:Y:S02]  /*3ad0*/  FMNMX.FTZ R3, R207, R3, !PT ;  /* 0x00000003cf037209 */ /* 0x000fe40007810000 */
[----:B------:R-:W-:-:S02]  /*3ae0*/  FMNMX.FTZ R5, R67, R5, !PT ;  /* 0x0000000543057209 */ /* 0x000fc40007810000 */
[----:B------:R-:W-:Y:S02]  /*3af0*/  FSEL R213, R22, -INF , P0 ;  /* 0xff80000016d57808 */ /* 0x000fe40000000000 */
[----:B------:R-:W-:Y:S02]  /*3b00*/  FSEL R205, R23, -INF , P0 ;  /* 0xff80000017cd7808 */ /* 0x000fe40000000000 */
[----:B------:R-:W-:Y:S01]  /*3b10*/  FSEL R250, R25, -INF , P0 ;  /* 0xff80000019fa7808 */ /* 0x000fe20000000000 */
[----:B------:R-:W-:Y:S01]  /*3b20*/  LDSM.16.MT88.4 R20, [R221+0x1100] ;  /* 0x00110000dd14783b */ /* 0x000fe20000004200 */
[----:B------:R-:W-:Y:S02]  /*3b30*/  FSEL R237, R26, -INF , P0 ;  /* 0xff8000001aed7808 */ /* 0x000fe40000000000 */
[----:B------:R-:W-:Y:S02]  /*3b40*/  ISETP.GT.AND P0, PT, R2, 0x39, PT ;  /* 0x000000390200780c */ /* 0x000fe40003f04270 */
[----:B------:R-:W-:-:S02]  /*3b50*/  FMNMX.FTZ R2, R206, R3, !PT ;  /* 0x00000003ce027209 */ /* 0x000fc40007810000 */
[----:B------:R-:W-:Y:S02]  /*3b60*/  FMNMX.FTZ R3, R159, R5, !PT ;  /* 0x000000059f037209 */ /* 0x000fe40007810000 */
[----:B------:R-:W-:Y:S02]  /*3b70*/  FMNMX.FTZ R6, R32, R36, !PT ;  /* 0x0000002420067209 */ /* 0x000fe40007810000 */
[----:B------:R-:W-:Y:S02]  /*3b80*/  FSEL R204, R24, -INF , P0 ;  /* 0xff80000018cc7808 */ /* 0x000fe40000000000 */
[----:B------:R-:W-:Y:S01]  /*3b90*/  FMNMX.FTZ R2, R205, R2, !PT ;  /* 0x00000002cd027209 */ /* 0x000fe20007810000 */
[----:B------:R-:W-:Y:S01]  /*3ba0*/  LDSM.16.MT88.4 R24, [R221+0x100] ;  /* 0x00010000dd18783b */ /* 0x000fe20000004200 */
        /* <DEDUP_REMOVED lines=8> */
[----:B------:R-:W-:-:S02]  /*3c30*/  FMNMX.FTZ R2, R214, R2, !PT ;  /* 0x00000002d6027209 */ /* 0x000fc40007810000 */
[----:B------:R-:W-:Y:S02]  /*3c40*/  FMNMX.FTZ R3, R101, R3, !PT ;  /* 0x0000000365037209 */ /* 0x000fe40007810000 */
[----:B------:R-:W-:Y:S02]  /*3c50*/  FMNMX.FTZ R2, R216, R2, !PT ;  /* 0x00000002d8027209 */ /* 0x000fe40007810000 */
[----:B------:R-:W-:Y:S02]  /*3c60*/  FMNMX.FTZ R3, R102, R3, !PT ;  /* 0x0000000366037209 */ /* 0x000fe40007810000 */
[----:B------:R-:W-:Y:S02]  /*3c70*/  FSEL R208, R30, -INF , P0 ;  /* 0xff8000001ed07808 */ /* 0x000fe40000000000 */
[----:B------:R-:W-:Y:S02]  /*3c80*/  FMNMX.FTZ R2, R213, R2, !PT ;  /* 0x00000002d5027209 */ /* 0x000fe40007810000 */
[----:B------:R-:W-:-:S02]  /*3c90*/  FMNMX.FTZ R3, R106, R3, !PT ;  /* 0x000000036a037209 */ /* 0x000fc40007810000 */
[----:B------:R-:W-:Y:S02]  /*3ca0*/  FMNMX.FTZ R5, R39, R44, !PT ;  /* 0x0000002c27057209 */ /* 0x000fe40007810000 */
[----:B------:R-:W-:Y:S02]  /*3cb0*/  FMNMX.FTZ R8, R208, R2, !PT ;  /* 0x00000002d0087209 */ /* 0x000fe40007810000 */
[----:B------:R-:W-:Y:S02]  /*3cc0*/  FMNMX.FTZ R3, R175, R3, !PT ;  /* 0x00000003af037209 */ /* 0x000fe40007810000 */
[----:B------:R-:W-:Y:S01]  /*3cd0*/  FMNMX.FTZ R5, R45, R5, !PT ;  /* 0x000000052d057209 */ /* 0x000fe20007810000 */
[----:B------:R-:W2:Y:S01]  /*3ce0*/  SHFL.BFLY PT, R7, R8, 0x2, 0x1f ;  /* 0x0c401f0008077f89 */ /* 0x000ea200000e0000 */
[----:B------:R-:W-:Y:S02]  /*3cf0*/  FMNMX.FTZ R2, R186, R3, !PT ;  /* 0x00000003ba027209 */ /* 0x000fe40007810000 */
[----:B------:R-:W-:-:S02]  /*3d00*/  FMNMX.FTZ R3, R46, R5, !PT ;  /* 0x000000052e037209 */ /* 0x000fc40007810000 */
[----:B-1----:R-:W-:Y:S02]  /*3d10*/  FMNMX.FTZ R103, R6, R103, !PT ;  /* 0x0000006706677209 */ /* 0x002fe40007810000 */
        /* <DEDUP_REMOVED lines=13> */
[----:B--2---:R-:W-:Y:S02]  /*3df0*/  FMNMX.FTZ R8, R8, R7, !PT ;  /* 0x0000000708087209 */ /* 0x004fe40007810000 */
[----:B------:R-:W-:Y:S01]  /*3e00*/  FMNMX.FTZ R2, R190, R3, !PT ;  /* 0x00000003be027209 */ /* 0x000fe20007810000 */
[----:B------:R-:W2:Y:S01]  /*3e10*/  SHFL.BFLY PT, R7, R6, 0x2, 0x1f ;  /* 0x0c401f0006077f89 */ /* 0x000ea200000e0000 */
[----:B-1----:R-:W-:Y:S02]  /*3e20*/  FMNMX.FTZ R103, R103, R5, !PT ;  /* 0x0000000567677209 */ /* 0x002fe40007810000 */
[----:B------:R-:W-:Y:S01]  /*3e30*/  FMNMX.FTZ R2, R191, R2, !PT ;  /* 0x00000002bf027209 */ /* 0x000fe20007810000 */
[----:B------:R-:W1:Y:S01]  /*3e40*/  SHFL.BFLY PT, R9, R8, 0x1, 0x1f ;  /* 0x0c201f0008097f89 */ /* 0x000e6200000e0000 */
[----:B------:R-:W-:Y:S01]  /*3e50*/  FSEL R230, R40, -INF , P0 ;  /* 0xff80000028e67808 */ /* 0x000fe20000000000 */
[C---:B------:R-:W-:Y:S01]  /*3e60*/  FMUL.FTZ R12, R103.reuse, c[0x0][0x2d0] ;  /* 0x0000b400670c7a20 */ /* 0x040fe20000410000 */
[----:B------:R-:W-:Y:S01]  /*3e70*/  FMNMX.FTZ R2, R192, R2, !PT ;  /* 0x00000002c0027209 */ /* 0x000fe20007810000 */
[----:B------:R-:W-:Y:S01]  /*3e80*/  LDSM.16.MT88.4 R40, [R222+0x2100] ;  /* 0x00210000de28783b */ /* 0x000fe20000004200 */
[----:B------:R-:W-:-:S02]  /*3e90*/  FSETP.NEU.FTZ.AND P0, PT, R103, -INF , PT ;  /* 0xff8000006700780b */ /* 0x000fc40003f1d000 */
[----:B------:R-:W-:Y:S02]  /*3ea0*/  FMNMX.FTZ R2, R252, R2, !PT ;  /* 0x00000002fc027209 */ /* 0x000fe40007810000 */
[----:B------:R-:W-:Y:S02]  /*3eb0*/  FSEL R12, R12, RZ, P0 ;  /* 0x000000ff0c0c7208 */ /* 0x000fe40000000000 */
[----:B------:R-:W-:-:S03]  /*3ec0*/  FMNMX.FTZ R5, R251, R2, !PT ;  /* 0x00000002fb057209 */ /* 0x000fc60007810000 */
[--C-:B------:R-:W-:Y:S01]  /*3ed0*/  FFMA.FTZ R2, R10, c[0x0][0x2d0], -R12.reuse ;  /* 0x0000b4000a027a23 */ /* 0x100fe2000001080c */
[----:B------:R-:W-:Y:S01]  /*3ee0*/  FMNMX.FTZ R5, R250, R5, !PT ;  /* 0x00000005fa057209 */ /* 0x000fe20007810000 */
[--C-:B------:R-:W-:Y:S02]  /*3ef0*/  FFMA.FTZ R3, R11, c[0x0][0x2d0], -R12.reuse ;  /* 0x0000b4000b037a23 */ /* 0x100fe4000001080c */
[----:B------:R1:W-:Y:S01]  /*3f00*/  MUFU.EX2 R137, R2 ;  /* 0x0000000200897308 */ /* 0x0003e20000000800 */
[----:B------:R-:W-:Y:S02]  /*3f10*/  FMNMX.FTZ R5, R230, R5, !PT ;  /* 0x00000005e6057209 */ /* 0x000fe40007810000 */
[----:B--2---:R-:W-:Y:S01]  /*3f20*/  FMNMX.FTZ R7, R6, R7, !PT ;  /* 0x0000000706077209 */ /* 0x004fe20007810000 */
[----:B------:R-:W-:-:S04]  /*3f30*/  FFMA.FTZ R6, R13, c[0x0][0x2d0], -R12 ;  /* 0x0000b4000d067a23 */ /* 0x000fc8000001080c */
[----:B------:R2:W3:Y:S01]  /*3f40*/  MUFU.EX2 R18, R3 ;  /* 0x0000000300127308 */ /* 0x0004e20000000800 */
[----:B-1----:R-:W-:-:S07]  /*3f50*/  FMNMX.FTZ R2, R9, R8, !PT ;  /* 0x0000000809027209 */ /* 0x002fce0007810000 */
[----:B------:R1:W-:Y:S01]  /*3f60*/  MUFU.EX2 R194, R6 ;  /* 0x0000000600c27308 */ /* 0x0003e20000000800 */
[----:B------:R-:W4:Y:S01]  /*3f70*/  SHFL.BFLY PT, R8, R5, 0x2, 0x1f ;  /* 0x0c401f0005087f89 */ /* 0x000f2200000e0000 */
[----:B------:R-:W-:-:S03]  /*3f80*/  FSETP.NEU.FTZ.AND P0, PT, R2, -INF , PT ;  /* 0xff8000000200780b */ /* 0x000fc60003f1d000 */
[----:B------:R-:W5:Y:S01]  /*3f90*/  SHFL.BFLY PT, R9, R7, 0x1, 0x1f ;  /* 0x0c201f0007097f89 */ /* 0x000f6200000e0000 */
[----:B--2---:R-:W-:-:S05]  /*3fa0*/  FMUL.FTZ R3, R2, c[0x0][0x2d0] ;  /* 0x0000b40002037a20 */ /* 0x004fca0000410000 */
[----:B------:R-:W-:Y:S01]  /*3fb0*/  FSEL R3, R3, RZ, P0 ;  /* 0x000000ff03037208 */ /* 0x000fe20000000000 */
[----:B-1----:R-:W-:-:S04]  /*3fc0*/  FFMA.FTZ R6, R14, c[0x0][0x2d0], -R12 ;  /* 0x0000b4000e067a23 */ /* 0x002fc8000001080c */
[--C-:B------:R-:W-:Y:S01]  /*3fd0*/  FFMA.FTZ R0, R16, c[0x0][0x2d0], -R3.reuse ;  /* 0x0000b40010007a23 */ /* 0x100fe20000010803 */
[----:B------:R1:W-:Y:S01]  /*3fe0*/  MUFU.EX2 R136, R6 ;  /* 0x0000000600887308 */ /* 0x0003e20000000800 */
[----:B------:R-:W-:Y:S02]  /*3ff0*/  FFMA.FTZ R4, R28, c[0x0][0x2d0], -R3 ;  /* 0x0000b4001c047a23 */ /* 0x000fe40000010803 */
[----:B------:R-:W-:Y:S01]  /*4000*/  LDSM.16.MT88.4 R28, [R222+0x1100] ;  /* 0x00110000de1c783b */ /* 0x000fe20000004200 */
[----:B----4-:R-:W-:-:S04]  /*4010*/  FMNMX.FTZ R5, R5, R8, !PT ;  /* 0x0000000805057209 */ /* 0x010fc80007810000 */
[----:B------:R2:W-:Y:S01]  /*4020*/  MUFU.EX2 R138, R0 ;  /* 0x00000000008a7308 */ /* 0x0005e20000000800 */
[----:B-----5:R-:W-:-:S04]  /*4030*/  FMNMX.FTZ R105, R7, R9, !PT ;  /* 0x0000000907697209 */ /* 0x020fc80007810000 */
[----:B------:R-:W-:Y:S01]  /*4040*/  FSETP.NEU.FTZ.AND P0, PT, R105, -INF , PT ;  /* 0xff8000006900780b */ /* 0x000fe20003f1d000 */
[--C-:B-1----:R-:W-:Y:S02]  /*4050*/  FFMA.FTZ R6, R15, c[0x0][0x2d0], -R3.reuse ;  /* 0x0000b4000f067a23 */ /* 0x102fe40000010803 */
[----:B------:R-:W-:Y:S01]  /*4060*/  MUFU.EX2 R14, R4 ;  /* 0x00000004000e7308 */ /* 0x000fe20000000800 */
[----:B---3--:R-:W-:Y:S02]  /*4070*/  IMAD.MOV.U32 R15, RZ, RZ, R18 ;  /* 0x000000ffff0f7224 */ /* 0x008fe400078e0012 */
[----:B--2---:R-:W-:-:S05]  /*4080*/  FFMA.FTZ R0, R17, c[0x0][0x2d0], -R3 ;  /* 0x0000b40011007a23 */ /* 0x004fca0000010803 */
[----:B------:R1:W-:Y:S01]  /*4090*/  MUFU.EX2 R193, R6 ;  /* 0x0000000600c17308 */ /* 0x0003e20000000800 */
[----:B------:R-:W-:Y:S07]  /*40a0*/  LDSM.16.MT88.4 R16, [R222+0x100] ;  /* 0x00010000de10783b */ /* 0x000fee0000004200 */
[----:B------:R2:W3:Y:S01]  /*40b0*/  MUFU.EX2 R195, R0 ;  /* 0x0000000000c37308 */ /* 0x0004e20000000800 */
[----:B-1----:R-:W1:Y:S01]  /*40c0*/  SHFL.BFLY PT, R6, R5, 0x1, 0x1f ;  /* 0x0c201f0005067f89 */ /* 0x002e6200000e0000 */
[----:B--2---:R-:W-:Y:S01]  /*40d0*/  FMUL.FTZ R0, R105, c[0x0][0x2d0] ;  /* 0x0000b40069007a20 */ /* 0x004fe20000410000 */
[----:B---3--:R-:W-:-:S04]  /*40e0*/  F2FP.PACK_AB R7, R14, R195 ;  /* 0x000000c30e07723e */ /* 0x008fc800000000ff */
[----:B------:R-:W-:-:S05]  /*40f0*/  FSEL R0, R0, RZ, P0 ;  /* 0x000000ff00007208 */ /* 0x000fca0000000000 */
[--C-:B------:R-:W-:Y:S02]  /*4100*/  FFMA.FTZ R4, R32, c[0x0][0x2d0], -R0.reuse ;  /* 0x0000b40020047a23 */ /* 0x100fe40000010800 */
[----:B------:R-:W2:Y:S01]  /*4110*/  LDSM.16.MT88.4 R32, [R221+0x2100] ;  /* 0x00210000dd20783b */ /* 0x000ea20000004200 */
[--C-:B------:R-:W-:Y:S01]  /*4120*/  FFMA.FTZ R9, R37, c[0x0][0x2d0], -R0.reuse ;  /* 0x0000b40025097a23 */ /* 0x100fe20000010800 */
[----:B------:R3:W-:Y:S01]  /*4130*/  MUFU.EX2 R247, R4 ;  /* 0x0000000400f77308 */ /* 0x0007e20000000800 */
[----:B-1----:R-:W-:Y:S02]  /*4140*/  FMNMX.FTZ R104, R5, R6, !PT ;  /* 0x0000000605687209 */ /* 0x002fe40007810000 */
[----:B------:R-:W-:Y:S02]  /*4150*/  F2FP.PACK_AB R6, R136, R194 ;  /* 0x000000c28806723e */ /* 0x000fe400000000ff */
[C---:B------:R-:W-:Y:S01]  /*4160*/  FSETP.NEU.FTZ.AND P0, PT, R104.reuse, -INF , PT ;  /* 0xff8000006800780b */ /* 0x040fe20003f1d000 */
[----:B------:R-:W-:Y:S01]  /*4170*/  FMUL.FTZ R8, R104, c[0x0][0x2d0] ;  /* 0x0000b40068087a20 */ /* 0x000fe20000410000 */
[----:B------:R-:W-:Y:S01]  /*4180*/  F2FP.PACK_AB R5, R138, R193 ;  /* 0x000000c18a05723e */ /* 0x000fe200000000ff */
[----:B------:R-:W-:Y:S03]  /*4190*/  MUFU.EX2 R248, R9 ;  /* 0x0000000900f87308 */ /* 0x000fe60000000800 */
[----:B------:R-:W-:Y:S01]  /*41a0*/  FSEL R13, R8, RZ, P0 ;  /* 0x000000ff080d7208 */ /* 0x000fe20000000000 */
[----:B------:R-:W-:-:S02]  /*41b0*/  FFMA.FTZ R8, R38, c[0x0][0x2d0], -R0 ;  /* 0x0000b40026087a23 */ /* 0x000fc40000010800 */
[----:B---3--:R-:W-:Y:S02]  /*41c0*/  FFMA.FTZ R4, R36, c[0x0][0x2d0], -R0 ;  /* 0x0000b40024047a23 */ /* 0x008fe40000010800 */
[----:B------:R1:W3:Y:S08]  /*41d0*/  MUFU.EX2 R249, R8 ;  /* 0x0000000800f97308 */ /* 0x0002f00000000800 */
[----:B------:R4:W-:Y:S01]  /*41e0*/  MUFU.EX2 R242, R4 ;  /* 0x0000000400f27308 */ /* 0x0009e20000000800 */
[----:B-1----:R-:W-:Y:S01]  /*41f0*/  FFMA.FTZ R8, R39, c[0x0][0x2d0], -R13 ;  /* 0x0000b40027087a23 */ /* 0x002fe2000001080d */
[----:B---3--:R-:W-:Y:S01]  /*4200*/  F2FP.PACK_AB R10, R249, R248 ;  /* 0x000000f8f90a723e */ /* 0x008fe200000000ff */
[----:B------:R-:W-:Y:S05]  /*4210*/  LDSM.16.MT88.4 R36, [R222+0x2500] ;  /* 0x00250000de24783b */ /* 0x000fea0000004200 */
[----:B------:R1:W-:Y:S01]  /*4220*/  MUFU.EX2 R239, R8 ;  /* 0x0000000800ef7308 */ /* 0x0003e20000000800 */
[----:B----4-:R-:W-:-:S07]  /*4230*/  F2FP.PACK_AB R4, R15, R137 ;  /* 0x000000890f04723e */ /* 0x010fce00000000ff */
[----:B------:R-:W-:Y:S01]  /*4240*/  HMMA.16816.F32 R124, R4, R24, RZ ;  /* 0x00000018047c723c */ /* 0x000fe200000018ff */
[----:B-1----:R-:W-:-:S07]  /*4250*/  FFMA.FTZ R8, R44, c[0x0][0x2d0], -R13 ;  /* 0x0000b4002c087a23 */ /* 0x002fce000001080d */
[C---:B------:R-:W-:Y:S01]  /*4260*/  HMMA.16816.F32 R120, R4.reuse, R16, RZ ;  /* 0x000000100478723c */ /* 0x040fe200000018ff */
[----:B------:R1:W3:Y:S07]  /*4270*/  MUFU.EX2 R238, R8 ;  /* 0x0000000800ee7308 */ /* 0x0002ee0000000800 */
[C---:B------:R-:W-:Y:S08]  /*4280*/  HMMA.16816.F32 R116, R4.reuse, R20, RZ ;  /* 0x000000140474723c */ /* 0x040ff000000018ff */
[----:B------:R-:W-:Y:S01]  /*4290*/  HMMA.16816.F32 R112, R4, R28, RZ ;  /* 0x0000001c0470723c */ /* 0x000fe200000018ff */
[----:B-1----:R-:W-:Y:S01]  /*42a0*/  FFMA.FTZ R8, R45, c[0x0][0x2d0], -R13 ;  /* 0x0000b4002d087a23 */ /* 0x002fe2000001080d */
[----:B---3--:R-:W-:-:S03]  /*42b0*/  F2FP.PACK_AB R9, R238, R239 ;  /* 0x000000efee09723e */ /* 0x008fc600000000ff */
[----:B------:R1:W-:Y:S03]  /*42c0*/  MUFU.EX2 R241, R8 ;  /* 0x0000000800f17308 */ /* 0x0003e60000000800 */
[C---:B--2---:R-:W-:Y:S08]  /*42d0*/  HMMA.16816.F32 R108, R4.reuse, R32, RZ ;  /* 0x00000020046c723c */ /* 0x044ff000000018ff */
        /* <DEDUP_REMOVED lines=8> */
[C---:B------:R-:W-:Y:S08]  /*4360*/  HMMA.16816.F32 R80, R4.reuse, R30, RZ ;  /* 0x0000001e0450723c */ /* 0x040ff000000018ff */
[C---:B------:R-:W-:Y:S08]  /*4370*/  HMMA.16816.F32 R76, R4.reuse, R34, RZ ;  /* 0x00000022044c723c */ /* 0x040ff000000018ff */
        /* <DEDUP_REMOVED lines=10> */
[----:B------:R-:W2:Y:S07]  /*4420*/  LDSM.16.MT88.4 R16, [R221+0x1500] ;  /* 0x00150000dd10783b */ /* 0x000eae0000004200 */
[----:B------:R-:W-:Y:S01]  /*4430*/  HMMA.16816.F32 R56, R8, R20, RZ ;  /* 0x000000140838723c */ /* 0x000fe200000018ff */
[----:B-1----:R-:W-:-:S07]  /*4440*/  FFMA.FTZ R4, R49, c[0x0][0x2d0], -R12 ;  /* 0x0000b40031047a23 */ /* 0x002fce000001080c */
[C---:B------:R-:W-:Y:S01]  /*4450*/  HMMA.16816.F32 R132, R8.reuse, R22, RZ ;  /* 0x000000160884723c */ /* 0x040fe200000018ff */
[----:B------:R-:W-:Y:S01]  /*4460*/  LDSM.16.MT88.4 R20, [R222+0x500] ;  /* 0x00050000de14783b */ /* 0x000fe20000004200 */
[----:B------:R1:W-:Y:S06]  /*4470*/  MUFU.EX2 R244, R4 ;  /* 0x0000000400f47308 */ /* 0x0003ec0000000800 */
[C---:B------:R-:W-:Y:S08]  /*4480*/  HMMA.16816.F32 R52, R8.reuse, R28, RZ ;  /* 0x0000001c0834723c */ /* 0x040ff000000018ff */
[----:B------:R-:W-:Y:S01]  /*4490*/  HMMA.16816.F32 R148, R8, R30, RZ ;  /* 0x0000001e0894723c */ /* 0x000fe200000018ff */
[----:B------:R-:W-:Y:S01]  /*44a0*/  LDSM.16.MT88.4 R28, [R222+0x1500] ;  /* 0x00150000de1c783b */ /* 0x000fe20000004200 */
        /* <DEDUP_REMOVED lines=10> */
[----:B------:R-:W-:-:S04]  /*4550*/  FFMA.FTZ R8, R102, c[0x0][0x2d0], -R0 ;  /* 0x0000b40066087a23 */ /* 0x000fc80000010800 */
[----:B------:R4:W-:Y:S01]  /*4560*/  MUFU.EX2 R218, R8 ;  /* 0x0000000800da7308 */ /* 0x0009e20000000800 */
[----:B-1----:R-:W-:Y:S02]  /*4570*/  FFMA.FTZ R4, R65, c[0x0][0x2d0], -R3 ;  /* 0x0000b40041047a23 */ /* 0x002fe40000010803 */
[----:B------:R-:W-:-:S05]  /*4580*/  IMAD.MOV.U32 R65, RZ, RZ, R138 ;  /* 0x000000ffff417224 */ /* 0x000fca00078e008a */
[----:B------:R1:W5:Y:S01]  /*4590*/  MUFU.EX2 R236, R4 ;  /* 0x0000000400ec7308 */ /* 0x0003620000000800 */
[----:B----4-:R-:W-:-:S07]  /*45a0*/  FFMA.FTZ R8, R106, c[0x0][0x2d0], -R0 ;  /* 0x0000b4006a087a23 */ /* 0x010fce0000010800 */
[----:B------:R4:W-:Y:S01]  /*45b0*/  MUFU.EX2 R217, R8 ;  /* 0x0000000800d97308 */ /* 0x0009e20000000800 */
[----:B-1----:R-:W-:Y:S01]  /*45c0*/  FFMA.FTZ R4, R66, c[0x0][0x2d0], -R3 ;  /* 0x0000b40042047a23 */ /* 0x002fe20000010803 */
[----:B-----5:R-:W-:Y:S01]  /*45d0*/  F2FP.PACK_AB R5, R236, R233 ;  /* 0x000000e9ec05723e */ /* 0x020fe200000000ff */
[----:B------:R-:W-:-:S05]  /*45e0*/  IMAD.MOV.U32 R66, RZ, RZ, R137 ;  /* 0x000000ffff427224 */ /* 0x000fca00078e0089 */
[----:B------:R1:W-:Y:S01]  /*45f0*/  MUFU.EX2 R235, R4 ;  /* 0x0000000400eb7308 */ /* 0x0003e20000000800 */
[----:B----4-:R-:W-:-:S07]  /*4600*/  FFMA.FTZ R8, R107, c[0x0][0x2d0], -R13 ;  /* 0x0000b4006b087a23 */ /* 0x010fce000001080d */
        /* <DEDUP_REMOVED lines=10> */
[----:B------:R-:W-:Y:S02]  /*46b0*/  FFMA.FTZ R14, R173, c[0x0][0x2d0], -R3 ;  /* 0x0000b400ad0e7a23 */ /* 0x000fe40000010803 */
[----:B----4-:R-:W-:-:S05]  /*46c0*/  FFMA.FTZ R8, R129, c[0x0][0x2d0], -R13 ;  /* 0x0000b40081087a23 */ /* 0x010fca000001080d */
[----:B------:R4:W-:Y:S01]  /*46d0*/  MUFU.EX2 R180, R14 ;  /* 0x0000000e00b47308 */ /* 0x0009e20000000800 */
[----:B-1----:R-:W-:-:S07]  /*46e0*/  FFMA.FTZ R4, R101, c[0x0][0x2d0], -R0 ;  /* 0x0000b40065047a23 */ /* 0x002fce0000010800 */
[----:B------:R1:W-:Y:S08]  /*46f0*/  MUFU.EX2 R210, R8 ;  /* 0x0000000800d27308 */ /* 0x0003f00000000800 */
[----:B------:R5:W2:Y:S01]  /*4700*/  MUFU.EX2 R219, R4 ;  /* 0x0000000400db7308 */ /* 0x000aa20000000800 */
[----:B----4-:R-:W-:Y:S02]  /*4710*/  FFMA.FTZ R14, R174, c[0x0][0x2d0], -R3 ;  /* 0x0000b400ae0e7a23 */ /* 0x010fe40000010803 */
[----:B-1----:R-:W-:-:S05]  /*4720*/  FFMA.FTZ R8, R130, c[0x0][0x2d0], -R13 ;  /* 0x0000b40082087a23 */ /* 0x002fca000001080d */
[----:B------:R1:W-:Y:S01]  /*4730*/  MUFU.EX2 R181, R14 ;  /* 0x0000000e00b57308 */ /* 0x0003e20000000800 */
[----:B-----5:R-:W-:-:S07]  /*4740*/  F2FP.PACK_AB R4, R245, R240 ;  /* 0x000000f0f504723e */ /* 0x020fce00000000ff */
[----:B------:R4:W5:Y:S01]  /*4750*/  MUFU.EX2 R209, R8 ;  /* 0x0000000800d17308 */ /* 0x0009620000000800 */
[----:B--2---:R-:W-:Y:S01]  /*4760*/  HMMA.16816.F32 R152, R4, R16, R116 ;  /* 0x000000100498723c */ /* 0x004fe20000001874 */
[----:B-1----:R-:W-:-:S06]  /*4770*/  FFMA.FTZ R14, R175, c[0x0][0x2d0], -R0 ;  /* 0x0000b400af0e7a23 */ /* 0x002fcc0000010800 */
[----:B------:R1:W-:Y:S01]  /*4780*/  MUFU.EX2 R107, R14 ;  /* 0x0000000e006b7308 */ /* 0x0003e20000000800 */
[----:B---3--:R-:W-:Y:S01]  /*4790*/  HMMA.16816.F32 R116, R4, R32, R108 ;  /* 0x000000200474723c */ /* 0x008fe2000000186c */
[----:B----4-:R-:W-:-:S06]  /*47a0*/  FFMA.FTZ R8, R131, c[0x0][0x2d0], -R12 ;  /* 0x0000b40083087a23 */ /* 0x010fcc000001080c */
[----:B------:R2:W-:Y:S01]  /*47b0*/  MUFU.EX2 R203, R8 ;  /* 0x0000000800cb7308 */ /* 0x0005e20000000800 */
[----:B------:R-:W-:Y:S01]  /*47c0*/  HMMA.16816.F32 R168, R4, R20, R120 ;  /* 0x0000001404a8723c */ /* 0x000fe20000001878 */
[----:B-1----:R-:W-:-:S07]  /*47d0*/  FFMA.FTZ R14, R186, c[0x0][0x2d0], -R0 ;  /* 0x0000b400ba0e7a23 */ /* 0x002fce0000010800 */
[----:B------:R-:W-:Y:S01]  /*47e0*/  HMMA.16816.F32 R108, R4, R36, R96 ;  /* 0x00000024046c723c */ /* 0x000fe20000001860 */
[----:B------:R-:W-:Y:S01]  /*47f0*/  IMAD.MOV.U32 R186, RZ, RZ, R100 ;  /* 0x000000ffffba7224 */ /* 0x000fe200078e0064 */
[----:B------:R1:W-:Y:S01]  /*4800*/  MUFU.EX2 R101, R14 ;  /* 0x0000000e00657308 */ /* 0x0003e20000000800 */
[----:B--2---:R-:W-:-:S05]  /*4810*/  FFMA.FTZ R8, R158, c[0x0][0x2d0], -R12 ;  /* 0x0000b4009e087a23 */ /* 0x004fca000001080c */
[C---:B------:R-:W-:Y:S01]  /*4820*/  HMMA.16816.F32 R176, R4.reuse, R24, R124 ;  /* 0x0000001804b0723c */ /* 0x040fe2000000187c */
[----:B------:R-:W-:Y:S01]  /*4830*/  IMAD.MOV.U32 R158, RZ, RZ, R66 ;  /* 0x000000ffff9e7224 */ /* 0x000fe200078e0042 */
[----:B------:R2:W3:Y:S06]  /*4840*/  MUFU.EX2 R202, R8 ;  /* 0x0000000800ca7308 */ /* 0x0004ec0000000800 */
[----:B------:R-:W-:Y:S01]  /*4850*/  HMMA.16816.F32 R120, R4, R26, R92 ;  /* 0x0000001a0478723c */ /* 0x000fe2000000185c */
[----:B-1----:R-:W-:-:S04]  /*4860*/  FFMA.FTZ R14, R188, c[0x0][0x2d0], -R0 ;  /* 0x0000b400bc0e7a23 */ /* 0x002fc80000010800 */
[----:B------:R1:W-:Y:S03]  /*4870*/  MUFU.EX2 R102, R14 ;  /* 0x0000000e00667308 */ /* 0x0003e60000000800 */
[C---:B------:R-:W-:Y:S01]  /*4880*/  HMMA.16816.F32 R136, R4.reuse, R22, R88 ;  /* 0x000000160488723c */ /* 0x040fe20000001858 */
[----:B--2---:R-:W-:Y:S02]  /*4890*/  FFMA.FTZ R8, R157, c[0x0][0x2d0], -R12 ;  /* 0x0000b4009d087a23 */ /* 0x004fe4000001080c */
[----:B------:R-:W-:Y:S02]  /*48a0*/  IMAD.MOV.U32 R157, RZ, RZ, R65 ;  /* 0x000000ffff9d7224 */ /* 0x000fe400078e0041 */
[----:B------:R2:W-:Y:S03]  /*48b0*/  MUFU.EX2 R201, R8 ;  /* 0x0000000800c97308 */ /* 0x0005e60000000800 */
[----:B------:R-:W-:Y:S01]  /*48c0*/  HMMA.16816.F32 R96, R4, R18, R84 ;  /* 0x000000120460723c */ /* 0x000fe20000001854 */
[----:B-1----:R-:W-:-:S07]  /*48d0*/  FFMA.FTZ R14, R187, c[0x0][0x2d0], -R0 ;  /* 0x0000b400bb0e7a23 */ /* 0x002fce0000010800 */
[----:B------:R-:W-:Y:S01]  /*48e0*/  HMMA.16816.F32 R124, R4, R28, R112 ;  /* 0x0000001c047c723c */ /* 0x000fe20000001870 */
[----:B------:R-:W-:Y:S01]  /*48f0*/  IMAD.MOV.U32 R187, RZ, RZ, R67 ;  /* 0x000000ffffbb7224 */ /* 0x000fe200078e0043 */
[----:B------:R1:W-:Y:S01]  /*4900*/  MUFU.EX2 R106, R14 ;  /* 0x0000000e006a7308 */ /* 0x0003e20000000800 */
[----:B--2---:R-:W-:-:S05]  /*4910*/  FFMA.FTZ R8, R156, c[0x0][0x2d0], -R12 ;  /* 0x0000b4009c087a23 */ /* 0x004fca000001080c */
[C---:B------:R-:W-:Y:S02]  /*4920*/  HMMA.16816.F32 R92, R4.reuse, R30, R80 ;  /* 0x0000001e045c723c */ /* 0x040fe40000001850 */
[----:B------:R2:W-:Y:S06]  /*4930*/  MUFU.EX2 R200, R8 ;  /* 0x0000000800c87308 */ /* 0x0005ec0000000800 */
[----:B------:R-:W-:Y:S01]  /*4940*/  HMMA.16816.F32 R88, R4, R34, R76 ;  /* 0x000000220458723c */ /* 0x000fe2000000184c */
[----:B-1----:R-:W-:-:S04]  /*4950*/  FFMA.FTZ R14, R189, c[0x0][0x2d0], -R13 ;  /* 0x0000b400bd0e7a23 */ /* 0x002fc8000001080d */
[----:B------:R1:W-:Y:S03]  /*4960*/  MUFU.EX2 R100, R14 ;  /* 0x0000000e00647308 */ /* 0x0003e60000000800 */
[----:B------:R-:W-:Y:S01]  /*4970*/  HMMA.16816.F32 R84, R4, R38, R68 ;  /* 0x000000260454723c */ /* 0x000fe20000001844 */
[----:B--2---:R-:W-:-:S04]  /*4980*/  FFMA.FTZ R8, R159, c[0x0][0x2d0], -R3 ;  /* 0x0000b4009f087a23 */ /* 0x004fc80000010803 */
[----:B------:R2:W-:Y:S02]  /*4990*/  MUFU.EX2 R185, R8 ;  /* 0x0000000800b97308 */ /* 0x0005e40000000800 */
[----:B------:R-:W-:Y:S02]  /*49a0*/  F2FP.PACK_AB R4, R219, R229 ;  /* 0x000000e5db04723e */ /* 0x000fe400000000ff */
[----:B------:R-:W-:Y:S02]  /*49b0*/  F2FP.PACK_AB R5, R212, R211 ;  /* 0x000000d3d405723e */ /* 0x000fe400000000ff */
[----:B------:R-:W-:Y:S02]  /*49c0*/  F2FP.PACK_AB R6, R217, R218 ;  /* 0x000000dad906723e */ /* 0x000fe400000000ff */
[----:B-----5:R-:W-:Y:S01]  /*49d0*/  F2FP.PACK_AB R7, R209, R210 ;  /* 0x000000d2d107723e */ /* 0x020fe200000000ff */
[----:B-1----:R-:W-:-:S04]  /*49e0*/  FFMA.FTZ R14, R190, c[0x0][0x2d0], -R13 ;  /* 0x0000b400be0e7a23 */ /* 0x002fc8000001080d */
[----:B------:R1:W-:Y:S02]  /*49f0*/  MUFU.EX2 R67, R14 ;  /* 0x0000000e00437308 */ /* 0x0003e40000000800 */
[C---:B------:R-:W-:Y:S01]  /*4a00*/  HMMA.16816.F32 R80, R4.reuse, R24, R72 ;  /* 0x000000180450723c */ /* 0x040fe20000001848 */
[----:B--2---:R-:W-:Y:S02]  /*4a10*/  FFMA.FTZ R8, R172, c[0x0][0x2d0], -R3 ;  /* 0x0000b400ac087a23 */ /* 0x004fe40000010803 */
[----:B------:R-:W-:Y:S03]  /*4a20*/  LDSM.16.MT88.4 R172, [R222+0x1d00] ;  /* 0x001d0000deac783b */ /* 0x000fe60000004200 */
[----:B------:R2:W4:Y:S02]  /*4a30*/  MUFU.EX2 R182, R8 ;  /* 0x0000000800b67308 */ /* 0x0005240000000800 */
[----:B------:R-:W-:Y:S01]  /*4a40*/  HMMA.16816.F32 R76, R4, R20, R60 ;  /* 0x00000014044c723c */ /* 0x000fe2000000183c */
[----:B-1----:R-:W-:-:S07]  /*4a50*/  FFMA.FTZ R14, R191, c[0x0][0x2d0], -R13 ;  /* 0x0000b400bf0e7a23 */ /* 0x002fce000001080d */
[C---:B------:R-:W-:Y:S01]  /*4a60*/  HMMA.16816.F32 R72, R4.reuse, R16, R56 ;  /* 0x000000100448723c */ /* 0x040fe20000001838 */
[----:B------:R1:W-:Y:S01]  /*4a70*/  MUFU.EX2 R66, R14 ;  /* 0x0000000e00427308 */ /* 0x0003e20000000800 */
[----:B--2---:R-:W2:Y:S06]  /*4a80*/  LDSM.16.MT88.4 R8, [R222+0x900] ;  /* 0x00090000de08783b */ /* 0x004eac0000004200 */
[C---:B------:R-:W-:Y:S08]  /*4a90*/  HMMA.16816.F32 R68, R4.reuse, R28, R52 ;  /* 0x0000001c0444723c */ /* 0x040ff00000001834 */
[----:B------:R-:W-:Y:S01]  /*4aa0*/  HMMA.16816.F32 R60, R4, R32, R48 ;  /* 0x00000020043c723c */ /* 0x000fe20000001830 */
[----:B-1----:R-:W-:-:S04]  /*4ab0*/  FFMA.FTZ R14, R192, c[0x0][0x2d0], -R13 ;  /* 0x0000b400c00e7a23 */ /* 0x002fc8000001080d */
[----:B------:R-:W1:Y:S03]  /*4ac0*/  MUFU.EX2 R65, R14 ;  /* 0x0000000e00417308 */ /* 0x000e660000000800 */
[C---:B------:R-:W-:Y:S08]  /*4ad0*/  HMMA.16816.F32 R196, R4.reuse, R36, R44 ;  /* 0x0000002404c4723c */ /* 0x040ff0000000182c */
[C---:B------:R-:W-:Y:S01]  /*4ae0*/  HMMA.16816.F32 R40, R4.reuse, R30, R148 ;  /* 0x0000001e0428723c */ /* 0x040fe20000001894 */
[----:B------:R-:W5:Y:S07]  /*4af0*/  LDSM.16.MT88.4 R28, [R221+0x2900] ;  /* 0x00290000dd1c783b */ /* 0x000f6e0000004200 */
[C---:B------:R-:W-:Y:S01]  /*4b00*/  HMMA.16816.F32 R56, R4.reuse, R26, R144 ;  /* 0x0000001a0438723c */ /* 0x040fe20000001890 */
[----:B------:R-:W-:Y:S06]  /*4b10*/  LDSM.16.MT88.4 R24, [R222+0x1900] ;  /* 0x00190000de18783b */ /* 0x000fec0000004200 */
[----:B------:R-:W-:Y:S01]  /*4b20*/  IMAD.MOV.U32 R145, RZ, RZ, R195 ;  /* 0x000000ffff917224 */ /* 0x000fe200078e00c3 */
[----:B------:R-:W-:Y:S01]  /*4b30*/  HMMA.16816.F32 R48, R4, R22, R140 ;  /* 0x000000160430723c */ /* 0x000fe2000000188c */
[----:B------:R-:W-:Y:S01]  /*4b40*/  LDSM.16.MT88.4 R20, [R221+0x1900] ;  /* 0x00190000dd14783b */ /* 0x000fe20000004200 */
[----:B------:R-:W-:-:S02]  /*4b50*/  IMAD.MOV.U32 R146, RZ, RZ, R194 ;  /* 0x000000ffff927224 */ /* 0x000fc400078e00c2 */
[----:B------:R-:W-:Y:S01]  /*4b60*/  IMAD.MOV.U32 R147, RZ, RZ, R193 ;  /* 0x000000ffff937224 */ /* 0x000fe200078e00c1 */
[----:B------:R-:W-:Y:S03]  /*4b70*/  LDSM.16.MT88.4 R140, [R222+0xd00] ;  /* 0x000d0000de8c783b */ /* 0x000fe60000004200 */
[C---:B------:R-:W-:Y:S01]  /*4b80*/  HMMA.16816.F32 R44, R4.reuse, R18, R132 ;  /* 0x00000012042c723c */ /* 0x040fe20000001884 */
[----:B------:R-:W1:Y:S07]  /*4b90*/  LDSM.16.MT88.4 R16, [R221+0x900] ;  /* 0x00090000dd10783b */ /* 0x000e6e0000004200 */
[C---:B------:R-:W-:Y:S01]  /*4ba0*/  HMMA.16816.F32 R52, R4.reuse, R34, R160 ;  /* 0x000000220434723c */ /* 0x040fe200000018a0 */
[----:B------:R-:W1:Y:S07]  /*4bb0*/  LDSM.16.MT88.4 R32, [R222+0x2900] ;  /* 0x00290000de20783b */ /* 0x000e6e0000004200 */
[----:B------:R-:W-:Y:S07]  /*4bc0*/  HMMA.16816.F32 R36, R4, R38, R164 ;  /* 0x000000260424723c */ /* 0x000fee00000018a4 */
[----:B---3--:R-:W-:-:S02]  /*4bd0*/  F2FP.PACK_AB R4, R202, R203 ;  /* 0x000000cbca04723e */ /* 0x008fc400000000ff */
[----:B----4-:R-:W-:Y:S02]  /*4be0*/  F2FP.PACK_AB R5, R182, R185 ;  /* 0x000000b9b605723e */ /* 0x010fe400000000ff */
[----:B------:R-:W-:Y:S02]  /*4bf0*/  F2FP.PACK_AB R6, R200, R201 ;  /* 0x000000c9c806723e */ /* 0x000fe400000000ff */
[----:B------:R-:W-:-:S07]  /*4c00*/  F2FP.PACK_AB R7, R181, R180 ;  /* 0x000000b4b507723e */ /* 0x000fce00000000ff */
[C---:B--2---:R-:W-:Y:S08]  /*4c10*/  HMMA.16816.F32 R132, R4.reuse, R8, R168 ;  /* 0x000000080484723c */ /* 0x044ff000000018a8 */
[C---:B-----5:R-:W-:Y:S08]  /*4c20*/  HMMA.16816.F32 R188, R4.reuse, R28, R116 ;  /* 0x0000001c04bc723c */ /* 0x060ff00000001874 */
[C---:B-1----:R-:W-:Y:S08]  /*4c30*/  HMMA.16816.F32 R112, R4.reuse, R16, R176 ;  /* 0x000000100470723c */ /* 0x042ff000000018b0 */
[C---:B------:R-:W-:Y:S08]  /*4c40*/  HMMA.16816.F32 R152, R4.reuse, R20, R152 ;  /* 0x000000140498723c */ /* 0x040ff00000001898 */
[C---:B------:R-:W-:Y:S01]  /*4c50*/  HMMA.16816.F32 R164, R4.reuse, R24, R124 ;  /* 0x0000001804a4723c */ /* 0x040fe2000000187c */
[----:B------:R-:W-:Y:S07]  /*4c60*/  LDSM.16.MT88.4 R124, [R221+0xd00] ;  /* 0x000d0000dd7c783b */ /* 0x000fee0000004200 */
[C---:B------:R-:W-:Y:S08]  /*4c70*/  HMMA.16816.F32 R192, R4.reuse, R32, R108 ;  /* 0x0000002004c0723c */ /* 0x040ff0000000186c */
[C---:B------:R-:W-:Y:S08]  /*4c80*/  HMMA.16816.F32 R120, R4.reuse, R18, R120 ;  /* 0x000000120478723c */ /* 0x040ff00000001878 */
[C---:B------:R-:W-:Y:S08]  /*4c90*/  HMMA.16816.F32 R136, R4.reuse, R10, R136 ;  /* 0x0000000a0488723c */ /* 0x040ff00000001888 */
[C---:B------:R-:W-:Y:S08]  /*4ca0*/  HMMA.16816.F32 R96, R4.reuse, R22, R96 ;  /* 0x000000160460723c */ /* 0x040ff00000001860 */
[C---:B------:R-:W-:Y:S08]  /*4cb0*/  HMMA.16816.F32 R168, R4.reuse, R26, R92 ;  /* 0x0000001a04a8723c */ /* 0x040ff0000000185c */
[C---:B------:R-:W-:Y:S08]  /*4cc0*/  HMMA.16816.F32 R88, R4.reuse, R30, R88 ;  /* 0x0000001e0458723c */ /* 0x040ff00000001858 */
[----:B------:R-:W-:Y:S07]  /*4cd0*/  HMMA.16816.F32 R116, R4, R34, R84 ;  /* 0x000000220474723c */ /* 0x000fee0000001854 */
[----:B------:R-:W-:-:S02]  /*4ce0*/  F2FP.PACK_AB R4, R101, R107 ;  /* 0x0000006b6504723e */ /* 0x000fc400000000ff */
[----:B------:R-:W-:Y:S02]  /*4cf0*/  F2FP.PACK_AB R5, R67, R100 ;  /* 0x000000644305723e */ /* 0x000fe400000000ff */
[----:B------:R-:W-:Y:S02]  /*4d00*/  F2FP.PACK_AB R6, R106, R102 ;  /* 0x000000666a06723e */ /* 0x000fe400000000ff */
[----:B------:R-:W-:-:S07]  /*4d10*/  F2FP.PACK_AB R7, R65, R66 ;  /* 0x000000424107723e */ /* 0x000fce00000000ff */
[C---:B------:R-:W-:Y:S07]  /*4d20*/  HMMA.16816.F32 R128, R4.reuse, R8, R76 ;  /* 0x000000080480723c */ /* 0x040fee000000184c */
[----:B------:R-:W-:Y:S01]  /*4d30*/  FFMA.FTZ R8, R207, c[0x0][0x2d0], -R12 ;  /* 0x0000b400cf087a23 */ /* 0x000fe2000001080c */
[----:B------:R-:W-:Y:S01]  /*4d40*/  HMMA.16816.F32 R108, R4, R10, R48 ;  /* 0x0000000a046c723c */ /* 0x000fe20000001830 */
[----:B------:R-:W-:Y:S02]  /*4d50*/  IMAD.MOV.U32 R207, RZ, RZ, R158 ;  /* 0x000000ffffcf7224 */ /* 0x000fe400078e009e */
[----:B------:R1:W-:Y:S01]  /*4d60*/  MUFU.EX2 R49, R8 ;  /* 0x0000000800317308 */ /* 0x0003e20000000800 */
[----:B------:R-:W-:-:S03]  /*4d70*/  FADD.FTZ R9, R239, R238 ;  /* 0x000000eeef097221 */ /* 0x000fc60000010000 */
[----:B------:R-:W-:Y:S01]  /*4d80*/  IMAD.MOV.U32 R51, RZ, RZ, R145 ;  /* 0x000000ffff337224 */ /* 0x000fe200078e0091 */
[C---:B------:R-:W-:Y:S01]  /*4d90*/  HMMA.16816.F32 R160, R4.reuse, R18, R56 ;  /* 0x0000001204a0723c */ /* 0x040fe20000001838 */
[----:B------:R-:W-:Y:S02]  /*4da0*/  IMAD.MOV.U32 R50, RZ, RZ, R146 ;  /* 0x000000ffff327224 */ /* 0x000fe400078e0092 */
[----:B------:R-:W-:Y:S02]  /*4db0*/  IMAD.MOV.U32 R11, RZ, RZ, R147 ;  /* 0x000000ffff0b7224 */ /* 0x000fe400078e0093 */
[----:B------:R-:W-:Y:S02]  /*4dc0*/  IMAD.MOV.U32 R10, RZ, RZ, R157 ;  /* 0x000000ffff0a7224 */ /* 0x000fe400078e009d */
[----:B------:R-:W2:Y:S01]  /*4dd0*/  LDSM.16.MT88.4 R156, [R221+0x1d00] ;  /* 0x001d0000dd9c783b */ /* 0x000ea20000004200 */
[----:B------:R-:W-:Y:S01]  /*4de0*/  HMMA.16816.F32 R56, R4, R22, R44 ;  /* 0x000000160438723c */ /* 0x000fe2000000182c */
[----:B-1----:R-:W-:-:S02]  /*4df0*/  FFMA.FTZ R8, R206, c[0x0][0x2d0], -R12 ;  /* 0x0000b400ce087a23 */ /* 0x002fc4000001080c */
[----:B------:R-:W-:Y:S02]  /*4e00*/  IMAD.MOV.U32 R206, RZ, RZ, R15 ;  /* 0x000000ffffce7224 */ /* 0x000fe400078e000f */
[----:B------:R1:W3:Y:S03]  /*4e10*/  MUFU.EX2 R48, R8 ;  /* 0x0000000800307308 */ /* 0x0002e60000000800 */
[C---:B------:R-:W-:Y:S08]  /*4e20*/  HMMA.16816.F32 R68, R4.reuse, R24, R68 ;  /* 0x000000180444723c */ /* 0x040ff00000001844 */
[----:B------:R-:W-:Y:S01]  /*4e30*/  HMMA.16816.F32 R144, R4, R20, R72 ;  /* 0x000000140490723c */ /* 0x000fe20000001848 */
[----:B-1----:R-:W-:-:S07]  /*4e40*/  FFMA.FTZ R8, R205, c[0x0][0x2d0], -R12 ;  /* 0x0000b400cd087a23 */ /* 0x002fce000001080c */
[C---:B------:R-:W-:Y:S01]  /*4e50*/  HMMA.16816.F32 R176, R4.reuse, R16, R80 ;  /* 0x0000001004b0723c */ /* 0x040fe20000001850 */
[----:B------:R-:W1:Y:S01]  /*4e60*/  LDSM.16.MT88.4 R80, [R221+0x2d00] ;  /* 0x002d0000dd50783b */ /* 0x000e620000004200 */
[----:B---3--:R-:W-:Y:S01]  /*4e70*/  F2FP.PACK_AB R92, R48, R49 ;  /* 0x00000031305c723e */ /* 0x008fe200000000ff */
[----:B------:R3:W-:Y:S05]  /*4e80*/  MUFU.EX2 R44, R8 ;  /* 0x00000008002c7308 */ /* 0x0007ea0000000800 */
[C---:B------:R-:W-:Y:S08]  /*4e90*/  HMMA.16816.F32 R40, R4.reuse, R26, R40 ;  /* 0x0000001a0428723c */ /* 0x040ff00000001828 */
[----:B------:R-:W-:Y:S01]  /*4ea0*/  HMMA.16816.F32 R60, R4, R28, R60 ;  /* 0x0000001c043c723c */ /* 0x000fe2000000183c */
[----:B---3--:R-:W-:-:S04]  /*4eb0*/  FFMA.FTZ R8, R204, c[0x0][0x2d0], -R12 ;  /* 0x0000b400cc087a23 */ /* 0x008fc8000001080c */
[----:B------:R3:W4:Y:S03]  /*4ec0*/  MUFU.EX2 R24, R8 ;  /* 0x0000000800187308 */ /* 0x0007260000000800 */
[C---:B------:R-:W-:Y:S08]  /*4ed0*/  HMMA.16816.F32 R52, R4.reuse, R30, R52 ;  /* 0x0000001e0434723c */ /* 0x040ff00000001834 */
[----:B------:R-:W-:Y:S01]  /*4ee0*/  HMMA.16816.F32 R84, R4, R32, R196 ;  /* 0x000000200454723c */ /* 0x000fe200000018c4 */
[----:B---3--:R-:W-:-:S07]  /*4ef0*/  FFMA.FTZ R8, R214, c[0x0][0x2d0], -R3 ;  /* 0x0000b400d6087a23 */ /* 0x008fce0000010803 */
[----:B------:R-:W-:Y:S01]  /*4f00*/  HMMA.16816.F32 R36, R4, R34, R36 ;  /* 0x000000220424723c */ /* 0x000fe20000001824 */
[----:B------:R-:W3:Y:S01]  /*4f10*/  LDSM.16.MT88.4 R4, [R222+0x2d00] ;  /* 0x002d0000de04783b */ /* 0x000ee20000004200 */
[----:B----4-:R-:W-:Y:S01]  /*4f20*/  F2FP.PACK_AB R94, R24, R44 ;  /* 0x0000002c185e723e */ /* 0x010fe200000000ff */
[----:B------:R4:W-:Y:S02]  /*4f30*/  MUFU.EX2 R23, R8 ;  /* 0x0000000800177308 */ /* 0x0009e40000000800 */
[----:B----4-:R-:W-:-:S06]  /*4f40*/  FFMA.FTZ R8, R216, c[0x0][0x2d0], -R3 ;  /* 0x0000b400d8087a23 */ /* 0x010fcc0000010803 */
[----:B------:R4:W5:Y:S02]  /*4f50*/  MUFU.EX2 R22, R8 ;  /* 0x0000000800167308 */ /* 0x0009640000000800 */
[--C-:B----4-:R-:W-:Y:S01]  /*4f60*/  FFMA.FTZ R8, R213, c[0x0][0x2d0], -R3.reuse ;  /* 0x0000b400d5087a23 */ /* 0x110fe20000010803 */
[----:B-----5:R-:W-:Y:S01]  /*4f70*/  F2FP.PACK_AB R93, R22, R23 ;  /* 0x00000017165d723e */ /* 0x020fe200000000ff */
[----:B------:R-:W-:-:S04]  /*4f80*/  FFMA.FTZ R3, R208, c[0x0][0x2d0], -R3 ;  /* 0x0000b400d0037a23 */ /* 0x000fc80000010803 */
[----:B------:R4:W-:Y:S08]  /*4f90*/  MUFU.EX2 R20, R8 ;  /* 0x0000000800147308 */ /* 0x0009f00000000800 */
[----:B------:R5:W1:Y:S01]  /*4fa0*/  MUFU.EX2 R21, R3 ;  /* 0x0000000300157308 */ /* 0x000a620000000800 */
[----:B----4-:R-:W-:Y:S02]  /*4fb0*/  FADD.FTZ R8, R207, R206 ;  /* 0x000000cecf087221 */ /* 0x010fe40000010000 */
[----:B-----5:R-:W-:Y:S01]  /*4fc0*/  FFMA.FTZ R3, R232, c[0x0][0x2d0], -R0 ;  /* 0x0000b400e8037a23 */ /* 0x020fe20000010800 */
[----:B-1----:R-:W-:-:S04]  /*4fd0*/  F2FP.PACK_AB R95, R21, R20 ;  /* 0x00000014155f723e */ /* 0x002fc800000000ff */
[----:B------:R1:W-:Y:S03]  /*4fe0*/  MUFU.EX2 R19, R3 ;  /* 0x0000000300137308 */ /* 0x0003e60000000800 */
[C---:B--2---:R-:W-:Y:S08]  /*4ff0*/  HMMA.16816.F32 R148, R92.reuse, R156, R152 ;  /* 0x0000009c5c94723c */ /* 0x044ff00000001898 */
[----:B------:R-:W-:Y:S01]  /*5000*/  HMMA.16816.F32 R152, R92, R158, R96 ;  /* 0x0000009e5c98723c */ /* 0x000fe20000001860 */
[----:B-1----:R-:W-:-:S04]  /*5010*/  FFMA.FTZ R3, R231, c[0x0][0x2d0], -R0 ;  /* 0x0000b400e7037a23 */ /* 0x002fc80000010800 */
[----:B------:R1:W2:Y:S03]  /*5020*/  MUFU.EX2 R18, R3 ;  /* 0x0000000300127308 */ /* 0x0002a60000000800 */
[C---:B------:R-:W-:Y:S08]  /*5030*/  HMMA.16816.F32 R76, R92.reuse, R82, R88 ;  /* 0x000000525c4c723c */ /* 0x040ff00000001858 */
[----:B---3--:R-:W-:Y:S01]  /*5040*/  HMMA.16816.F32 R88, R92, R4, R192 ;  /* 0x000000045c58723c */ /* 0x008fe200000018c0 */
[--C-:B-1----:R-:W-:Y:S01]  /*5050*/  FFMA.FTZ R3, R237, c[0x0][0x2d0], -R0.reuse ;  /* 0x0000b400ed037a23 */ /* 0x102fe20000010800 */
[----:B--2---:R-:W-:Y:S01]  /*5060*/  F2FP.PACK_AB R96, R18, R19 ;  /* 0x000000131260723e */ /* 0x004fe200000000ff */
[----:B------:R-:W-:-:S05]  /*5070*/  FFMA.FTZ R0, R215, c[0x0][0x2d0], -R0 ;  /* 0x0000b400d7007a23 */ /* 0x000fca0000010800 */
[C---:B------:R-:W-:Y:S01]  /*5080*/  HMMA.16816.F32 R112, R92.reuse, R124, R112 ;  /* 0x0000007c5c70723c */ /* 0x040fe20000001870 */
[----:B------:R1:W-:Y:S07]  /*5090*/  MUFU.EX2 R17, R3 ;  /* 0x0000000300117308 */ /* 0x0003ee0000000800 */
[C---:B------:R-:W-:Y:S01]  /*50a0*/  HMMA.16816.F32 R120, R92.reuse, R126, R120 ;  /* 0x0000007e5c78723c */ /* 0x040fe20000001878 */
[----:B------:R2:W3:Y:S07]  /*50b0*/  MUFU.EX2 R16, R0 ;  /* 0x0000000000107308 */ /* 0x0004ee0000000800 */
[----:B------:R-:W-:Y:S01]  /*50c0*/  HMMA.16816.F32 R132, R92, R140, R132 ;  /* 0x0000008c5c84723c */ /* 0x000fe20000001884 */
[----:B-1----:R-:W-:-:S02]  /*50d0*/  FADD.FTZ R3, R11, R10 ;  /* 0x0000000a0b037221 */ /* 0x002fc40000010000 */
[----:B------:R-:W-:Y:S02]  /*50e0*/  FADD.FTZ R11, R241, R9 ;  /* 0x00000009f10b7221 */ /* 0x000fe40000010000 */
[----:B------:R-:W-:Y:S02]  /*50f0*/  FADD.FTZ R10, R50, R8 ;  /* 0x00000008320a7221 */ /* 0x000fe40000010000 */
[----:B------:R-:W-:Y:S01]  /*5100*/  FADD.FTZ R9, R51, R3 ;  /* 0x0000000333097221 */ /* 0x000fe20000010000 */
[C---:B------:R-:W-:Y:S01]  /*5110*/  HMMA.16816.F32 R136, R92.reuse, R142, R136 ;  /* 0x0000008e5c88723c */ /* 0x040fe20000001888 */
[--C-:B--2---:R-:W-:Y:S01]  /*5120*/  FFMA.FTZ R0, R252, c[0x0][0x2d0], -R13.reuse ;  /* 0x0000b400fc007a23 */ /* 0x104fe2000001080d */
[----:B---3--:R-:W-:Y:S01]  /*5130*/  F2FP.PACK_AB R98, R16, R17 ;  /* 0x000000111062723e */ /* 0x008fe200000000ff */
[----:B------:R-:W-:Y:S02]  /*5140*/  FADD.FTZ R3, R187, R10 ;  /* 0x0000000abb037221 */ /* 0x000fe40000010000 */
[----:B------:R1:W-:Y:S03]  /*5150*/  MUFU.EX2 R12, R0 ;  /* 0x00000000000c7308 */ /* 0x0003e60000000800 */
[C---:B------:R-:W-:Y:S08]  /*5160*/  HMMA.16816.F32 R164, R92.reuse, R172, R164 ;  /* 0x000000ac5ca4723c */ /* 0x040ff000000018a4 */
[----:B------:R-:W-:Y:S01]  /*5170*/  HMMA.16816.F32 R168, R92, R174, R168 ;  /* 0x000000ae5ca8723c */ /* 0x000fe200000018a8 */
[----:B-1----:R-:W-:-:S07]  /*5180*/  FFMA.FTZ R0, R251, c[0x0][0x2d0], -R13 ;  /* 0x0000b400fb007a23 */ /* 0x002fce000001080d */
[C---:B------:R-:W-:Y:S01]  /*5190*/  HMMA.16816.F32 R72, R92.reuse, R80, R188 ;  /* 0x000000505c48723c */ /* 0x040fe200000018bc */
[----:B------:R1:W2:Y:S07]  /*51a0*/  MUFU.EX2 R14, R0 ;  /* 0x00000000000e7308 */ /* 0x0002ae0000000800 */
[----:B------:R-:W-:Y:S01]  /*51b0*/  HMMA.16816.F32 R92, R92, R6, R116 ;  /* 0x000000065c5c723c */ /* 0x000fe20000001874 */
[----:B-1----:R-:W-:Y:S01]  /*51c0*/  FFMA.FTZ R0, R250, c[0x0][0x2d0], -R13 ;  /* 0x0000b400fa007a23 */ /* 0x002fe2000001080d */
[----:B--2---:R-:W-:-:S03]  /*51d0*/  F2FP.PACK_AB R97, R14, R12 ;  /* 0x0000000c0e61723e */ /* 0x004fc600000000ff */
[----:B------:R1:W-:Y:S02]  /*51e0*/  MUFU.EX2 R15, R0 ;  /* 0x00000000000f7308 */ /* 0x0003e40000000800 */
[----:B-1----:R-:W-:-:S06]  /*51f0*/  FFMA.FTZ R0, R230, c[0x0][0x2d0], -R13 ;  /* 0x0000b400e6007a23 */ /* 0x002fcc000001080d */
[----:B------:R1:W2:Y:S02]  /*5200*/  MUFU.EX2 R13, R0 ;  /* 0x00000000000d7308 */ /* 0x0002a40000000800 */
[----:B-1----:R-:W-:Y:S01]  /*5210*/  FADD.FTZ R0, R247, R242 ;  /* 0x000000f2f7007221 */ /* 0x002fe20000010000 */
[----:B--2---:R-:W-:-:S03]  /*5220*/  F2FP.PACK_AB R99, R13, R15 ;  /* 0x0000000f0d63723e */ /* 0x004fc600000000ff */
[----:B------:R-:W-:-:S04]  /*5230*/  FADD.FTZ R0, R248, R0 ;  /* 0x00000000f8007221 */ /* 0x000fc80000010000 */
[----:B------:R-:W-:Y:S01]  /*5240*/  FADD.FTZ R8, R249, R0 ;  /* 0x00000000f9087221 */ /* 0x000fe20000010000 */
[----:B------:R-:W-:Y:S01]  /*5250*/  HMMA.16816.F32 R84, R96, R4, R84 ;  /* 0x000000046054723c */ /* 0x000fe20000001854 */
[----:B------:R-:W-:Y:S02]  /*5260*/  FADD.FTZ R0, R186, R9 ;  /* 0x00000009ba007221 */ /* 0x000fe40000010000 */
[----:B------:R-:W-:-:S04]  /*5270*/  FADD.FTZ R9, R229, R8 ;  /* 0x00000008e5097221 */ /* 0x000fc80000010000 */
        /* <DEDUP_REMOVED lines=54> */
[----:B------:R-:W-:Y:S01]  /*55e0*/  FADD.FTZ R5, R20, R5 ;  /* 0x0000000514057221 */ /* 0x000fe20000010000 */
[----:B------:R1:W-:Y:S01]  /*55f0*/  STL [R1+0x8], R0 ;  /* 0x0000080001007387 */ /* 0x0003e20000100800 */
[----:B------:R-:W-:Y:S02]  /*5600*/  FADD.FTZ R4, R44, R4 ;  /* 0x000000042c047221 */ /* 0x000fe40000010000 */
[----:B------:R-:W-:Y:S02]  /*5610*/  FADD.FTZ R6, R13, R3 ;  /* 0x000000030d067221 */ /* 0x000fe40000010000 */
[----:B------:R-:W-:-:S03]  /*5620*/  FADD.FTZ R3, R24, R4 ;  /* 0x0000000418037221 */ /* 0x000fc60000010000 */
[----:B------:R2:W-:Y:S01]  /*5630*/  STL [R1+0xc], R6 ;  /* 0x00000c0601007387 */ /* 0x0005e20000100800 */
[----:B-1----:R-:W-:-:S05]  /*5640*/  FADD.FTZ R0, R21, R5 ;  /* 0x0000000515007221 */ /* 0x002fca0000010000 */
[----:B------:R2:W-:Y:S04]  /*5650*/  STL [R1+0x14], R0 ;  /* 0x0000140001007387 */ /* 0x0005e80000100800 */
[----:B------:R2:W-:Y:S01]  /*5660*/  STL [R1+0x10], R3 ;  /* 0x0000100301007387 */ /* 0x0005e20000100800 */
[----:B------:R-:W-:Y:S05]  /*5670*/  @!P2 BRA `(.L_x_32) ;  /* 0x00003f300000a947 */ /* 0x000fea0003800000 */
[----:B------:R-:W3:Y:S01]  /*5680*/  LDL.LU R187, [R1] ;  /* 0x0000000001bb7983 */ /* 0x000ee20000300800 */
[----:B------:R-:W-:Y:S01]  /*5690*/  SHF.R.S32.HI R186, RZ, 0x1f, R64 ;  /* 0x0000001fffba7819 */ /* 0x000fe20000011440 */
[----:B------:R-:W-:Y:S02]  /*56a0*/  IMAD.SHL.U32 R250, R64, 0x2, RZ ;  /* 0x0000000240fa7824 */ /* 0x000fe400078e00ff */
[----:B------:R-:W-:Y:S01]  /*56b0*/  IMAD.SHL.U32 R248, R184, 0x2, RZ ;  /* 0x00000002b8f87824 */ /* 0x000fe200078e00ff */
[----:B------:R-:W-:Y:S01]  /*56c0*/  SHF.L.U64.HI R251, R64, 0x1, R186 ;  /* 0x0000000140fb7819 */ /* 0x000fe200000102ba */
[----:B------:R-:W-:Y:S01]  /*56d0*/  IMAD.SHL.U32 R246, R183, 0x2, RZ ;  /* 0x00000002b7f67824 */ /* 0x000fe200078e00ff */
[----:B------:R-:W-:Y:S01]  /*56e0*/  SHF.R.S32.HI R186, RZ, 0x1f, R183 ;  /* 0x0000001fffba7819 */ /* 0x000fe200000114b7 */
[----:B------:R-:W-:-:S02]  /*56f0*/  IMAD.MOV.U32 R100, RZ, RZ, R104 ;  /* 0x000000ffff647224 */ /* 0x000fc400078e0068 */
[----:B--2---:R-:W-:Y:S01]  /*5700*/  IMAD.MOV.U32 R3, RZ, RZ, R105 ;  /* 0x000000ffff037224 */ /* 0x004fe200078e0069 */
[----:B------:R-:W-:Y:S01]  /*5710*/  SHF.L.U64.HI R247, R183, 0x1, R186 ;  /* 0x00000001b7f77819 */ /* 0x000fe200000102ba */
[----:B------:R-:W-:Y:S02]  /*5720*/  IMAD.MOV.U32 R107, RZ, RZ, R2 ;  /* 0x000000ffff6b7224 */ /* 0x000fe400078e0002 */
[----:B------:R-:W-:Y:S01]  /*5730*/  IMAD.MOV.U32 R106, RZ, RZ, R103 ;  /* 0x000000ffff6a7224 */ /* 0x000fe200078e0067 */
[----:B---3--:R-:W-:Y:S02]  /*5740*/  IADD3 R245, R187, -0x2, RZ ;  /* 0xfffffffebbf57810 */ /* 0x008fe40007ffe0ff */
[----:B------:R-:W-:-:S04]  /*5750*/  SHF.R.S32.HI R187, RZ, 0x1f, R184 ;  /* 0x0000001fffbb7819 */ /* 0x000fc800000114b8 */
[----:B------:R-:W-:Y:S01]  /*5760*/  SHF.L.U64.HI R249, R184, 0x1, R187 ;  /* 0x00000001b8f97819 */ /* 0x000fe200000102bb */
[----:B------:R-:W-:Y:S05]  /*5770*/  BRA `(.L_x_33) ;  /* 0x000003e000007947 */ /* 0x000fea0003800000 */
.L_x_35:
[----:B------:R-:W2:Y:S01]  /*5780*/  LDL R2, [R1+0x18] ;  /* 0x0000180001027983 */ /* 0x000ea20000100800 */
[----:B------:R-:W-:Y:S02]  /*5790*/  IMAD.MOV.U32 R227, RZ, RZ, RZ ;  /* 0x000000ffffe37224 */ /* 0x000fe400078e00ff */
[----:B------:R-:W-:Y:S01]  /*57a0*/  IMAD.MOV.U32 R103, RZ, RZ, c[0x0][0x2b8] ;  /* 0x0000ae00ff677624 */ /* 0x000fe200078e00ff */
[----:B------:R-:W3:Y:S04]  /*57b0*/  LDL R101, [R1+0x4] ;  /* 0x0000040001657983 */ /* 0x000ee80000100800 */
[----:B------:R-:W4:Y:S01]  /*57c0*/  LDL.64 R104, [R1+0x20] ;  /* 0x0000200001687983 */ /* 0x000f220000100a00 */
[----:B------:R-:W-:Y:S03]  /*57d0*/  ISETP.NE.AND P2, PT, R103, 0x1, PT ;  /* 0x000000016700780c */ /* 0x000fe60003f45270 */
[----:B------:R-:W5:Y:S01]  /*57e0*/  LDL R252, [R1+0x28] ;  /* 0x0000280001fc7983 */ /* 0x000f620000100800 */
[----:B--2---:R-:W-:Y:S05]  /*57f0*/  IMAD R2, R245, 0x40, R2 ;  /* 0x00000040f5027824 */ /* 0x004fea00078e0202 */
[----:B---3--:R-:W-:Y:S02]  /*5800*/  IADD3 R2, R2, -0x40, R101 ;  /* 0xffffffc002027810 */ /* 0x008fe40007ffe065 */
[----:B------:R-:W1:Y:S03]  /*5810*/  S2R R101, SR_CTAID.Y ;  /* 0x0000000000657919 */ /* 0x000e660000002600 */
[----:B------:R-:W-:Y:S04]  /*5820*/  @P2 IMAD.HI.U32 R4, R2, c[0x0][0x2bc], RZ ;  /* 0x0000af0002042a27 */ /* 0x000fe800078e00ff */
[----:B------:R-:W-:Y:S01]  /*5830*/  IMAD.MOV.U32 R0, RZ, RZ, R2 ;  /* 0x000000ffff007224 */ /* 0x000fe200078e0002 */
[----:B------:R-:W-:Y:S04]  /*5840*/  @P2 SHF.R.U32.HI R0, RZ, c[0x0][0x2c0], R4 ;  /* 0x0000b000ff002a19 */ /* 0x000fe80000011604 */
[C---:B----4-:R-:W-:Y:S04]  /*5850*/  @!P3 IADD3 R5, P0, R0.reuse, R104, RZ ;  /* 0x000000680005b210 */ /* 0x050fe80007f1e0ff */
[C---:B-----5:R-:W-:Y:S02]  /*5860*/  @!P3 LEA.HI.X.SX32 R6, R0.reuse, R252, 0x1, P0 ;  /* 0x000000fc0006b211 */ /* 0x060fe400000f0eff */
[----:B------:R-:W2:Y:S01]  /*5870*/  S2R R252, SR_CTAID.Y ;  /* 0x0000000000fc7919 */ /* 0x000ea20000002600 */
[C---:B------:R-:W-:Y:S02]  /*5880*/  @!P3 LEA R4, P0, R5.reuse, c[0x0][0x2a0], 0x2 ;  /* 0x0000a8000504ba11 */ /* 0x040fe400078010ff */
[----:B------:R-:W-:Y:S02]  /*5890*/  IADD3 R0, -R0, RZ, RZ ;  /* 0x000000ff00007210 */ /* 0x000fe40007ffe1ff */
[----:B------:R-:W-:Y:S01]  /*58a0*/  @!P3 LEA.HI.X R5, R5, c[0x0][0x2a4], R6, 0x2, P0 ;  /* 0x0000a9000505ba11 */ /* 0x000fe200000f1406 */
[C---:B-1----:R-:W-:Y:S04]  /*58b0*/  IMAD.WIDE.U32 R104, R101.reuse, c[0x0][0x1e8], RZ ;  /* 0x00007a0065687a25 */ /* 0x042fe800078e00ff */
[----:B------:R1:W3:Y:S01]  /*58c0*/  @!P3 LDG.E R227, [R4.64] ;  /* 0x0000000604e3b981 */ /* 0x0002e2000c1e1900 */
[----:B------:R-:W-:Y:S05]  /*58d0*/  IMAD R228, R0, c[0x0][0x2b8], R2 ;  /* 0x0000ae0000e47a24 */ /* 0x000fea00078e0202 */
[----:B------:R-:W-:Y:S05]  /*58e0*/  SHF.R.S32.HI R0, RZ, 0x1f, R228 ;  /* 0x0000001fff007819 */ /* 0x000fea00000114e4 */
[----:B------:R-:W-:Y:S01]  /*58f0*/  IMAD R0, R0, c[0x0][0x1e0], RZ ;  /* 0x0000780000007a24 */ /* 0x000fe200078e02ff */
[----:B--2---:R-:W-:Y:S03]  /*5900*/  SHF.R.S32.HI R252, RZ, 0x1f, R252 ;  /* 0x0000001ffffc7819 */ /* 0x004fe600000114fc */
[----:B------:R-:W-:Y:S02]  /*5910*/  IMAD R0, R228, c[0x0][0x1e4], R0 ;  /* 0x00007900e4007a24 */ /* 0x000fe400078e0200 */
[----:B------:R-:W-:Y:S04]  /*5920*/  IMAD R252, R252, c[0x0][0x1e8], RZ ;  /* 0x00007a00fcfc7a24 */ /* 0x000fe800078e02ff */
[----:B------:R-:W-:Y:S02]  /*5930*/  IMAD R252, R101, c[0x0][0x1ec], R252 ;  /* 0x00007b0065fc7a24 */ /* 0x000fe400078e02fc */
[----:B-1----:R-:W-:Y:S04]  /*5940*/  IMAD.WIDE.U32 R4, R228, c[0x0][0x1e0], RZ ;  /* 0x00007800e4047a25 */ /* 0x002fe800078e00ff */
[----:B------:R-:W-:Y:S02]  /*5950*/  IMAD.IADD R5, R5, 0x1, R0 ;  /* 0x0000000105057824 */ /* 0x000fe400078e0200 */
[----:B------:R-:W-:Y:S01]  /*5960*/  IMAD.IADD R252, R105, 0x1, R252 ;  /* 0x0000000169fc7824 */ /* 0x000fe200078e02fc */
[----:B---3--:R-:W-:Y:S01]  /*5970*/  SHF.R.S32.HI R2, RZ, 0x1f, R227 ;  /* 0x0000001fff027819 */ /* 0x008fe200000114e3 */
[C---:B------:R-:W-:Y:S04]  /*5980*/  IMAD.WIDE.U32 R4, R227.reuse, c[0x0][0x1f0], R4 ;  /* 0x00007c00e3047a25 */ /* 0x040fe800078e0004 */
[----:B------:R-:W-:Y:S01]  /*5990*/  IMAD R2, R2, c[0x0][0x1f0], RZ ;  /* 0x00007c0002027a24 */ /* 0x000fe200078e02ff */
[----:B------:R-:W-:Y:S03]  /*59a0*/  IADD3 R0, P0, R104, R4, RZ ;  /* 0x0000000468007210 */ /* 0x000fe60007f1e0ff */
[----:B------:R-:W-:Y:S05]  /*59b0*/  IMAD R2, R227, c[0x0][0x1f4], R2 ;  /* 0x00007d00e3027a24 */ /* 0x000fea00078e0202 */
[----:B------:R-:W-:Y:S02]  /*59c0*/  IADD3.X R2, R252, R5, R2, P0, !PT ;  /* 0x00000005fc027210 */ /* 0x000fe400007fe402 */
[C---:B------:R-:W-:Y:S04]  /*59d0*/  LEA R6, P0, R0.reuse, c[0x0][0x1c8], 0x1 ;  /* 0x0000720000067a11 */ /* 0x040fe800078008ff */
[----:B------:R-:W-:Y:S01]  /*59e0*/  LEA.HI.X R2, R0, c[0x0][0x1cc], R2, 0x1, P0 ;  /* 0x0000730000027a11 */ /* 0x000fe200000f0c02 */
[----:B------:R-:W1:Y:S04]  /*59f0*/  SHFL.IDX PT, R4, R6, RZ, 0x1c1f ;  /* 0x001c1fff06047589 */ /* 0x000e6800000e0000 */
[----:B------:R2:W3:Y:S04]  /*5a00*/  SHFL.IDX PT, R0, R6, 0x1, 0x1c1f ;  /* 0x003c1f0006007f89 */ /* 0x0004e800000e0000 */
[----:B------:R-:W4:Y:S04]  /*5a10*/  SHFL.IDX PT, R5, R2, RZ, 0x1c1f ;  /* 0x001c1fff02057589 */ /* 0x000f2800000e0000 */
[----:B------:R-:W5:Y:S01]  /*5a20*/  SHFL.IDX PT, R2, R2, 0x1, 0x1c1f ;  /* 0x003c1f0002027f89 */ /* 0x000f6200000e0000 */
[C---:B-1----:R-:W-:Y:S02]  /*5a30*/  IADD3 R12, P1, R4.reuse, R248, RZ ;  /* 0x000000f8040c7210 */ /* 0x042fe40007f3e0ff */
[-C--:B--2---:R-:W-:Y:S02]  /*5a40*/  IADD3 R6, P0, R4, R250.reuse, RZ ;  /* 0x000000fa04067210 */ /* 0x084fe40007f1e0ff */
[----:B---3--:R-:W-:Y:S03]  /*5a50*/  IADD3 R8, P2, R0, R250, RZ ;  /* 0x000000fa00087210 */ /* 0x008fe60007f5e0ff */
[C-C-:B----4-:R-:W-:Y:S01]  /*5a60*/  IMAD.X R7, R5.reuse, 0x1, R251.reuse, P0 ;  /* 0x0000000105077824 */ /* 0x150fe200000e06fb */
[-C--:B------:R-:W-:Y:S02]  /*5a70*/  IADD3 R10, P0, R4, R246.reuse, RZ ;  /* 0x000000f6040a7210 */ /* 0x080fe40007f1e0ff */
[CC--:B------:R-:W-:Y:S01]  /*5a80*/  IADD3.X R13, R5.reuse, R249.reuse, RZ, P1, !PT ;  /* 0x000000f9050d7210 */ /* 0x0c0fe20000ffe4ff */
[----:B-----5:R-:W-:Y:S01]  /*5a90*/  IMAD.X R9, R2, 0x1, R251, P2 ;  /* 0x0000000102097824 */ /* 0x020fe200010e06fb */
[----:B------:R1:W-:Y:S01]  /*5aa0*/  LDGSTS.E.BYPASS.LTC128B.128 [R226+0x3100], [R6.64], !P6 ;  /* 0x0310000006e27fae */ /* 0x0003e2000f101d46 */
[--C-:B------:R-:W-:Y:S01]  /*5ab0*/  IMAD.X R11, R5, 0x1, R247.reuse, P0 ;  /* 0x00000001050b7824 */ /* 0x100fe200000e06f7 */
[----:B------:R-:W-:Y:S02]  /*5ac0*/  IADD3 R4, P0, R0, R246, RZ ;  /* 0x000000f600047210 */ /* 0x000fe40007f1e0ff */
[----:B------:R2:W-:Y:S03]  /*5ad0*/  LDGSTS.E.BYPASS.LTC128B.128 [R226+0x4100], [R12.64], !P5 ;  /* 0x041000000ce27fae */ /* 0x0005e6000e901d46 */
[----:B------:R-:W-:Y:S01]  /*5ae0*/  IMAD.X R5, R2, 0x1, R247, P0 ;  /* 0x0000000102057824 */ /* 0x000fe200000e06f7 */
[----:B------:R2:W-:Y:S04]  /*5af0*/  LDGSTS.E.BYPASS.LTC128B.128 [R226+0x5100], [R10.64], !P4 ;  /* 0x051000000ae27fae */ /* 0x0005e8000e101d46 */
[----:B------:R2:W-:Y:S01]  /*5b00*/  LDGSTS.E.BYPASS.LTC128B.128 [R226+0x3900], [R8.64], !P6 ;  /* 0x0390000008e27fae */ /* 0x0005e2000f101d46 */
[----:B-1----:R-:W-:Y:S04]  /*5b10*/  IADD3 R6, P1, R0, R248, RZ ;  /* 0x000000f800067210 */ /* 0x002fe80007f3e0ff */
[----:B------:R-:W-:Y:S05]  /*5b20*/  IADD3.X R7, R2, R249, RZ, P1, !PT ;  /* 0x000000f902077210 */ /* 0x000fea0000ffe4ff */
[----:B------:R2:W-:Y:S04]  /*5b30*/  LDGSTS.E.BYPASS.LTC128B.128 [R226+0x4900], [R6.64], !P5 ;  /* 0x0490000006e27fae */ /* 0x0005e8000e901d46 */
[----:B------:R2:W-:Y:S01]  /*5b40*/  LDGSTS.E.BYPASS.LTC128B.128 [R226+0x5900], [R4.64], !P4 ;  /* 0x0590000004e27fae */ /* 0x0005e2000e101d46 */
[----:B------:R-:W-:-:S05]  /*5b50*/  BRA `(.L_x_34) ;  /* 0x0000138000007947 */ /* 0x000fca0003800000 */
.L_x_33:
[----:B------:R-:W-:Y:S04]  /*5b60*/  DEPBAR.LE SB0, 0x0 ;  /* 0x000080000000791a */ /* 0x000fe80000000000 */
[----:B------:R-:W-:Y:S01]  /*5b70*/  BAR.SYNC.DEFER_BLOCKING 0x0 ;  /* 0x0000000000007b1d */ /* 0x000fe20000010000 */
[----:B------:R-:W-:Y:S01]  /*5b80*/  SHF.R.S32.HI R0, RZ, 0x1f, R228 ;  /* 0x0000001fff007819 */ /* 0x000fe200000114e4 */
[----:B------:R-:W-:Y:S01]  /*5b90*/  IMAD.WIDE.U32 R102, R228, c[0x0][0x208], RZ ;  /* 0x00008200e4667a25 */ /* 0x000fe200078e00ff */
[----:B------:R-:W-:Y:S03]  /*5ba0*/  SHF.R.S32.HI R2, RZ, 0x1f, R227 ;  /* 0x0000001fff027819 */ /* 0x000fe600000114e3 */
[----:B------:R-:W-:Y:S02]  /*5bb0*/  IMAD R0, R0, c[0x0][0x208], RZ ;  /* 0x0000820000007a24 */ /* 0x000fe400078e02ff */
[----:B------:R-:W-:Y:S02]  /*5bc0*/  IMAD R2, R2, c[0x0][0x218], RZ ;  /* 0x0000860002027a24 */ /* 0x000fe400078e02ff */
[----:B------:R-:W-:Y:S02]  /*5bd0*/  IMAD R0, R228, c[0x0][0x20c], R0 ;  /* 0x00008300e4007a24 */ /* 0x000fe400078e0200 */
[----:B------:R-:W-:Y:S03]  /*5be0*/  IMAD R2, R227, c[0x0][0x21c], R2 ;  /* 0x00008700e3027a24 */ /* 0x000fe600078e0202 */
[----:B------:R-:W-:Y:S05]  /*5bf0*/  IADD3 R103, R103, R0, RZ ;  /* 0x0000000067677210 */ /* 0x000fea0007ffe0ff */
[----:B------:R-:W-:Y:S01]  /*5c00*/  IMAD.WIDE.U32 R102, R227, c[0x0][0x218], R102 ;  /* 0x00008600e3667a25 */ /* 0x000fe200078e0066 */
[----:B------:R-:W-:Y:S08]  /*5c10*/  LDSM.16.M88.4 R64, [R224+0x6100] ;  /* 0x00610000e040783b */ /* 0x000ff00000000200 */
[----:B------:R-:W1:Y:S08]  /*5c20*/  LDSM.16.M88.4 R16, [R220+0x3100] ;  /* 0x00310000dc10783b */ /* 0x000e700000000200 */
[----:B------:R-:W2:Y:S08]  /*5c30*/  LDSM.16.M88.4 R60, [R224+0x7100] ;  /* 0x00710000e03c783b */ /* 0x000eb00000000200 */
[----:B------:R-:W3:Y:S08]  /*5c40*/  LDSM.16.M88.4 R32, [R220+0x3500] ;  /* 0x00350000dc20783b */ /* 0x000ef00000000200 */
[----:B------:R-:W4:Y:S08]  /*5c50*/  LDSM.16.M88.4 R48, [R220+0x3900] ;  /* 0x00390000dc30783b */ /* 0x000f300000000200 */
[----:B------:R-:W5:Y:S01]  /*5c60*/  LDSM.16.M88.4 R108, [R220+0x3d00] ;  /* 0x003d0000dc6c783b */ /* 0x000f620000000200 */
[-C--:B-1----:R-:W-:Y:S07]  /*5c70*/  HMMA.16816.F32 R4, R64, R16.reuse, RZ ;  /* 0x000000104004723c */ /* 0x082fee00000018ff */
[----:B------:R-:W-:Y:S01]  /*5c80*/  LDSM.16.M88.4 R176, [R225+0x6100] ;  /* 0x00610000e1b0783b */ /* 0x000fe20000000200 */
[C---:B--2---:R-:W-:Y:S07]  /*5c90*/  HMMA.16816.F32 R8, R60.reuse, R16, RZ ;  /* 0x000000103c08723c */ /* 0x044fee00000018ff */
[----:B------:R-:W-:Y:S01]  /*5ca0*/  LDSM.16.M88.4 R180, [R223] ;  /* 0x00000000dfb4783b */ /* 0x000fe20000000200 */
[-C--:B------:R-:W-:Y:S07]  /*5cb0*/  HMMA.16816.F32 R12, R60, R18.reuse, RZ ;  /* 0x000000123c0c723c */ /* 0x080fee00000018ff */
[----:B------:R-:W-:Y:S01]  /*5cc0*/  LDSM.16.M88.4 R184, [R225+0x7100] ;  /* 0x00710000e1b8783b */ /* 0x000fe20000000200 */
[C---:B------:R-:W-:Y:S07]  /*5cd0*/  HMMA.16816.F32 R16, R64.reuse, R18, RZ ;  /* 0x000000124010723c */ /* 0x040fee00000018ff */
[----:B------:R-:W-:Y:S01]  /*5ce0*/  LDSM.16.M88.4 R188, [R223+0x400] ;  /* 0x00040000dfbc783b */ /* 0x000fe20000000200 */
[-C--:B---3--:R-:W-:Y:S07]  /*5cf0*/  HMMA.16816.F32 R20, R64, R32.reuse, RZ ;  /* 0x000000204014723c */ /* 0x088fee00000018ff */
[----:B------:R-:W1:Y:S01]  /*5d00*/  S2R R192, SR_CTAID.Y ;  /* 0x0000000000c07919 */ /* 0x000e620000002600 */
[C---:B------:R-:W-:Y:S07]  /*5d10*/  HMMA.16816.F32 R24, R60.reuse, R32, RZ ;  /* 0x000000203c18723c */ /* 0x040fee00000018ff */
[----:B------:R-:W2:Y:S01]  /*5d20*/  S2R R101, SR_CTAID.Y ;  /* 0x0000000000657919 */ /* 0x000ea20000002600 */
[-C--:B------:R-:W-:Y:S08]  /*5d30*/  HMMA.16816.F32 R28, R60, R34.reuse, RZ ;  /* 0x000000223c1c723c */ /* 0x080ff000000018ff */
[C---:B------:R-:W-:Y:S04]  /*5d40*/  HMMA.16816.F32 R32, R64.reuse, R34, RZ ;  /* 0x000000224020723c */ /* 0x040fe800000018ff */
[----:B-1----:R-:W-:Y:S04]  /*5d50*/  IMAD.WIDE.U32 R104, R192, c[0x0][0x210], RZ ;  /* 0x00008400c0687a25 */ /* 0x002fe800078e00ff */
[-C--:B----4-:R-:W-:Y:S01]  /*5d60*/  HMMA.16816.F32 R36, R64, R48.reuse, RZ ;  /* 0x000000304024723c */ /* 0x090fe200000018ff */
[----:B------:R-:W-:Y:S03]  /*5d70*/  IADD3 R0, P0, R104, R102, RZ ;  /* 0x0000006668007210 */ /* 0x000fe60007f1e0ff */
[----:B--2---:R-:W-:Y:S04]  /*5d80*/  SHF.R.S32.HI R101, RZ, 0x1f, R101 ;  /* 0x0000001fff657819 */ /* 0x004fe80000011465 */
[C---:B------:R-:W-:Y:S04]  /*5d90*/  HMMA.16816.F32 R40, R60.reuse, R48, RZ ;  /* 0x000000303c28723c */ /* 0x040fe800000018ff */
[----:B------:R-:W-:Y:S04]  /*5da0*/  IMAD R101, R101, c[0x0][0x210], RZ ;  /* 0x0000840065657a24 */ /* 0x000fe800078e02ff */
[-C--:B------:R-:W-:Y:S01]  /*5db0*/  HMMA.16816.F32 R44, R60, R50.reuse, RZ ;  /* 0x000000323c2c723c */ /* 0x080fe200000018ff */
[----:B------:R-:W-:Y:S05]  /*5dc0*/  IMAD R101, R192, c[0x0][0x214], R101 ;  /* 0x00008500c0657a24 */ /* 0x000fea00078e0265 */
[----:B------:R-:W-:Y:S02]  /*5dd0*/  IADD3 R101, R105, R101, RZ ;  /* 0x0000006569657210 */ /* 0x000fe40007ffe0ff */
[C---:B------:R-:W-:Y:S04]  /*5de0*/  HMMA.16816.F32 R48, R64.reuse, R50, RZ ;  /* 0x000000324030723c */ /* 0x040fe800000018ff */
[----:B------:R-:W-:Y:S02]  /*5df0*/  IADD3.X R102, R101, R103, R2, P0, !PT ;  /* 0x0000006765667210 */ /* 0x000fe400007fe402 */
[C---:B------:R-:W-:Y:S02]  /*5e00*/  LEA R2, P0, R0.reuse, c[0x0][0x1f8], 0x1 ;  /* 0x00007e0000027a11 */ /* 0x040fe400078008ff */
[-C--:B-----5:R-:W-:Y:S04]  /*5e10*/  HMMA.16816.F32 R52, R64, R108.reuse, RZ ;  /* 0x0000006c4034723c */ /* 0x0a0fe800000018ff */
[----:B------:R-:W-:Y:S02]  /*5e20*/  LEA.HI.X R0, R0, c[0x0][0x1fc], R102, 0x1, P0 ;  /* 0x00007f0000007a11 */ /* 0x000fe400000f0c66 */
[----:B------:R-:W1:Y:S02]  /*5e30*/  SHFL.IDX PT, R102, R2, RZ, 0x1c1f ;  /* 0x001c1fff02667589 */ /* 0x000e6400000e0000 */
[C---:B------:R-:W-:Y:S06]  /*5e40*/  HMMA.16816.F32 R56, R60.reuse, R108, RZ ;  /* 0x0000006c3c38723c */ /* 0x040fec00000018ff */
[----:B------:R-:W2:Y:S02]  /*5e50*/  SHFL.IDX PT, R101, R0, RZ, 0x1c1f ;  /* 0x001c1fff00657589 */ /* 0x000ea400000e0000 */
[-C--:B------:R-:W-:Y:S06]  /*5e60*/  HMMA.16816.F32 R60, R60, R110.reuse, RZ ;  /* 0x0000006e3c3c723c */ /* 0x080fec00000018ff */
[----:B------:R-:W3:Y:S02]  /*5e70*/  SHFL.IDX PT, R2, R2, 0x1, 0x1c1f ;  /* 0x003c1f0002027f89 */ /* 0x000ee400000e0000 */
[----:B------:R-:W-:Y:S04]  /*5e80*/  HMMA.16816.F32 R64, R64, R110, RZ ;  /* 0x0000006e4040723c */ /* 0x000fe800000018ff */
[C---:B-1----:R-:W-:Y:S02]  /*5e90*/  IADD3 R104, P1, R102.reuse, R250, RZ ;  /* 0x000000fa66687210 */ /* 0x042fe40007f3e0ff */
[----:B------:R-:W-:Y:S02]  /*5ea0*/  LDSM.16.M88.4 R108, [R223+0x800] ;  /* 0x00080000df6c783b */ /* 0x000fe40000000200 */
[-C--:B------:R-:W-:Y:S05]  /*5eb0*/  HMMA.16816.F32 R4, R176, R180.reuse, R4 ;  /* 0x000000b4b004723c */ /* 0x080fea0000001804 */
[C---:B------:R-:W-:Y:S02]  /*5ec0*/  IADD3 R192, P0, R102.reuse, R248, RZ ;  /* 0x000000f866c07210 */ /* 0x040fe40007f1e0ff */
[C---:B--2---:R-:W-:Y:S01]  /*5ed0*/  IADD3.X R105, R101.reuse, R251, RZ, P1, !PT ;  /* 0x000000fb65697210 */ /* 0x044fe20000ffe4ff */
[C---:B------:R-:W-:Y:S01]  /*5ee0*/  HMMA.16816.F32 R8, R184.reuse, R180, R8 ;  /* 0x000000b4b808723c */ /* 0x040fe20000001808 */
[----:B------:R-:W1:Y:S03]  /*5ef0*/  SHFL.IDX PT, R0, R0, 0x1, 0x1c1f ;  /* 0x003c1f0000007f89 */ /* 0x000e6600000e0000 */
[C---:B------:R-:W-:Y:S04]  /*5f00*/  IADD3.X R193, R101.reuse, R249, RZ, P0, !PT ;  /* 0x000000f965c17210 */ /* 0x040fe800007fe4ff */
[-C--:B------:R-:W-:Y:S08]  /*5f10*/  HMMA.16816.F32 R12, R184, R182.reuse, R12 ;  /* 0x000000b6b80c723c */ /* 0x080ff0000000180c */
[C---:B------:R-:W-:Y:S01]  /*5f20*/  HMMA.16816.F32 R16, R176.reuse, R182, R16 ;  /* 0x000000b6b010723c */ /* 0x040fe20000001810 */
[----:B------:R-:W2:Y:S07]  /*5f30*/  LDSM.16.M88.4 R180, [R223+0xc00] ;  /* 0x000c0000dfb4783b */ /* 0x000eae0000000200 */
[-C--:B------:R-:W-:Y:S01]  /*5f40*/  HMMA.16816.F32 R20, R176, R188.reuse, R20 ;  /* 0x000000bcb014723c */ /* 0x080fe20000001814 */
[----:B------:R-:W-:Y:S01]  /*5f50*/  @!PT LDS RZ, [RZ] ;  /* 0x00000000fffff984 */ /* 0x000fe20000000800 */
[----:B------:R-:W-:Y:S01]  /*5f60*/  @!PT LDS RZ, [RZ] ;  /* 0x00000000fffff984 */ /* 0x000fe20000000800 */
[----:B------:R-:W-:Y:S01]  /*5f70*/  @!PT LDS RZ, [RZ] ;  /* 0x00000000fffff984 */ /* 0x000fe20000000800 */
[----:B------:R4:W-:Y:S07]  /*5f80*/  LDGSTS.E.BYPASS.LTC128B.128 [R226+0x100], [R104.64], !P6 ;  /* 0x0010000068e27fae */ /* 0x0009ee000f101d46 */
[C---:B------:R-:W-:Y:S01]  /*5f90*/  HMMA.16816.F32 R24, R184.reuse, R188, R24 ;  /* 0x000000bcb818723c */ /* 0x040fe20000001818 */
[----:B------:R5:W-:Y:S06]  /*5fa0*/  LDGSTS.E.BYPASS.LTC128B.128 [R226+0x1100], [R192.64], !P5 ;  /* 0x01100000c0e27fae */ /* 0x000bec000e901d46 */
[-C--:B------:R-:W-:Y:S01]  /*5fb0*/  IADD3 R188, P0, R102, R246.reuse, RZ ;  /* 0x000000f666bc7210 */ /* 0x080fe20007f1e0ff */
[-C--:B------:R-:W-:Y:S04]  /*5fc0*/  HMMA.16816.F32 R28, R184, R190.reuse, R28 ;  /* 0x000000beb81c723c */ /* 0x080fe8000000181c */
[-C--:B------:R-:W-:Y:S02]  /*5fd0*/  IADD3.X R189, R101, R247.reuse, RZ, P0, !PT ;  /* 0x000000f765bd7210 */ /* 0x080fe400007fe4ff */
[C---:B---3--:R-:W-:Y:S02]  /*5fe0*/  IADD3 R102, P0, R2.reuse, R246, RZ ;  /* 0x000000f602667210 */ /* 0x048fe40007f1e0ff */
[C---:B------:R-:W-:Y:S01]  /*5ff0*/  HMMA.16816.F32 R32, R176.reuse, R190, R32 ;  /* 0x000000beb020723c */ /* 0x040fe20000001820 */
[----:B------:R3:W-:Y:S03]  /*6000*/  LDGSTS.E.BYPASS.LTC128B.128 [R226+0x2100], [R188.64], !P4 ;  /* 0x02100000bce27fae */ /* 0x0007e6000e101d46 */
[----:B----4-:R-:W-:Y:S02]  /*6010*/  IADD3 R104, P1, R2, R248, RZ ;  /* 0x000000f802687210 */ /* 0x010fe40007f3e0ff */
[----:B-1----:R-:W-:Y:S02]  /*6020*/  IADD3.X R103, R0, R247, RZ, P0, !PT ;  /* 0x000000f700677210 */ /* 0x002fe400007fe4ff */
[-C--:B------:R-:W-:Y:S03]  /*6030*/  HMMA.16816.F32 R36, R176, R108.reuse, R36 ;  /* 0x0000006cb024723c */ /* 0x080fe60000001824 */
[----:B------:R-:W-:Y:S02]  /*6040*/  ISETP.GE.AND P0, PT, R245, 0x1, PT ;  /* 0x00000001f500780c */ /* 0x000fe40003f06270 */
[----:B-----5:R-:W-:Y:S02]  /*6050*/  IADD3 R192, P2, R2, R250, RZ ;  /* 0x000000fa02c07210 */ /* 0x020fe40007f5e0ff */
[C---:B------:R-:W-:Y:S01]  /*6060*/  IADD3.X R105, R0.reuse, R249, RZ, P1, !PT ;  /* 0x000000f900697210 */ /* 0x040fe20000ffe4ff */
[C---:B------:R-:W-:Y:S04]  /*6070*/  HMMA.16816.F32 R40, R184.reuse, R108, R40 ;  /* 0x0000006cb828723c */ /* 0x040fe80000001828 */
[----:B------:R-:W-:Y:S04]  /*6080*/  IADD3.X R193, R0, R251, RZ, P2, !PT ;  /* 0x000000fb00c17210 */ /* 0x000fe800017fe4ff */
[-C--:B------:R-:W-:Y:S01]  /*6090*/  HMMA.16816.F32 R44, R184, R110.reuse, R44 ;  /* 0x0000006eb82c723c */ /* 0x080fe2000000182c */
[----:B------:R1:W-:Y:S07]  /*60a0*/  LDGSTS.E.BYPASS.LTC128B.128 [R226+0x900], [R192.64], !P6 ;  /* 0x00900000c0e27fae */ /* 0x0003ee000f101d46 */
[C---:B------:R-:W-:Y:S01]  /*60b0*/  HMMA.16816.F32 R48, R176.reuse, R110, R48 ;  /* 0x0000006eb030723c */ /* 0x040fe20000001830 */
[----:B------:R4:W-:Y:S07]  /*60c0*/  LDGSTS.E.BYPASS.LTC128B.128 [R226+0x1900], [R104.64], !P5 ;  /* 0x0190000068e27fae */ /* 0x0009ee000e901d46 */
[-C--:B--2---:R-:W-:Y:S01]  /*60d0*/  HMMA.16816.F32 R52, R176, R180.reuse, R52 ;  /* 0x000000b4b034723c */ /* 0x084fe20000001834 */
[----:B------:R4:W-:Y:S07]  /*60e0*/  LDGSTS.E.BYPASS.LTC128B.128 [R226+0x2900], [R102.64], !P4 ;  /* 0x0290000066e27fae */ /* 0x0009ee000e101d46 */
[C---:B------:R-:W-:Y:S01]  /*60f0*/  HMMA.16816.F32 R56, R184.reuse, R180, R56 ;  /* 0x000000b4b838723c */ /* 0x040fe20000001838 */
[----:B---3--:R-:W-:Y:S07]  /*6100*/  LDSM.16.M88.4 R188, [R224+0x8100] ;  /* 0x00810000e0bc783b */ /* 0x008fee0000000200 */
[-C--:B------:R-:W-:Y:S01]  /*6110*/  HMMA.16816.F32 R60, R184, R182.reuse, R60 ;  /* 0x000000b6b83c723c */ /* 0x080fe2000000183c */
[----:B-1----:R-:W1:Y:S07]  /*6120*/  LDSM.16.M88.4 R192, [R220+0x4100] ;  /* 0x00410000dcc0783b */ /* 0x002e6e0000000200 */
[----:B------:R-:W-:Y:S01]  /*6130*/  HMMA.16816.F32 R64, R176, R182, R64 ;  /* 0x000000b6b040723c */ /* 0x000fe20000001840 */
[----:B------:R-:W2:Y:S08]  /*6140*/  LDSM.16.M88.4 R196, [R224+0x9100] ;  /* 0x00910000e0c4783b */ /* 0x000eb00000000200 */
[----:B------:R-:W0:Y:S08]  /*6150*/  LDGDEPBAR ;  /* 0x00000000000079af */ /* 0x000e300000000000 */
[----:B------:R-:W3:Y:S08]  /*6160*/  LDSM.16.M88.4 R108, [R220+0x4500] ;  /* 0x00450000dc6c783b */ /* 0x000ef00000000200 */
[----:B------:R-:W5:Y:S08]  /*6170*/  LDSM.16.M88.4 R200, [R220+0x4900] ;  /* 0x00490000dcc8783b */ /* 0x000f700000000200 */
[----:B------:R-:W4:Y:S01]  /*6180*/  LDSM.16.M88.4 R204, [R220+0x4d00] ;  /* 0x004d0000dccc783b */ /* 0x000f220000000200 */
[-C--:B-1----:R-:W-:Y:S07]  /*6190*/  HMMA.16816.F32 R4, R188, R192.reuse, R4 ;  /* 0x000000c0bc04723c */ /* 0x082fee0000001804 */
[----:B------:R-:W-:Y:S01]  /*61a0*/  LDSM.16.M88.4 R208, [R225+0x8100] ;  /* 0x00810000e1d0783b */ /* 0x000fe20000000200 */
[C---:B--2---:R-:W-:Y:S07]  /*61b0*/  HMMA.16816.F32 R8, R196.reuse, R192, R8 ;  /* 0x000000c0c408723c */ /* 0x044fee0000001808 */
[----:B------:R-:W1:Y:S01]  /*61c0*/  LDSM.16.M88.4 R212, [R223+0x1000] ;  /* 0x00100000dfd4783b */ /* 0x000e620000000200 */
[-C--:B------:R-:W-:Y:S07]  /*61d0*/  HMMA.16816.F32 R12, R196, R194.reuse, R12 ;  /* 0x000000c2c40c723c */ /* 0x080fee000000180c */
[----:B------:R-:W2:Y:S01]  /*61e0*/  LDSM.16.M88.4 R184, [R225+0x9100] ;  /* 0x00910000e1b8783b */ /* 0x000ea20000000200 */
[C---:B------:R-:W-:Y:S07]  /*61f0*/  HMMA.16816.F32 R16, R188.reuse, R194, R16 ;  /* 0x000000c2bc10723c */ /* 0x040fee0000001810 */
[----:B------:R-:W1:Y:S01]  /*6200*/  LDSM.16.M88.4 R176, [R223+0x1400] ;  /* 0x00140000dfb0783b */ /* 0x000e620000000200 */
[-C--:B---3--:R-:W-:Y:S07]  /*6210*/  HMMA.16816.F32 R20, R188, R108.reuse, R20 ;  /* 0x0000006cbc14723c */ /* 0x088fee0000001814 */
[----:B------:R-:W-:Y:S01]  /*6220*/  LDSM.16.M88.4 R180, [R223+0x1c00] ;  /* 0x001c0000dfb4783b */ /* 0x000fe20000000200 */
[C---:B------:R-:W-:Y:S07]  /*6230*/  HMMA.16816.F32 R24, R196.reuse, R108, R24 ;  /* 0x0000006cc418723c */ /* 0x040fee0000001818 */
[----:B------:R-:W-:Y:S01]  /*6240*/  LDSM.16.M88.4 R192, [R220+0x5100] ;  /* 0x00510000dcc0783b */ /* 0x000fe20000000200 */
[-C--:B------:R-:W-:Y:S07]  /*6250*/  HMMA.16816.F32 R28, R196, R110.reuse, R28 ;  /* 0x0000006ec41c723c */ /* 0x080fee000000181c */
[----:B------:R-:W-:Y:S01]  /*6260*/  LDSM.16.M88.4 R216, [R223+0x2000] ;  /* 0x00200000dfd8783b */ /* 0x000fe20000000200 */
[C---:B------:R-:W-:Y:S07]  /*6270*/  HMMA.16816.F32 R32, R188.reuse, R110, R32 ;  /* 0x0000006ebc20723c */ /* 0x040fee0000001820 */
[----:B------:R-:W3:Y:S01]  /*6280*/  LDSM.16.M88.4 R108, [R223+0x1800] ;  /* 0x00180000df6c783b */ /* 0x000ee20000000200 */
[-C--:B-----5:R-:W-:Y:S08]  /*6290*/  HMMA.16816.F32 R36, R188, R200.reuse, R36 ;  /* 0x000000c8bc24723c */ /* 0x0a0ff00000001824 */
[C---:B------:R-:W-:Y:S08]  /*62a0*/  HMMA.16816.F32 R40, R196.reuse, R200, R40 ;  /* 0x000000c8c428723c */ /* 0x040ff00000001828 */
[-C--:B------:R-:W-:Y:S08]  /*62b0*/  HMMA.16816.F32 R44, R196, R202.reuse, R44 ;  /* 0x000000cac42c723c */ /* 0x080ff0000000182c */
[C---:B------:R-:W-:Y:S01]  /*62c0*/  HMMA.16816.F32 R48, R188.reuse, R202, R48 ;  /* 0x000000cabc30723c */ /* 0x040fe20000001830 */
[----:B------:R-:W-:Y:S07]  /*62d0*/  LDSM.16.M88.4 R200, [R220+0x5500] ;  /* 0x00550000dcc8783b */ /* 0x000fee0000000200 */
[-C--:B----4-:R-:W-:Y:S08]  /*62e0*/  HMMA.16816.F32 R52, R188, R204.reuse, R52 ;  /* 0x000000ccbc34723c */ /* 0x090ff00000001834 */
[C---:B------:R-:W-:Y:S08]  /*62f0*/  HMMA.16816.F32 R56, R196.reuse, R204, R56 ;  /* 0x000000ccc438723c */ /* 0x040ff00000001838 */
[-C--:B------:R-:W-:Y:S01]  /*6300*/  HMMA.16816.F32 R60, R196, R206.reuse, R60 ;  /* 0x000000cec43c723c */ /* 0x080fe2000000183c */
[----:B------:R-:W-:Y:S07]  /*6310*/  LDSM.16.M88.4 R196, [R224+0xb100] ;  /* 0x00b10000e0c4783b */ /* 0x000fee0000000200 */
[----:B------:R-:W-:Y:S01]  /*6320*/  HMMA.16816.F32 R64, R188, R206, R64 ;  /* 0x000000cebc40723c */ /* 0x000fe20000001840 */
[----:B------:R-:W4:Y:S07]  /*6330*/  LDSM.16.M88.4 R188, [R224+0xa100] ;  /* 0x00a10000e0bc783b */ /* 0x000f2e0000000200 */
[-C--:B-1----:R-:W-:Y:S01]  /*6340*/  HMMA.16816.F32 R4, R208, R212.reuse, R4 ;  /* 0x000000d4d004723c */ /* 0x082fe20000001804 */
[----:B------:R-:W1:Y:S07]  /*6350*/  LDSM.16.M88.4 R204, [R220+0x5900] ;  /* 0x00590000dccc783b */ /* 0x000e6e0000000200 */
[C---:B--2---:R-:W-:Y:S08]  /*6360*/  HMMA.16816.F32 R8, R184.reuse, R212, R8 ;  /* 0x000000d4b808723c */ /* 0x044ff00000001808 */
[-C--:B------:R-:W-:Y:S08]  /*6370*/  HMMA.16816.F32 R12, R184, R214.reuse, R12 ;  /* 0x000000d6b80c723c */ /* 0x080ff0000000180c */
[C---:B------:R-:W-:Y:S01]  /*6380*/  HMMA.16816.F32 R16, R208.reuse, R214, R16 ;  /* 0x000000d6d010723c */ /* 0x040fe20000001810 */
[----:B------:R-:W2:Y:S07]  /*6390*/  LDSM.16.M88.4 R212, [R220+0x5d00] ;  /* 0x005d0000dcd4783b */ /* 0x000eae0000000200 */
[-C--:B------:R-:W-:Y:S08]  /*63a0*/  HMMA.16816.F32 R20, R208, R176.reuse, R20 ;  /* 0x000000b0d014723c */ /* 0x080ff00000001814 */
[C---:B------:R-:W-:Y:S08]  /*63b0*/  HMMA.16816.F32 R24, R184.reuse, R176, R24 ;  /* 0x000000b0b818723c */ /* 0x040ff00000001818 */
[-C--:B------:R-:W-:Y:S08]  /*63c0*/  HMMA.16816.F32 R28, R184, R178.reuse, R28 ;  /* 0x000000b2b81c723c */ /* 0x080ff0000000181c */
[C---:B------:R-:W-:Y:S01]  /*63d0*/  HMMA.16816.F32 R32, R208.reuse, R178, R32 ;  /* 0x000000b2d020723c */ /* 0x040fe20000001820 */
[----:B------:R-:W5:Y:S07]  /*63e0*/  LDSM.16.M88.4 R176, [R225+0xa100] ;  /* 0x00a10000e1b0783b */ /* 0x000f6e0000000200 */
[-C--:B---3--:R-:W-:Y:S08]  /*63f0*/  HMMA.16816.F32 R36, R208, R108.reuse, R36 ;  /* 0x0000006cd024723c */ /* 0x088ff00000001824 */
[C---:B------:R-:W-:Y:S08]  /*6400*/  HMMA.16816.F32 R40, R184.reuse, R108, R40 ;  /* 0x0000006cb828723c */ /* 0x040ff00000001828 */
[-C--:B------:R-:W-:Y:S08]  /*6410*/  HMMA.16816.F32 R44, R184, R110.reuse, R44 ;  /* 0x0000006eb82c723c */ /* 0x080ff0000000182c */
[C---:B------:R-:W-:Y:S01]  /*6420*/  HMMA.16816.F32 R48, R208.reuse, R110, R48 ;  /* 0x0000006ed030723c */ /* 0x040fe20000001830 */
[----:B------:R-:W3:Y:S07]  /*6430*/  LDSM.16.M88.4 R108, [R225+0xb100] ;  /* 0x00b10000e16c783b */ /* 0x000eee0000000200 */
[-C--:B------:R-:W-:Y:S08]  /*6440*/  HMMA.16816.F32 R52, R208, R180.reuse, R52 ;  /* 0x000000b4d034723c */ /* 0x080ff00000001834 */
[C---:B------:R-:W-:Y:S08]  /*6450*/  HMMA.16816.F32 R56, R184.reuse, R180, R56 ;  /* 0x000000b4b838723c */ /* 0x040ff00000001838 */
[-C--:B------:R-:W-:Y:S08]  /*6460*/  HMMA.16816.F32 R60, R184, R182.reuse, R60 ;  /* 0x000000b6b83c723c */ /* 0x080ff0000000183c */
[----:B------:R-:W-:Y:S08]  /*6470*/  HMMA.16816.F32 R64, R208, R182, R64 ;  /* 0x000000b6d040723c */ /* 0x000ff00000001840 */
[-C--:B----4-:R-:W-:Y:S08]  /*6480*/  HMMA.16816.F32 R4, R188, R192.reuse, R4 ;  /* 0x000000c0bc04723c */ /* 0x090ff00000001804 */
[C---:B------:R-:W-:Y:S08]  /*6490*/  HMMA.16816.F32 R8, R196.reuse, R192, R8 ;  /* 0x000000c0c408723c */ /* 0x040ff00000001808 */
[-C--:B------:R-:W-:Y:S08]  /*64a0*/  HMMA.16816.F32 R12, R196, R194.reuse, R12 ;  /* 0x000000c2c40c723c */ /* 0x080ff0000000180c */
[C---:B------:R-:W-:Y:S08]  /*64b0*/  HMMA.16816.F32 R16, R188.reuse, R194, R16 ;  /* 0x000000c2bc10723c */ /* 0x040ff00000001810 */
[-C--:B------:R-:W-:Y:S08]  /*64c0*/  HMMA.16816.F32 R20, R188, R200.reuse, R20 ;  /* 0x000000c8bc14723c */ /* 0x080ff00000001814 */
[C---:B------:R-:W-:Y:S08]  /*64d0*/  HMMA.16816.F32 R24, R196.reuse, R200, R24 ;  /* 0x000000c8c418723c */ /* 0x040ff00000001818 */
[-C--:B------:R-:W-:Y:S08]  /*64e0*/  HMMA.16816.F32 R28, R196, R202.reuse, R28 ;  /* 0x000000cac41c723c */ /* 0x080ff0000000181c */
[C---:B------:R-:W-:Y:S08]  /*64f0*/  HMMA.16816.F32 R32, R188.reuse, R202, R32 ;  /* 0x000000cabc20723c */ /* 0x040ff00000001820 */
[-C--:B-1----:R-:W-:Y:S08]  /*6500*/  HMMA.16816.F32 R36, R188, R204.reuse, R36 ;  /* 0x000000ccbc24723c */ /* 0x082ff00000001824 */
[C---:B------:R-:W-:Y:S08]  /*6510*/  HMMA.16816.F32 R40, R196.reuse, R204, R40 ;  /* 0x000000ccc428723c */ /* 0x040ff00000001828 */
[-C--:B------:R-:W-:Y:S08]  /*6520*/  HMMA.16816.F32 R44, R196, R206.reuse, R44 ;  /* 0x000000cec42c723c */ /* 0x080ff0000000182c */
[C---:B------:R-:W-:Y:S08]  /*6530*/  HMMA.16816.F32 R48, R188.reuse, R206, R48 ;  /* 0x000000cebc30723c */ /* 0x040ff00000001830 */
[-C--:B--2---:R-:W-:Y:S08]  /*6540*/  HMMA.16816.F32 R52, R188, R212.reuse, R52 ;  /* 0x000000d4bc34723c */ /* 0x084ff00000001834 */
[C---:B------:R-:W-:Y:S08]  /*6550*/  HMMA.16816.F32 R56, R196.reuse, R212, R56 ;  /* 0x000000d4c438723c */ /* 0x040ff00000001838 */
[-C--:B------:R-:W-:Y:S08]  /*6560*/  HMMA.16816.F32 R60, R196, R214.reuse, R60 ;  /* 0x000000d6c43c723c */ /* 0x080ff0000000183c */
[----:B------:R-:W-:Y:S08]  /*6570*/  HMMA.16816.F32 R64, R188, R214, R64 ;  /* 0x000000d6bc40723c */ /* 0x000ff00000001840 */
[-C--:B-----5:R-:W-:Y:S08]  /*6580*/  HMMA.16816.F32 R4, R176, R216.reuse, R4 ;  /* 0x000000d8b004723c */ /* 0x0a0ff00000001804 */
[C---:B---3--:R-:W-:Y:S08]  /*6590*/  HMMA.16816.F32 R8, R108.reuse, R216, R8 ;  /* 0x000000d86c08723c */ /* 0x048ff00000001808 */
        /* <DEDUP_REMOVED lines=21> */
[----:B----4-:R-:W4:Y:S09]  /*66f0*/  LDSM.16.M88.4 R4, [R223+0x2400] ;  /* 0x00240000df04783b */ /* 0x010f320000000200 */
[----:B------:R-:W1:Y:S10]  /*6700*/  MUFU.TANH R185, R10 ;  /* 0x0000000a00b97308 */ /* 0x000e740000002400 */
[----:B------:R5:W1:Y:S10]  /*6710*/  MUFU.TANH R192, R11 ;  /* 0x0000000b00c07308 */ /* 0x000a740000002400 */
[----:B------:R1:W1:Y:S10]  /*6720*/  MUFU.TANH R190, R14 ;  /* 0x0000000e00be7308 */ /* 0x0002740000002400 */
[----:B------:R2:W2:Y:S01]  /*6730*/  MUFU.TANH R189, R15 ;  /* 0x0000000f00bd7308 */ /* 0x0004a20000002400 */
[----:B-----5:R-:W5:Y:S01]  /*6740*/  LDSM.16.M88.4 R8, [R223+0x2800] ;  /* 0x00280000df08783b */ /* 0x020f620000000200 */
[-C--:B----4-:R-:W-:Y:S08]  /*6750*/  HMMA.16816.F32 R20, R176, R4.reuse, R20 ;  /* 0x00000004b014723c */ /* 0x090ff00000001814 */
[----:B------:R4:W3:Y:S01]  /*6760*/  MUFU.TANH R180, R16 ;  /* 0x0000001000b47308 */ /* 0x0008e20000002400 */
[C---:B------:R-:W-:Y:S04]  /*6770*/  HMMA.16816.F32 R24, R108.reuse, R4, R24 ;  /* 0x000000046c18723c */ /* 0x040fe80000001818 */
[----:B-1----:R-:W-:Y:S05]  /*6780*/  FMUL.FTZ R14, R17, c[0x0][0x320] ;  /* 0x0000c800110e7a20 */ /* 0x002fea0000410000 */
[----:B------:R1:W1:Y:S01]  /*6790*/  MUFU.TANH R184, R12 ;  /* 0x0000000c00b87308 */ /* 0x0002620000002400 */
[-C--:B------:R-:W-:Y:S03]  /*67a0*/  HMMA.16816.F32 R28, R108, R6.reuse, R28 ;  /* 0x000000066c1c723c */ /* 0x080fe6000000181c */
[----:B--2---:R-:W-:Y:S05]  /*67b0*/  FMUL.FTZ R15, R18, c[0x0][0x320] ;  /* 0x0000c800120f7a20 */ /* 0x004fea0000410000 */
[C---:B------:R-:W-:Y:S01]  /*67c0*/  HMMA.16816.F32 R32, R176.reuse, R6, R32 ;  /* 0x00000006b020723c */ /* 0x040fe20000001820 */
[----:B------:R2:W1:Y:S01]  /*67d0*/  MUFU.TANH R183, R13 ;  /* 0x0000000d00b77308 */ /* 0x0004620000002400 */
[----:B------:R-:W1:Y:S01]  /*67e0*/  LDSM.16.M88.4 R4, [R223+0x2c00] ;  /* 0x002c0000df04783b */ /* 0x000e620000000200 */
[----:B------:R-:W-:Y:S04]  /*67f0*/  DEPBAR.LE SB0, 0x0 ;  /* 0x000080000000791a */ /* 0x000fe80000000000 */
[----:B----4-:R-:W-:Y:S02]  /*6800*/  FMUL.FTZ R16, R19, c[0x0][0x320] ;  /* 0x0000c80013107a20 */ /* 0x010fe40000410000 */
[----:B------:R-:W-:Y:S02]  /*6810*/  FMUL.FTZ R20, R20, c[0x0][0x320] ;  /* 0x0000c80014147a20 */ /* 0x000fe40000410000 */
[----:B------:R-:W4:Y:S01]  /*6820*/  MUFU.TANH R14, R14 ;  /* 0x0000000e000e7308 */ /* 0x000f220000002400 */
        /* <DEDUP_REMOVED lines=67> */
[----:B------:R-:W-:Y:S03]  /*6c60*/  FMUL.FTZ R67, R67, c[0x0][0x320] ;  /* 0x0000c80043437a20 */ /* 0x000fe60000410000 */
        /* <DEDUP_REMOVED lines=39> */
.L_x_34:
[----:B------:R-:W-:Y:S01]  /*6ee0*/  FMNMX.FTZ R0, R181, R3, !PT ;  /* 0x00000003b5007209 */ /* 0x000fe20007810000 */
[----:B------:R-:W-:Y:S01]  /*6ef0*/  STL [R1+0x30], R220 ;  /* 0x000030dc01007387 */ /* 0x000fe20000100800 */
        /* <DEDUP_REMOVED lines=26> */
[----:B--2---:R-:W-:Y:S02]  /*70a0*/  FMNMX.FTZ R4, R182, R100, !PT ;  /* 0x00000064b6047209 */ /* 0x004fe40007810000 */
        /* <DEDUP_REMOVED lines=9> */
[----:B------:R-:W1:Y:S01]  /*7140*/  SHFL.BFLY PT, R7, R0, 0x2, 0x1f ;  /* 0x0c401f0000077f89 */ /* 0x000e6200000e0000 */
        /* <DEDUP_REMOVED lines=8> */
[----:B------:R-:W2:Y:S01]  /*71d0*/  SHFL.BFLY PT, R103, R2, 0x2, 0x1f ;  /* 0x0c401f0002677f89 */ /* 0x000ea200000e0000 */
        /* <DEDUP_REMOVED lines=12> */
[----:B-1----:R-:W-:Y:S02]  /*72a0*/  FMNMX.FTZ R0, R0, R7, !PT ;  /* 0x0000000700007209 */ /* 0x002fe40007810000 */
[----:B--2---:R-:W-:Y:S02]  /*72b0*/  FMNMX.FTZ R103, R2, R103, !PT ;  /* 0x0000006702677209 */ /* 0x004fe40007810000 */
[----:B------:R-:W-:Y:S01]  /*72c0*/  FMNMX.FTZ R2, R229, R5, !PT ;  /* 0x00000005e5027209 */ /* 0x000fe20007810000 */
[----:B------:R-:W1:Y:S01]  /*72d0*/  SHFL.BFLY PT, R105, R0, 0x1, 0x1f ;  /* 0x0c201f0000697f89 */ /* 0x000e6200000e0000 */
[----:B------:R-:W-:Y:S02]  /*72e0*/  FMNMX.FTZ R4, R237, R4, !PT ;  /* 0x00000004ed047209 */ /* 0x000fe40007810000 */
[----:B------:R-:W-:Y:S02]  /*72f0*/  FMNMX.FTZ R2, R232, R2, !PT ;  /* 0x00000002e8027209 */ /* 0x000fe40007810000 */
[----:B------:R-:W-:Y:S02]  /*7300*/  FMNMX.FTZ R4, R238, R4, !PT ;  /* 0x00000004ee047209 */ /* 0x000fe40007810000 */
[----:B------:R-:W-:Y:S01]  /*7310*/  FMNMX.FTZ R2, R233, R2, !PT ;  /* 0x00000002e9027209 */ /* 0x000fe20007810000 */
[----:B------:R-:W2:Y:S01]  /*7320*/  SHFL.BFLY PT, R5, R103, 0x1, 0x1f ;  /* 0x0c201f0067057f89 */ /* 0x000ea200000e0000 */
[----:B------:R-:W-:Y:S02]  /*7330*/  FMNMX.FTZ R4, R179, R4, !PT ;  /* 0x00000004b3047209 */ /* 0x000fe40007810000 */
[----:B------:R-:W-:Y:S02]  /*7340*/  ISETP.GT.AND P0, PT, R245, RZ, PT ;  /* 0x000000fff500720c */ /* 0x000fe40003f04270 */
[----:B------:R-:W-:Y:S05]  /*7350*/  FMNMX.FTZ R4, R234, R4, !PT ;  /* 0x00000004ea047209 */ /* 0x000fea0007810000 */
[----:B------:R-:W3:Y:S01]  /*7360*/  SHFL.BFLY PT, R6, R4, 0x2, 0x1f ;  /* 0x0c401f0004067f89 */ /* 0x000ee200000e0000 */
[----:B-1----:R-:W-:Y:S05]  /*7370*/  FMNMX.FTZ R105, R0, R105, !PT ;  /* 0x0000006900697209 */ /* 0x002fea0007810000 */
[C---:B------:R-:W-:Y:S01]  /*7380*/  FADD.FTZ R0, -R105.reuse, R3 ;  /* 0x0000000369007221 */ /* 0x040fe20000010100 */
[----:B------:R-:W-:Y:S01]  /*7390*/  FMNMX.FTZ R3, R242, R2, !PT ;  /* 0x00000002f2037209 */ /* 0x000fe20007810000 */
[----:B------:R-:W-:Y:S01]  /*73a0*/  FMUL.FTZ R110, R105, c[0x0][0x2d0] ;  /* 0x0000b400696e7a20 */ /* 0x000fe20000410000 */
[----:B--2---:R-:W-:Y:S01]  /*73b0*/  FMNMX.FTZ R103, R103, R5, !PT ;  /* 0x0000000567677209 */ /* 0x004fe20007810000 */
[----:B------:R-:W-:Y:S01]  /*73c0*/  FMUL.FTZ R2, R0, c[0x0][0x2d0] ;  /* 0x0000b40000027a20 */ /* 0x000fe20000410000 */
[----:B------:R-:W-:Y:S01]  /*73d0*/  FMNMX.FTZ R0, R243, R3, !PT ;  /* 0x00000003f3007209 */ /* 0x000fe20007810000 */
[--C-:B------:R-:W-:Y:S02]  /*73e0*/  FFMA.FTZ R40, R194, c[0x0][0x2d0], -R110.reuse ;  /* 0x0000b400c2287a23 */ /* 0x100fe4000001086e */
[----:B------:R-:W1:Y:S01]  /*73f0*/  MUFU.EX2 R102, R2 ;  /* 0x0000000200667308 */ /* 0x000e620000000800 */
[----:B------:R-:W-:Y:S01]  /*7400*/  FMNMX.FTZ R0, R108, R0, !PT ;  /* 0x000000006c007209 */ /* 0x000fe20007810000 */
[----:B------:R-:W-:Y:S02]  /*7410*/  FMUL.FTZ R176, R103, c[0x0][0x2d0] ;  /* 0x0000b40067b07a20 */ /* 0x000fe40000410000 */
[--C-:B------:R-:W-:Y:S01]  /*7420*/  FFMA.FTZ R56, R195, c[0x0][0x2d0], -R110.reuse ;  /* 0x0000b400c3387a23 */ /* 0x100fe2000001086e */
[----:B------:R-:W-:Y:S02]  /*7430*/  FMNMX.FTZ R0, R109, R0, !PT ;  /* 0x000000006d007209 */ /* 0x000fe40007810000 */
[----:B---3--:R-:W-:Y:S03]  /*7440*/  FMNMX.FTZ R4, R4, R6, !PT ;  /* 0x0000000604047209 */ /* 0x008fe60007810000 */
[----:B------:R-:W2:Y:S08]  /*7450*/  SHFL.BFLY PT, R3, R0, 0x2, 0x1f ;  /* 0x0c401f0000037f89 */ /* 0x000eb000000e0000 */
[----:B------:R-:W3:Y:S01]  /*7460*/  SHFL.BFLY PT, R104, R4, 0x1, 0x1f ;  /* 0x0c201f0004687f89 */ /* 0x000ee200000e0000 */
[C---:B-1----:R-:W-:Y:S02]  /*7470*/  FMUL.FTZ R17, R102.reuse, R125 ;  /* 0x0000007d66117220 */ /* 0x042fe40000410000 */
[C---:B------:R-:W-:Y:S02]  /*7480*/  FMUL.FTZ R32, R102.reuse, R140 ;  /* 0x0000008c66207220 */ /* 0x040fe40000410000 */
[C---:B------:R-:W-:Y:S02]  /*7490*/  FMUL.FTZ R33, R102.reuse, R141 ;  /* 0x0000008d66217220 */ /* 0x040fe40000410000 */
[C---:B------:R-:W-:Y:S02]  /*74a0*/  FMUL.FTZ R49, R102.reuse, R157 ;  /* 0x0000009d66317220 */ /* 0x040fe40000410000 */
[----:B------:R-:W-:Y:S01]  /*74b0*/  FMUL.FTZ R65, R102, R173 ;  /* 0x000000ad66417220 */ /* 0x000fe20000410000 */
[----:B--2---:R-:W-:Y:S01]  /*74c0*/  FMNMX.FTZ R0, R0, R3, !PT ;  /* 0x0000000300007209 */ /* 0x004fe20007810000 */
[--C-:B------:R-:W-:Y:S02]  /*74d0*/  FFMA.FTZ R3, R14, c[0x0][0x2d0], -R110.reuse ;  /* 0x0000b4000e037a23 */ /* 0x100fe4000001086e */
[C---:B------:R-:W-:Y:S02]  /*74e0*/  FMUL.FTZ R68, R102.reuse, R68 ;  /* 0x0000004466447220 */ /* 0x040fe40000410000 */
[----:B------:R1:W-:Y:S01]  /*74f0*/  MUFU.EX2 R8, R3 ;  /* 0x0000000300087308 */ /* 0x0003e20000000800 */
[----:B------:R-:W-:Y:S01]  /*7500*/  FMUL.FTZ R69, R102, R69 ;  /* 0x0000004566457220 */ /* 0x000fe20000410000 */
[----:B---3--:R-:W-:Y:S01]  /*7510*/  FMNMX.FTZ R104, R4, R104, !PT ;  /* 0x0000006804687209 */ /* 0x008fe20007810000 */
[----:B------:R-:W-:Y:S02]  /*7520*/  FFMA.FTZ R4, R181, c[0x0][0x2d0], -R110 ;  /* 0x0000b400b5047a23 */ /* 0x000fe4000001086e */
[----:B------:R-:W-:Y:S02]  /*7530*/  FMUL.FTZ R80, R102, R80 ;  /* 0x0000005066507220 */ /* 0x000fe40000410000 */
[C---:B------:R-:W-:Y:S02]  /*7540*/  FMUL.FTZ R111, R104.reuse, c[0x0][0x2d0] ;  /* 0x0000b400686f7a20 */ /* 0x040fe40000410000 */
[----:B------:R-:W-:Y:S01]  /*7550*/  FADD.FTZ R2, -R104, R100 ;  /* 0x0000006468027221 */ /* 0x000fe20000010100 */
[----:B------:R-:W-:Y:S01]  /*7560*/  MUFU.EX2 R181, R4 ;  /* 0x0000000400b57308 */ /* 0x000fe20000000800 */
[--C-:B------:R-:W-:Y:S02]  /*7570*/  FFMA.FTZ R44, R197, c[0x0][0x2d0], -R111.reuse ;  /* 0x0000b400c52c7a23 */ /* 0x100fe4000001086f */
[----:B------:R-:W-:Y:S02]  /*7580*/  FMUL.FTZ R2, R2, c[0x0][0x2d0] ;  /* 0x0000b40002027a20 */ /* 0x000fe40000410000 */
[--C-:B------:R-:W-:Y:S02]  /*7590*/  FFMA.FTZ R48, R199, c[0x0][0x2d0], -R111.reuse ;  /* 0x0000b400c7307a23 */ /* 0x100fe4000001086f */
[--C-:B------:R-:W-:Y:S02]  /*75a0*/  FFMA.FTZ R60, R198, c[0x0][0x2d0], -R111.reuse ;  /* 0x0000b400c63c7a23 */ /* 0x100fe4000001086f */
[--C-:B------:R-:W-:Y:S01]  /*75b0*/  FFMA.FTZ R64, R200, c[0x0][0x2d0], -R111.reuse ;  /* 0x0000b400c8407a23 */ /* 0x100fe2000001086f */
[----:B------:R2:W3:Y:S01]  /*75c0*/  MUFU.EX2 R101, R2 ;  /* 0x0000000200657308 */ /* 0x0004e20000000800 */
[----:B------:R-:W-:Y:S02]  /*75d0*/  FMUL.FTZ R81, R102, R81 ;  /* 0x0000005166517220 */ /* 0x000fe40000410000 */
[--C-:B-1----:R-:W-:Y:S02]  /*75e0*/  FFMA.FTZ R3, R182, c[0x0][0x2d0], -R111.reuse ;  /* 0x0000b400b6037a23 */ /* 0x102fe4000001086f */
[C---:B------:R-:W-:Y:S02]  /*75f0*/  FMUL.FTZ R84, R102.reuse, R84 ;  /* 0x0000005466547220 */ /* 0x040fe40000410000 */
[C---:B------:R-:W-:Y:S02]  /*7600*/  FMUL.FTZ R85, R102.reuse, R85 ;  /* 0x0000005566557220 */ /* 0x040fe40000410000 */
[C---:B------:R-:W-:Y:S01]  /*7610*/  FMUL.FTZ R96, R102.reuse, R96 ;  /* 0x0000006066607220 */ /* 0x040fe20000410000 */
[----:B------:R1:W4:Y:S01]  /*7620*/  MUFU.EX2 R10, R3 ;  /* 0x00000003000a7308 */ /* 0x0003220000000800 */
[----:B------:R-:W-:Y:S09]  /*7630*/  FMUL.FTZ R97, R102, R97 ;  /* 0x0000006166617220 */ /* 0x000ff20000410000 */
[----:B------:R4:W-:Y:S01]  /*7640*/  MUFU.EX2 R140, R64 ;  /* 0x00000040008c7308 */ /* 0x0009e20000000800 */
[----:B--2---:R-:W-:Y:S02]  /*7650*/  FADD.FTZ R2, -R103, R106 ;  /* 0x0000006a67027221 */ /* 0x004fe40000010100 */
[C---:B---3--:R-:W-:Y:S02]  /*7660*/  FMUL.FTZ R7, R101.reuse, R119 ;  /* 0x0000007765077220 */ /* 0x048fe40000410000 */
[----:B------:R-:W-:Y:S02]  /*7670*/  FMUL.FTZ R2, R2, c[0x0][0x2d0] ;  /* 0x0000b40002027a20 */ /* 0x000fe40000410000 */
[C---:B------:R-:W-:Y:S03]  /*7680*/  FMUL.FTZ R18, R101.reuse, R126 ;  /* 0x0000007e65127220 */ /* 0x040fe60000410000 */
[----:B------:R2:W3:Y:S01]  /*7690*/  MUFU.EX2 R100, R2 ;  /* 0x0000000200647308 */ /* 0x0004e20000000800 */
[C---:B------:R-:W-:Y:S02]  /*76a0*/  FMUL.FTZ R19, R101.reuse, R127 ;  /* 0x0000007f65137220 */ /* 0x040fe40000410000 */
[--C-:B-1----:R-:W-:Y:S01]  /*76b0*/  FFMA.FTZ R3, R188, c[0x0][0x2d0], -R111.reuse ;  /* 0x0000b400bc037a23 */ /* 0x102fe2000001086f */
[----:B----4-:R-:W-:Y:S01]  /*76c0*/  MOV R188, R10 ;  /* 0x0000000a00bc7202 */ /* 0x010fe20000000f00 */
[----:B------:R-:W-:Y:S02]  /*76d0*/  FFMA.FTZ R106, R202, c[0x0][0x2d0], -R176 ;  /* 0x0000b400ca6a7a23 */ /* 0x000fe400000108b0 */
[C---:B------:R-:W-:Y:S02]  /*76e0*/  FMUL.FTZ R35, R101.reuse, R143 ;  /* 0x0000008f65237220 */ /* 0x040fe40000410000 */
[C---:B------:R-:W-:Y:S01]  /*76f0*/  FMUL.FTZ R34, R101.reuse, R142 ;  /* 0x0000008e65227220 */ /* 0x040fe20000410000 */
[----:B------:R1:W-:Y:S01]  /*7700*/  MUFU.EX2 R220, R3 ;  /* 0x0000000300dc7308 */ /* 0x0003e20000000800 */
[C---:B------:R-:W-:Y:S02]  /*7710*/  FMUL.FTZ R50, R101.reuse, R158 ;  /* 0x0000009e65327220 */ /* 0x040fe40000410000 */
[C---:B------:R-:W-:Y:S02]  /*7720*/  FMUL.FTZ R51, R101.reuse, R159 ;  /* 0x0000009f65337220 */ /* 0x040fe40000410000 */
[----:B------:R-:W-:Y:S02]  /*7730*/  FMUL.FTZ R64, R102, R172 ;  /* 0x000000ac66407220 */ /* 0x000fe40000410000 */
[C---:B------:R-:W-:Y:S02]  /*7740*/  FMUL.FTZ R66, R101.reuse, R174 ;  /* 0x000000ae65427220 */ /* 0x040fe40000410000 */
[C---:B------:R-:W-:Y:S02]  /*7750*/  FMUL.FTZ R67, R101.reuse, R175 ;  /* 0x000000af65437220 */ /* 0x040fe40000410000 */
[C---:B------:R-:W-:Y:S01]  /*7760*/  FMUL.FTZ R70, R101.reuse, R70 ;  /* 0x0000004665467220 */ /* 0x040fe20000410000 */
[----:B------:R-:W-:Y:S01]  /*7770*/  LDSM.16.MT88.4 R172, [R222+0x1d00] ;  /* 0x001d0000deac783b */ /* 0x000fe20000004200 */
[----:B------:R-:W-:Y:S02]  /*7780*/  FMUL.FTZ R71, R101, R71 ;  /* 0x0000004765477220 */ /* 0x000fe40000410000 */
[--C-:B--2---:R-:W-:Y:S02]  /*7790*/  FFMA.FTZ R2, R186, c[0x0][0x2d0], -R110.reuse ;  /* 0x0000b400ba027a23 */ /* 0x104fe4000001086e */
[C---:B---3--:R-:W-:Y:S02]  /*77a0*/  FMUL.FTZ R12, R100.reuse, R120 ;  /* 0x00000078640c7220 */ /* 0x048fe40000410000 */
[----:B------:R2:W-:Y:S01]  /*77b0*/  MUFU.EX2 R186, R2 ;  /* 0x0000000200ba7308 */ /* 0x0005e20000000800 */
[C---:B------:R-:W-:Y:S02]  /*77c0*/  FMUL.FTZ R13, R100.reuse, R121 ;  /* 0x00000079640d7220 */ /* 0x040fe40000410000 */
[C---:B------:R-:W-:Y:S02]  /*77d0*/  FMUL.FTZ R24, R100.reuse, R132 ;  /* 0x0000008464187220 */ /* 0x040fe40000410000 */
[--C-:B-1----:R-:W-:Y:S02]  /*77e0*/  FFMA.FTZ R3, R15, c[0x0][0x2d0], -R111.reuse ;  /* 0x0000b4000f037a23 */ /* 0x102fe4000001086f */
[C---:B------:R-:W-:Y:S02]  /*77f0*/  FMUL.FTZ R25, R100.reuse, R133 ;  /* 0x0000008564197220 */ /* 0x040fe40000410000 */
[C---:B------:R-:W-:Y:S01]  /*7800*/  FMUL.FTZ R41, R100.reuse, R149 ;  /* 0x0000009564297220 */ /* 0x040fe20000410000 */
[----:B------:R1:W-:Y:S01]  /*7810*/  MUFU.EX2 R6, R3 ;  /* 0x0000000300067308 */ /* 0x0003e20000000800 */
[C---:B------:R-:W-:Y:S02]  /*7820*/  FMUL.FTZ R45, R100.reuse, R153 ;  /* 0x00000099642d7220 */ /* 0x040fe40000410000 */
[C---:B------:R-:W-:Y:S02]  /*7830*/  FMUL.FTZ R57, R100.reuse, R165 ;  /* 0x000000a564397220 */ /* 0x040fe40000410000 */
[C---:B------:R-:W-:Y:S02]  /*7840*/  FMUL.FTZ R61, R100.reuse, R169 ;  /* 0x000000a9643d7220 */ /* 0x040fe40000410000 */
[C---:B------:R-:W-:Y:S02]  /*7850*/  FMUL.FTZ R72, R100.reuse, R72 ;  /* 0x0000004864487220 */ /* 0x040fe40000410000 */
[C---:B------:R-:W-:Y:S01]  /*7860*/  FMUL.FTZ R73, R100.reuse, R73 ;  /* 0x0000004964497220 */ /* 0x040fe20000410000 */
[----:B------:R3:W-:Y:S01]  /*7870*/  MUFU.EX2 R149, R48 ;  /* 0x0000003000957308 */ /* 0x0007e20000000800 */
[C---:B------:R-:W-:Y:S02]  /*7880*/  FMUL.FTZ R76, R100.reuse, R76 ;  /* 0x0000004c644c7220 */ /* 0x040fe40000410000 */
[----:B------:R-:W-:Y:S02]  /*7890*/  FMUL.FTZ R77, R100, R77 ;  /* 0x0000004d644d7220 */ /* 0x000fe40000410000 */
[----:B--2---:R-:W-:Y:S02]  /*78a0*/  FFMA.FTZ R2, R180, c[0x0][0x2d0], -R110 ;  /* 0x0000b400b4027a23 */ /* 0x004fe4000001086e */
[C---:B------:R-:W-:Y:S02]  /*78b0*/  FMUL.FTZ R82, R101.reuse, R82 ;  /* 0x0000005265527220 */ /* 0x040fe40000410000 */
[C---:B------:R-:W-:Y:S01]  /*78c0*/  FMUL.FTZ R83, R101.reuse, R83 ;  /* 0x0000005365537220 */ /* 0x040fe20000410000 */
[----:B------:R2:W4:Y:S01]  /*78d0*/  MUFU.EX2 R9, R2 ;  /* 0x0000000200097308 */ /* 0x0005220000000800 */
[C---:B------:R-:W-:Y:S02]  /*78e0*/  FMUL.FTZ R86, R101.reuse, R86 ;  /* 0x0000005665567220 */ /* 0x040fe40000410000 */
[----:B------:R-:W-:Y:S02]  /*78f0*/  FMUL.FTZ R87, R101, R87 ;  /* 0x0000005765577220 */ /* 0x000fe40000410000 */
[--C-:B-1----:R-:W-:Y:S02]  /*7900*/  FFMA.FTZ R3, R187, c[0x0][0x2d0], -R176.reuse ;  /* 0x0000b400bb037a23 */ /* 0x102fe400000108b0 */
[C---:B------:R-:W-:Y:S02]  /*7910*/  FMUL.FTZ R88, R100.reuse, R88 ;  /* 0x0000005864587220 */ /* 0x040fe40000410000 */
[C---:B------:R-:W-:Y:S01]  /*7920*/  FMUL.FTZ R89, R100.reuse, R89 ;  /* 0x0000005964597220 */ /* 0x040fe20000410000 */
[----:B------:R1:W-:Y:S01]  /*7930*/  MUFU.EX2 R182, R3 ;  /* 0x0000000300b67308 */ /* 0x0003e20000000800 */
[C---:B------:R-:W-:Y:S02]  /*7940*/  FMUL.FTZ R92, R100.reuse, R92 ;  /* 0x0000005c645c7220 */ /* 0x040fe40000410000 */
[----:B------:R-:W-:Y:S02]  /*7950*/  FMUL.FTZ R93, R100, R93 ;  /* 0x0000005d645d7220 */ /* 0x000fe40000410000 */
[----:B---3--:R-:W-:Y:S02]  /*7960*/  FMUL.FTZ R48, R102, R156 ;  /* 0x0000009c66307220 */ /* 0x008fe40000410000 */
[C---:B------:R-:W-:Y:S01]  /*7970*/  FMUL.FTZ R98, R101.reuse, R98 ;  /* 0x0000006265627220 */ /* 0x040fe20000410000 */
[----:B------:R-:W-:Y:S01]  /*7980*/  LDSM.16.MT88.4 R156, [R221+0x1d00] ;  /* 0x001d0000dd9c783b */ /* 0x000fe20000004200 */
[----:B------:R-:W-:Y:S07]  /*7990*/  FMUL.FTZ R99, R101, R99 ;  /* 0x0000006365637220 */ /* 0x000fee0000410000 */
[----:B--2---:R-:W2:Y:S01]  /*79a0*/  SHFL.BFLY PT, R2, R0, 0x1, 0x1f ;  /* 0x0c201f0000027f89 */ /* 0x004ea200000e0000 */
[--C-:B-1----:R-:W-:Y:S04]  /*79b0*/  FFMA.FTZ R3, R191, c[0x0][0x2d0], -R176.reuse ;  /* 0x0000b400bf037a23 */ /* 0x102fe800000108b0 */
[----:B------:R1:W-:Y:S01]  /*79c0*/  MUFU.EX2 R187, R3 ;  /* 0x0000000300bb7308 */ /* 0x0003e20000000800 */
[----:B--2---:R-:W-:Y:S01]  /*79d0*/  FMNMX.FTZ R2, R2, R0, !PT ;  /* 0x0000000002027209 */ /* 0x004fe20007810000 */
[----:B------:R-:W-:Y:S02]  /*79e0*/  FFMA.FTZ R0, R16, c[0x0][0x2d0], -R111 ;  /* 0x0000b40010007a23 */ /* 0x000fe4000001086f */
[----:B------:R-:W-:Y:S06]  /*79f0*/  FMUL.FTZ R16, R102, R124 ;  /* 0x0000007c66107220 */ /* 0x000fec0000410000 */
[----:B------:R2:W-:Y:S01]  /*7a00*/  MUFU.EX2 R29, R0 ;  /* 0x00000000001d7308 */ /* 0x0005e20000000800 */
[----:B------:R-:W-:Y:S01]  /*7a10*/  LDSM.16.MT88.4 R124, [R221+0x2100] ;  /* 0x00210000dd7c783b */ /* 0x000fe20000004200 */
[--C-:B-1----:R-:W-:Y:S01]  /*7a20*/  FFMA.FTZ R3, R184, c[0x0][0x2d0], -R176.reuse ;  /* 0x0000b400b8037a23 */ /* 0x102fe200000108b0 */
[----:B----4-:R-:W-:Y:S01]  /*7a30*/  MOV R184, R9 ;  /* 0x0000000900b87202 */ /* 0x010fe20000000f00 */
[----:B------:R-:W-:Y:S06]  /*7a40*/  FMUL.FTZ R9, R100, R113 ;  /* 0x0000007164097220 */ /* 0x000fec0000410000 */
[----:B------:R1:W-:Y:S01]  /*7a50*/  MUFU.EX2 R5, R3 ;  /* 0x0000000300057308 */ /* 0x0003e20000000800 */
[----:B--2---:R-:W-:Y:S04]  /*7a60*/  FADD.FTZ R0, -R2, R107 ;  /* 0x0000006b02007221 */ /* 0x004fe80000010100 */
[----:B------:R-:W-:Y:S06]  /*7a70*/  FMUL.FTZ R0, R0, c[0x0][0x2d0] ;  /* 0x0000b40000007a20 */ /* 0x000fec0000410000 */
[----:B------:R-:W2:Y:S01]  /*7a80*/  MUFU.EX2 R0, R0 ;  /* 0x0000000000007308 */ /* 0x000ea20000000800 */
[--C-:B-1----:R-:W-:Y:S09]  /*7a90*/  FFMA.FTZ R3, R183, c[0x0][0x2d0], -R176.reuse ;  /* 0x0000b400b7037a23 */ /* 0x102ff200000108b0 */
[----:B------:R1:W3:Y:S10]  /*7aa0*/  MUFU.EX2 R28, R3 ;  /* 0x00000003001c7308 */ /* 0x0002f40000000800 */
[----:B------:R4:W-:Y:S01]  /*7ab0*/  MUFU.EX2 R183, R40 ;  /* 0x0000002800b77308 */ /* 0x0009e20000000800 */
[C---:B--2---:R-:W-:Y:S02]  /*7ac0*/  FMUL.FTZ R10, R0.reuse, R114 ;  /* 0x00000072000a7220 */ /* 0x044fe40000410000 */
[C---:B------:R-:W-:Y:S02]  /*7ad0*/  FMUL.FTZ R11, R0.reuse, R115 ;  /* 0x00000073000b7220 */ /* 0x040fe40000410000 */
[C---:B------:R-:W-:Y:S02]  /*7ae0*/  FMUL.FTZ R14, R0.reuse, R122 ;  /* 0x0000007a000e7220 */ /* 0x040fe40000410000 */
[C---:B------:R-:W-:Y:S02]  /*7af0*/  FMUL.FTZ R15, R0.reuse, R123 ;  /* 0x0000007b000f7220 */ /* 0x040fe40000410000 */
[----:B------:R-:W-:Y:S01]  /*7b00*/  FMUL.FTZ R26, R0, R134 ;  /* 0x00000086001a7220 */ /* 0x000fe20000410000 */
[----:B------:R-:W-:Y:S01]  /*7b10*/  MOV R134, R29 ;  /* 0x0000001d00867202 */ /* 0x000fe20000000f00 */
[----:B-1----:R-:W-:Y:S01]  /*7b20*/  FMUL.FTZ R3, R2, c[0x0][0x2d0] ;  /* 0x0000b40002037a20 */ /* 0x002fe20000410000 */
[----:B---3--:R-:W-:Y:S01]  /*7b30*/  MOV R133, R28 ;  /* 0x0000001c00857202 */ /* 0x008fe20000000f00 */
[----:B------:R-:W-:Y:S01]  /*7b40*/  FMUL.FTZ R43, R0, R151 ;  /* 0x00000097002b7220 */ /* 0x000fe20000410000 */
[----:B------:R-:W1:Y:S01]  /*7b50*/  LDSM.16.MT88.4 R120, [R222+0x1100] ;  /* 0x00110000de78783b */ /* 0x000e620000004200 */
[--C-:B------:R-:W-:Y:S01]  /*7b60*/  FFMA.FTZ R4, R185, c[0x0][0x2d0], -R3.reuse ;  /* 0x0000b400b9047a23 */ /* 0x100fe20000010803 */
[----:B------:R-:W-:Y:S01]  /*7b70*/  MOV R185, R6 ;  /* 0x0000000600b97202 */ /* 0x000fe20000000f00 */
[----:B------:R-:W-:Y:S02]  /*7b80*/  FMUL.FTZ R6, R101, R118 ;  /* 0x0000007665067220 */ /* 0x000fe40000410000 */
[----:B------:R2:W-:Y:S01]  /*7b90*/  MUFU.EX2 R180, R4 ;  /* 0x0000000400b47308 */ /* 0x0005e20000000800 */
[----:B------:R-:W-:Y:S01]  /*7ba0*/  F2FP.PACK_AB R119, R29, R185 ;  /* 0x000000b91d77723e */ /* 0x000fe200000000ff */
[----:B------:R-:W-:Y:S02]  /*7bb0*/  FMUL.FTZ R29, R100, R137 ;  /* 0x00000089641d7220 */ /* 0x000fe40000410000 */
[C---:B------:R-:W-:Y:S02]  /*7bc0*/  FMUL.FTZ R30, R0.reuse, R138 ;  /* 0x0000008a001e7220 */ /* 0x040fe40000410000 */
[----:B------:R-:W-:Y:S02]  /*7bd0*/  FMUL.FTZ R31, R0, R139 ;  /* 0x0000008b001f7220 */ /* 0x000fe40000410000 */
[----:B----4-:R-:W-:Y:S01]  /*7be0*/  FMUL.FTZ R40, R100, R148 ;  /* 0x0000009464287220 */ /* 0x010fe20000410000 */
[----:B------:R-:W-:Y:S01]  /*7bf0*/  MOV R148, R187 ;  /* 0x000000bb00947202 */ /* 0x000fe20000000f00 */
[C---:B------:R-:W-:Y:S01]  /*7c00*/  FMUL.FTZ R42, R0.reuse, R150 ;  /* 0x00000096002a7220 */ /* 0x040fe20000410000 */
[----:B------:R3:W-:Y:S01]  /*7c10*/  MUFU.EX2 R139, R56 ;  /* 0x00000038008b7308 */ /* 0x0007e20000000800 */
[C---:B------:R-:W-:Y:S01]  /*7c20*/  FMUL.FTZ R46, R0.reuse, R154 ;  /* 0x0000009a002e7220 */ /* 0x040fe20000410000 */
[----:B------:R-:W-:Y:S01]  /*7c30*/  MOV R150, R188 ;  /* 0x000000bc00967202 */ /* 0x000fe20000000f00 */
[C---:B------:R-:W-:Y:S02]  /*7c40*/  FMUL.FTZ R47, R0.reuse, R155 ;  /* 0x0000009b002f7220 */ /* 0x040fe40000410000 */
[C---:B------:R-:W-:Y:S02]  /*7c50*/  FMUL.FTZ R58, R0.reuse, R166 ;  /* 0x000000a6003a7220 */ /* 0x040fe40000410000 */
[C---:B------:R-:W-:Y:S02]  /*7c60*/  FMUL.FTZ R59, R0.reuse, R167 ;  /* 0x000000a7003b7220 */ /* 0x040fe40000410000 */
[C---:B------:R-:W-:Y:S01]  /*7c70*/  FMUL.FTZ R62, R0.reuse, R170 ;  /* 0x000000aa003e7220 */ /* 0x040fe20000410000 */
[----:B------:R4:W-:Y:S01]  /*7c80*/  MUFU.EX2 R155, R60 ;  /* 0x0000003c009b7308 */ /* 0x0009e20000000800 */
[----:B------:R-:W-:Y:S02]  /*7c90*/  FMUL.FTZ R63, R0, R171 ;  /* 0x000000ab003f7220 */ /* 0x000fe40000410000 */
[--C-:B--2---:R-:W-:Y:S01]  /*7ca0*/  FFMA.FTZ R4, R192, c[0x0][0x2d0], -R3.reuse ;  /* 0x0000b400c0047a23 */ /* 0x104fe20000010803 */
[----:B------:R-:W-:Y:S01]  /*7cb0*/  MOV R192, R5 ;  /* 0x0000000500c07202 */ /* 0x000fe20000000f00 */
[----:B------:R-:W-:Y:S01]  /*7cc0*/  FMUL.FTZ R5, R102, R117 ;  /* 0x0000007566057220 */ /* 0x000fe20000410000 */
[----:B------:R-:W-:Y:S01]  /*7cd0*/  F2FP.PACK_AB R117, R220, R188 ;  /* 0x000000bcdc75723e */ /* 0x000fe200000000ff */
[----:B------:R-:W-:Y:S01]  /*7ce0*/  FMUL.FTZ R74, R0, R74 ;  /* 0x0000004a004a7220 */ /* 0x000fe20000410000 */
[----:B------:R-:W-:Y:S01]  /*7cf0*/  F2FP.PACK_AB R114, R28, R192 ;  /* 0x000000c01c72723e */ /* 0x000fe200000000ff */
[----:B------:R-:W-:Y:S01]  /*7d00*/  FMUL.FTZ R28, R100, R136 ;  /* 0x00000088641c7220 */ /* 0x000fe20000410000 */
[----:B------:R2:W1:Y:S01]  /*7d10*/  MUFU.EX2 R191, R4 ;  /* 0x0000000400bf7308 */ /* 0x0004620000000800 */
[C---:B------:R-:W-:Y:S02]  /*7d20*/  FMUL.FTZ R75, R0.reuse, R75 ;  /* 0x0000004b004b7220 */ /* 0x040fe40000410000 */
[----:B------:R-:W-:Y:S02]  /*7d30*/  FMUL.FTZ R78, R0, R78 ;  /* 0x0000004e004e7220 */ /* 0x000fe40000410000 */
[----:B---3--:R-:W-:Y:S02]  /*7d40*/  FMUL.FTZ R56, R100, R164 ;  /* 0x000000a464387220 */ /* 0x008fe40000410000 */
[C---:B------:R-:W-:Y:S02]  /*7d50*/  FMUL.FTZ R79, R0.reuse, R79 ;  /* 0x0000004f004f7220 */ /* 0x040fe40000410000 */
[C---:B------:R-:W-:Y:S01]  /*7d60*/  FMUL.FTZ R90, R0.reuse, R90 ;  /* 0x0000005a005a7220 */ /* 0x040fe20000410000 */
[----:B------:R3:W-:Y:S01]  /*7d70*/  MUFU.EX2 R136, R44 ;  /* 0x0000002c00887308 */ /* 0x0007e20000000800 */
[C---:B------:R-:W-:Y:S02]  /*7d80*/  FMUL.FTZ R91, R0.reuse, R91 ;  /* 0x0000005b005b7220 */ /* 0x040fe40000410000 */
[----:B------:R-:W-:Y:S02]  /*7d90*/  FMUL.FTZ R94, R0, R94 ;  /* 0x0000005e005e7220 */ /* 0x000fe40000410000 */
[----:B----4-:R-:W-:Y:S02]  /*7da0*/  FMUL.FTZ R60, R100, R168 ;  /* 0x000000a8643c7220 */ /* 0x010fe40000410000 */
[----:B------:R-:W-:Y:S02]  /*7db0*/  FMUL.FTZ R95, R0, R95 ;  /* 0x0000005f005f7220 */ /* 0x000fe40000410000 */
[--C-:B------:R-:W-:Y:S02]  /*7dc0*/  FFMA.FTZ R108, R108, c[0x0][0x2d0], -R3.reuse ;  /* 0x0000b4006c6c7a23 */ /* 0x100fe40000010803 */
[--C-:B--2---:R-:W-:Y:S01]  /*7dd0*/  FFMA.FTZ R4, R190, c[0x0][0x2d0], -R3.reuse ;  /* 0x0000b400be047a23 */ /* 0x104fe20000010803 */
[----:B-1----:R-:W-:Y:S03]  /*7de0*/  F2FP.PACK_AB R113, R191, R180 ;  /* 0x000000b4bf71723e */ /* 0x002fe600000000ff */
[----:B------:R1:W-:Y:S01]  /*7df0*/  MUFU.EX2 R190, R4 ;  /* 0x0000000400be7308 */ /* 0x0003e20000000800 */
[C---:B---3--:R-:W-:Y:S02]  /*7e00*/  FMUL.FTZ R44, R100.reuse, R152 ;  /* 0x00000098642c7220 */ /* 0x048fe40000410000 */
[--C-:B-1----:R-:W-:Y:S01]  /*7e10*/  FFMA.FTZ R4, R189, c[0x0][0x2d0], -R3.reuse ;  /* 0x0000b400bd047a23 */ /* 0x102fe20000010803 */
[----:B------:R-:W-:Y:S01]  /*7e20*/  MOV R189, R8 ;  /* 0x0000000800bd7202 */ /* 0x000fe20000000f00 */
[----:B------:R-:W-:Y:S01]  /*7e30*/  FMUL.FTZ R8, R100, R112 ;  /* 0x0000007064087220 */ /* 0x000fe20000410000 */
[----:B------:R-:W-:Y:S04]  /*7e40*/  F2FP.PACK_AB R112, R187, R182 ;  /* 0x000000b6bb70723e */ /* 0x000fe800000000ff */
[----:B------:R1:W2:Y:S01]  /*7e50*/  MUFU.EX2 R27, R4 ;  /* 0x00000004001b7308 */ /* 0x0002a20000000800 */
[----:B------:R-:W-:Y:S01]  /*7e60*/  F2FP.PACK_AB R118, R189, R184 ;  /* 0x000000b8bd76723e */ /* 0x000fe200000000ff */
[----:B-1----:R-:W-:Y:S01]  /*7e70*/  FMUL.FTZ R4, R102, R116 ;  /* 0x0000007466047220 */ /* 0x002fe20000410000 */
[----:B------:R-:W-:Y:S02]  /*7e80*/  F2FP.PACK_AB R116, R186, R181 ;  /* 0x000000b5ba74723e */ /* 0x000fe400000000ff */
[----:B--2---:R-:W-:Y:S02]  /*7e90*/  F2FP.PACK_AB R115, R27, R190 ;  /* 0x000000be1b73723e */ /* 0x004fe400000000ff */
[----:B------:R-:W-:Y:S01]  /*7ea0*/  MOV R132, R27 ;  /* 0x0000001b00847202 */ /* 0x000fe20000000f00 */
[----:B------:R-:W-:Y:S02]  /*7eb0*/  FMUL.FTZ R27, R0, R135 ;  /* 0x00000087001b7220 */ /* 0x000fe40000410000 */
[-C--:B------:R-:W-:Y:S01]  /*7ec0*/  HMMA.16816.F32 R4, R116, R20.reuse, R4 ;  /* 0x000000147404723c */ /* 0x080fe20000001804 */
[----:B------:R1:W-:Y:S07]  /*7ed0*/  MUFU.EX2 R135, R106 ;  /* 0x0000006a00877308 */ /* 0x0003ee0000000800 */
[C---:B------:R-:W-:Y:S07]  /*7ee0*/  HMMA.16816.F32 R8, R112.reuse, R20, R8 ;  /* 0x000000147008723c */ /* 0x040fee0000001808 */
[C---:B------:R-:W-:Y:S01]  /*7ef0*/  FMUL.FTZ R20, R102.reuse, R128 ;  /* 0x0000008066147220 */ /* 0x040fe20000410000 */
[-C--:B------:R-:W-:Y:S04]  /*7f00*/  HMMA.16816.F32 R12, R112, R22.reuse, R12 ;  /* 0x00000016700c723c */ /* 0x080fe8000000180c */
[C---:B------:R-:W-:Y:S04]  /*7f10*/  FMUL.FTZ R21, R102.reuse, R129 ;  /* 0x0000008166157220 */ /* 0x040fe80000410000 */
[C---:B------:R-:W-:Y:S04]  /*7f20*/  HMMA.16816.F32 R16, R116.reuse, R22, R16 ;  /* 0x000000167410723c */ /* 0x040fe80000001810 */
[----:B-1----:R-:W-:Y:S03]  /*7f30*/  FFMA.FTZ R106, R201, c[0x0][0x2d0], -R176 ;  /* 0x0000b400c96a7a23 */ /* 0x002fe600000108b0 */
[C---:B------:R-:W-:Y:S01]  /*7f40*/  FMUL.FTZ R22, R101.reuse, R130 ;  /* 0x0000008265167220 */ /* 0x040fe20000410000 */
[----:B------:R1:W-:Y:S01]  /*7f50*/  MUFU.EX2 R151, R106 ;  /* 0x0000006a00977308 */ /* 0x0003e20000000800 */
[----:B------:R-:W-:Y:S02]  /*7f60*/  FMUL.FTZ R23, R101, R131 ;  /* 0x0000008365177220 */ /* 0x000fe40000410000 */
[----:B------:R-:W-:Y:S05]  /*7f70*/  LDSM.16.MT88.4 R128, [R222+0x500] ;  /* 0x00050000de80783b */ /* 0x000fea0000004200 */
[-C--:B------:R-:W-:Y:S08]  /*7f80*/  HMMA.16816.F32 R20, R116, R36.reuse, R20 ;  /* 0x000000247414723c */ /* 0x080ff00000001814 */
[C---:B------:R-:W-:Y:S07]  /*7f90*/  HMMA.16816.F32 R24, R112.reuse, R36, R24 ;  /* 0x000000247018723c */ /* 0x040fee0000001818 */
[--C-:B------:R-:W-:Y:S01]  /*7fa0*/  FFMA.FTZ R36, R193, c[0x0][0x2d0], -R110.reuse ;  /* 0x0000b400c1247a23 */ /* 0x100fe2000001086e */
[-C--:B------:R-:W-:Y:S03]  /*7fb0*/  HMMA.16816.F32 R28, R112, R38.reuse, R28 ;  /* 0x00000026701c723c */ /* 0x080fe6000000181c */
[----:B------:R2:W3:Y:S01]  /*7fc0*/  MUFU.EX2 R137, R36 ;  /* 0x0000002400897308 */ /* 0x0004e20000000800 */
[--C-:B-1----:R-:W-:Y:S02]  /*7fd0*/  FFMA.FTZ R106, R203, c[0x0][0x2d0], -R3.reuse ;  /* 0x0000b400cb6a7a23 */ /* 0x102fe40000010803 */
[C---:B------:R-:W-:Y:S01]  /*7fe0*/  FMUL.FTZ R37, R102.reuse, R145 ;  /* 0x0000009166257220 */ /* 0x040fe20000410000 */
[----:B------:R-:W-:Y:S01]  /*7ff0*/  MOV R145, R185 ;  /* 0x000000b900917202 */ /* 0x000fe20000000f00 */
[C---:B------:R-:W-:Y:S05]  /*8000*/  HMMA.16816.F32 R32, R116.reuse, R38, R32 ;  /* 0x000000267420723c */ /* 0x040fea0000001820 */
[----:B------:R1:W-:Y:S02]  /*8010*/  MUFU.EX2 R152, R106 ;  /* 0x0000006a00987308 */ /* 0x0003e40000000800 */
[C---:B------:R-:W-:Y:S01]  /*8020*/  FMUL.FTZ R38, R101.reuse, R146 ;  /* 0x0000009265267220 */ /* 0x040fe20000410000 */
[----:B------:R-:W-:Y:S01]  /*8030*/  MOV R146, R184 ;  /* 0x000000b800927202 */ /* 0x000fe20000000f00 */
[----:B------:R-:W-:Y:S03]  /*8040*/  FMUL.FTZ R39, R101, R147 ;  /* 0x0000009365277220 */ /* 0x000fe60000410000 */
[----:B------:R-:W-:Y:S01]  /*8050*/  MOV R147, R191 ;  /* 0x000000bf00937202 */ /* 0x000fe20000000f00 */
[----:B--2---:R-:W-:Y:S01]  /*8060*/  FMUL.FTZ R36, R102, R144 ;  /* 0x0000009066247220 */ /* 0x004fe20000410000 */
[----:B------:R-:W-:Y:S06]  /*8070*/  MOV R144, R192 ;  /* 0x000000c000907202 */ /* 0x000fec0000000f00 */
[-C--:B------:R-:W-:Y:S03]  /*8080*/  HMMA.16816.F32 R36, R116, R52.reuse, R36 ;  /* 0x000000347424723c */ /* 0x080fe60000001824 */
[--C-:B-1----:R-:W-:Y:S04]  /*8090*/  FFMA.FTZ R106, R204, c[0x0][0x2d0], -R3.reuse ;  /* 0x0000b400cc6a7a23 */ /* 0x102fe80000010803 */
[----:B------:R1:W-:Y:S01]  /*80a0*/  MUFU.EX2 R153, R106 ;  /* 0x0000006a00997308 */ /* 0x0003e20000000800 */
[C---:B------:R-:W-:Y:S07]  /*80b0*/  HMMA.16816.F32 R40, R112.reuse, R52, R40 ;  /* 0x000000347028723c */ /* 0x040fee0000001828 */
[----:B------:R-:W-:Y:S01]  /*80c0*/  FFMA.FTZ R52, R196, c[0x0][0x2d0], -R110 ;  /* 0x0000b400c4347a23 */ /* 0x000fe2000001086e */
[-C--:B------:R-:W-:Y:S03]  /*80d0*/  HMMA.16816.F32 R44, R112, R54.reuse, R44 ;  /* 0x00000036702c723c */ /* 0x080fe6000000182c */
[----:B------:R2:W4:Y:S01]  /*80e0*/  MUFU.EX2 R154, R52 ;  /* 0x00000034009a7308 */ /* 0x0005220000000800 */
[C---:B------:R-:W-:Y:S01]  /*80f0*/  FMUL.FTZ R53, R102.reuse, R161 ;  /* 0x000000a166357220 */ /* 0x040fe20000410000 */
[----:B------:R-:W-:Y:S03]  /*8100*/  MOV R161, R186 ;  /* 0x000000ba00a17202 */ /* 0x000fe60000000f00 */
[C---:B------:R-:W-:Y:S04]  /*8110*/  HMMA.16816.F32 R48, R116.reuse, R54, R48 ;  /* 0x000000367430723c */ /* 0x040fe80000001830 */
[--C-:B-1----:R-:W-:Y:S03]  /*8120*/  FFMA.FTZ R106, R205, c[0x0][0x2d0], -R176.reuse ;  /* 0x0000b400cd6a7a23 */ /* 0x102fe600000108b0 */
[C---:B------:R-:W-:Y:S02]  /*8130*/  FMUL.FTZ R54, R101.reuse, R162 ;  /* 0x000000a265367220 */ /* 0x040fe40000410000 */
[----:B------:R-:W-:Y:S03]  /*8140*/  FMUL.FTZ R55, R101, R163 ;  /* 0x000000a365377220 */ /* 0x000fe60000410000 */
[----:B--2---:R-:W-:Y:S02]  /*8150*/  FMUL.FTZ R52, R102, R160 ;  /* 0x000000a066347220 */ /* 0x004fe40000410000 */
[----:B------:R1:W-:Y:S05]  /*8160*/  MUFU.EX2 R160, R106 ;  /* 0x0000006a00a07308 */ /* 0x0003ea0000000800 */
[-C--:B------:R-:W-:Y:S08]  /*8170*/  HMMA.16816.F32 R52, R116, R120.reuse, R52 ;  /* 0x000000787434723c */ /* 0x080ff00000001834 */
[C---:B------:R-:W-:Y:S08]  /*8180*/  HMMA.16816.F32 R56, R112.reuse, R120, R56 ;  /* 0x000000787038723c */ /* 0x040ff00000001838 */
[-C--:B------:R-:W-:Y:S04]  /*8190*/  HMMA.16816.F32 R60, R112, R122.reuse, R60 ;  /* 0x0000007a703c723c */ /* 0x080fe8000000183c */
[----:B-1----:R-:W-:Y:S04]  /*81a0*/  FFMA.FTZ R106, R206, c[0x0][0x2d0], -R176 ;  /* 0x0000b400ce6a7a23 */ /* 0x002fe800000108b0 */
[C---:B------:R-:W-:Y:S01]  /*81b0*/  HMMA.16816.F32 R64, R116.reuse, R122, R64 ;  /* 0x0000007a7440723c */ /* 0x040fe20000001840 */
[----:B------:R1:W2:Y:S01]  /*81c0*/  MUFU.EX2 R141, R106 ;  /* 0x0000006a008d7308 */ /* 0x0002a20000000800 */
[----:B------:R-:W2:Y:S06]  /*81d0*/  LDSM.16.MT88.4 R120, [R222+0x2100] ;  /* 0x00210000de78783b */ /* 0x000eac0000004200 */
[-C--:B------:R-:W-:Y:S08]  /*81e0*/  HMMA.16816.F32 R68, R116, R124.reuse, R68 ;  /* 0x0000007c7444723c */ /* 0x080ff00000001844 */
[C---:B------:R-:W-:Y:S08]  /*81f0*/  HMMA.16816.F32 R72, R112.reuse, R124, R72 ;  /* 0x0000007c7048723c */ /* 0x040ff00000001848 */
[-C--:B------:R-:W-:Y:S04]  /*8200*/  HMMA.16816.F32 R76, R112, R126.reuse, R76 ;  /* 0x0000007e704c723c */ /* 0x080fe8000000184c */
[--C-:B-1----:R-:W-:Y:S04]  /*8210*/  FFMA.FTZ R106, R207, c[0x0][0x2d0], -R3.reuse ;  /* 0x0000b400cf6a7a23 */ /* 0x102fe80000010803 */
[C---:B------:R-:W-:Y:S01]  /*8220*/  HMMA.16816.F32 R80, R116.reuse, R126, R80 ;  /* 0x0000007e7450723c */ /* 0x040fe20000001850 */
[----:B------:R1:W-:Y:S01]  /*8230*/  MUFU.EX2 R138, R106 ;  /* 0x0000006a008a7308 */ /* 0x0003e20000000800 */
[----:B------:R-:W4:Y:S06]  /*8240*/  LDSM.16.MT88.4 R124, [R221+0x500] ;  /* 0x00050000dd7c783b */ /* 0x000f2c0000004200 */
[-C--:B--2---:R-:W-:Y:S08]  /*8250*/  HMMA.16816.F32 R84, R116, R120.reuse, R84 ;  /* 0x000000787454723c */ /* 0x084ff00000001854 */
[C---:B------:R-:W-:Y:S04]  /*8260*/  HMMA.16816.F32 R88, R112.reuse, R120, R88 ;  /* 0x000000787058723c */ /* 0x040fe80000001858 */
[----:B-1----:R-:W-:Y:S04]  /*8270*/  FFMA.FTZ R106, R208, c[0x0][0x2d0], -R3 ;  /* 0x0000b400d06a7a23 */ /* 0x002fe80000010803 */
[-C--:B------:R-:W-:Y:S01]  /*8280*/  HMMA.16816.F32 R92, R112, R122.reuse, R92 ;  /* 0x0000007a705c723c */ /* 0x080fe2000000185c */
[----:B------:R1:W2:Y:S06]  /*8290*/  MUFU.EX2 R107, R106 ;  /* 0x0000006a006b7308 */ /* 0x0002ac0000000800 */
[----:B---3--:R-:W-:Y:S01]  /*82a0*/  F2FP.PACK_AB R112, R183, R137 ;  /* 0x00000089b770723e */ /* 0x008fe200000000ff */
[----:B------:R-:W-:Y:S01]  /*82b0*/  HMMA.16816.F32 R96, R116, R122, R96 ;  /* 0x0000007a7460723c */ /* 0x000fe20000001860 */
[----:B------:R-:W3:Y:S03]  /*82c0*/  LDSM.16.MT88.4 R120, [R221+0x1500] ;  /* 0x00150000dd78783b */ /* 0x000ee60000004200 */
[----:B------:R-:W-:Y:S02]  /*82d0*/  F2FP.PACK_AB R115, R140, R155 ;  /* 0x0000009b8c73723e */ /* 0x000fe400000000ff */
[----:B------:R-:W-:Y:S02]  /*82e0*/  F2FP.PACK_AB R113, R149, R136 ;  /* 0x000000889571723e */ /* 0x000fe400000000ff */
[----:B----4-:R-:W-:Y:S04]  /*82f0*/  F2FP.PACK_AB R114, R139, R154 ;  /* 0x0000009a8b72723e */ /* 0x010fe800000000ff */
[----:B------:R-:W-:Y:S02]  /*8300*/  F2FP.PACK_AB R118, R141, R160 ;  /* 0x000000a08d76723e */ /* 0x000fe400000000ff */
[----:B------:R-:W-:Y:S01]  /*8310*/  F2FP.PACK_AB R116, R151, R135 ;  /* 0x000000879774723e */ /* 0x000fe200000000ff */
[-C--:B------:R-:W-:Y:S05]  /*8320*/  HMMA.16816.F32 R4, R112, R124.reuse, R4 ;  /* 0x0000007c7004723c */ /* 0x080fea0000001804 */
[--C-:B-1----:R-:W-:Y:S01]  /*8330*/  FFMA.FTZ R106, R213, c[0x0][0x2d0], -R110.reuse ;  /* 0x0000b400d56a7a23 */ /* 0x102fe2000001086e */
[----:B------:R-:W-:Y:S02]  /*8340*/  F2FP.PACK_AB R117, R153, R152 ;  /* 0x000000989975723e */ /* 0x000fe400000000ff */
[----:B--2---:R-:W-:Y:S01]  /*8350*/  F2FP.PACK_AB R119, R107, R138 ;  /* 0x0000008a6b77723e */ /* 0x004fe200000000ff */
[----:B------:R1:W-:Y:S06]  /*8360*/  MUFU.EX2 R252, R106 ;  /* 0x0000006a00fc7308 */ /* 0x0003ec0000000800 */
[C---:B------:R-:W-:Y:S08]  /*8370*/  HMMA.16816.F32 R8, R116.reuse, R124, R8 ;  /* 0x0000007c7408723c */ /* 0x040ff00000001808 */
[-C--:B------:R-:W-:Y:S08]  /*8380*/  HMMA.16816.F32 R12, R116, R126.reuse, R12 ;  /* 0x0000007e740c723c */ /* 0x080ff0000000180c */
[C---:B------:R-:W-:Y:S01]  /*8390*/  HMMA.16816.F32 R16, R112.reuse, R126, R16 ;  /* 0x0000007e7010723c */ /* 0x040fe20000001810 */
[----:B------:R-:W2:Y:S03]  /*83a0*/  LDSM.16.MT88.4 R124, [R222+0x1500] ;  /* 0x00150000de7c783b */ /* 0x000ea60000004200 */
[--C-:B-1----:R-:W-:Y:S04]  /*83b0*/  FFMA.FTZ R106, R214, c[0x0][0x2d0], -R110.reuse ;  /* 0x0000b400d66a7a23 */ /* 0x102fe8000001086e */
[-C--:B------:R-:W-:Y:S01]  /*83c0*/  HMMA.16816.F32 R20, R112, R128.reuse, R20 ;  /* 0x000000807014723c */ /* 0x080fe20000001814 */
[----:B------:R1:W4:Y:S07]  /*83d0*/  MUFU.EX2 R142, R106 ;  /* 0x0000006a008e7308 */ /* 0x00032e0000000800 */
[C---:B------:R-:W-:Y:S08]  /*83e0*/  HMMA.16816.F32 R24, R116.reuse, R128, R24 ;  /* 0x000000807418723c */ /* 0x040ff00000001818 */
[-C--:B------:R-:W-:Y:S08]  /*83f0*/  HMMA.16816.F32 R28, R116, R130.reuse, R28 ;  /* 0x00000082741c723c */ /* 0x080ff0000000181c */
[C---:B------:R-:W-:Y:S01]  /*8400*/  HMMA.16816.F32 R32, R112.reuse, R130, R32 ;  /* 0x000000827020723c */ /* 0x040fe20000001820 */
[----:B------:R-:W2:Y:S03]  /*8410*/  LDSM.16.MT88.4 R128, [R221+0x2500] ;  /* 0x00250000dd80783b */ /* 0x000ea60000004200 */
[--C-:B-1----:R-:W-:Y:S01]  /*8420*/  FFMA.FTZ R106, R215, c[0x0][0x2d0], -R111.reuse ;  /* 0x0000b400d76a7a23 */ /* 0x102fe2000001086f */
[----:B----4-:R-:W-:Y:S03]  /*8430*/  MOV R215, R142 ;  /* 0x0000008e00d77202 */ /* 0x010fe60000000f00 */
[-C--:B---3--:R-:W-:Y:S01]  /*8440*/  HMMA.16816.F32 R36, R112, R120.reuse, R36 ;  /* 0x000000787024723c */ /* 0x088fe20000001824 */
[----:B------:R1:W-:Y:S07]  /*8450*/  MUFU.EX2 R213, R106 ;  /* 0x0000006a00d57308 */ /* 0x0003ee0000000800 */
[C---:B------:R-:W-:Y:S08]  /*8460*/  HMMA.16816.F32 R40, R116.reuse, R120, R40 ;  /* 0x000000787428723c */ /* 0x040ff00000001828 */
[-C--:B------:R-:W-:Y:S08]  /*8470*/  HMMA.16816.F32 R44, R116, R122.reuse, R44 ;  /* 0x0000007a742c723c */ /* 0x080ff0000000182c */
[C---:B------:R-:W-:Y:S01]  /*8480*/  HMMA.16816.F32 R48, R112.reuse, R122, R48 ;  /* 0x0000007a7030723c */ /* 0x040fe20000001830 */
[----:B------:R-:W3:Y:S03]  /*8490*/  LDSM.16.MT88.4 R120, [R222+0x2500] ;  /* 0x00250000de78783b */ /* 0x000ee60000004200 */
[--C-:B-1----:R-:W-:Y:S01]  /*84a0*/  FFMA.FTZ R106, R216, c[0x0][0x2d0], -R111.reuse ;  /* 0x0000b400d86a7a23 */ /* 0x102fe2000001086f */
[----:B------:R-:W-:Y:S01]  /*84b0*/  MOV R216, R107 ;  /* 0x0000006b00d87202 */ /* 0x000fe20000000f00 */
[--C-:B------:R-:W-:Y:S01]  /*84c0*/  FFMA.FTZ R107, R210, c[0x0][0x2d0], -R110.reuse ;  /* 0x0000b400d26b7a23 */ /* 0x100fe2000001086e */
[----:B------:R-:W-:Y:S01]  /*84d0*/  MOV R210, R141 ;  /* 0x0000008d00d27202 */ /* 0x000fe20000000f00 */
[-C--:B--2---:R-:W-:Y:S01]  /*84e0*/  HMMA.16816.F32 R52, R112, R124.reuse, R52 ;  /* 0x0000007c7034723c */ /* 0x084fe20000001834 */
[----:B------:R1:W2:Y:S07]  /*84f0*/  MUFU.EX2 R214, R106 ;  /* 0x0000006a00d67308 */ /* 0x0002ae0000000800 */
[C---:B------:R-:W-:Y:S08]  /*8500*/  HMMA.16816.F32 R56, R116.reuse, R124, R56 ;  /* 0x0000007c7438723c */ /* 0x040ff00000001838 */
[-C--:B------:R-:W-:Y:S08]  /*8510*/  HMMA.16816.F32 R60, R116, R126.reuse, R60 ;  /* 0x0000007e743c723c */ /* 0x080ff0000000183c */
[C---:B------:R-:W-:Y:S01]  /*8520*/  HMMA.16816.F32 R64, R112.reuse, R126, R64 ;  /* 0x0000007e7040723c */ /* 0x040fe20000001840 */
[----:B------:R-:W4:Y:S03]  /*8530*/  LDSM.16.MT88.4 R124, [R221+0x900] ;  /* 0x00090000dd7c783b */ /* 0x000f260000004200 */
[----:B-1----:R-:W-:Y:S02]  /*8540*/  FFMA.FTZ R106, R209, c[0x0][0x2d0], -R110 ;  /* 0x0000b400d16a7a23 */ /* 0x002fe4000001086e */
[----:B------:R1:W-:Y:S02]  /*8550*/  MUFU.EX2 R209, R107 ;  /* 0x0000006b00d17308 */ /* 0x0003e40000000800 */
[-C--:B------:R-:W-:Y:S08]  /*8560*/  HMMA.16816.F32 R68, R112, R128.reuse, R68 ;  /* 0x000000807044723c */ /* 0x080ff00000001844 */
[C---:B------:R-:W-:Y:S01]  /*8570*/  HMMA.16816.F32 R72, R116.reuse, R128, R72 ;  /* 0x000000807448723c */ /* 0x040fe20000001848 */
[----:B------:R2:W2:Y:S07]  /*8580*/  MUFU.EX2 R208, R106 ;  /* 0x0000006a00d07308 */ /* 0x0004ae0000000800 */
[-C--:B------:R-:W-:Y:S04]  /*8590*/  HMMA.16816.F32 R76, R116, R130.reuse, R76 ;  /* 0x00000082744c723c */ /* 0x080fe8000000184c */
[----:B-1----:R-:W-:Y:S01]  /*85a0*/  FFMA.FTZ R107, R218, c[0x0][0x2d0], -R176 ;  /* 0x0000b400da6b7a23 */ /* 0x002fe200000108b0 */
[----:B------:R-:W-:Y:S03]  /*85b0*/  MOV R218, R160 ;  /* 0x000000a000da7202 */ /* 0x000fe60000000f00 */
[C---:B------:R-:W-:Y:S01]  /*85c0*/  HMMA.16816.F32 R80, R112.reuse, R130, R80 ;  /* 0x000000827050723c */ /* 0x040fe20000001850 */
[----:B------:R-:W1:Y:S01]  /*85d0*/  LDSM.16.MT88.4 R128, [R222+0x900] ;  /* 0x00090000de80783b */ /* 0x000e620000004200 */
[----:B------:R4:W-:Y:S06]  /*85e0*/  MUFU.EX2 R204, R107 ;  /* 0x0000006b00cc7308 */ /* 0x0009ec0000000800 */
[-C--:B---3--:R-:W-:Y:S04]  /*85f0*/  HMMA.16816.F32 R84, R112, R120.reuse, R84 ;  /* 0x000000787054723c */ /* 0x088fe80000001854 */
[--C-:B--2---:R-:W-:Y:S01]  /*8600*/  FFMA.FTZ R106, R211, c[0x0][0x2d0], -R111.reuse ;  /* 0x0000b400d36a7a23 */ /* 0x104fe2000001086f */
[----:B------:R-:W-:Y:S02]  /*8610*/  MOV R211, R140 ;  /* 0x0000008c00d37202 */ /* 0x000fe40000000f00 */
[----:B------:R-:W-:Y:S01]  /*8620*/  LDSM.16.MT88.4 R140, [R222+0xd00] ;  /* 0x000d0000de8c783b */ /* 0x000fe20000004200 */
[C---:B------:R-:W-:Y:S01]  /*8630*/  HMMA.16816.F32 R88, R116.reuse, R120, R88 ;  /* 0x000000787458723c */ /* 0x040fe20000001858 */
[----:B------:R2:W-:Y:S07]  /*8640*/  MUFU.EX2 R207, R106 ;  /* 0x0000006a00cf7308 */ /* 0x0005ee0000000800 */
[-C--:B------:R-:W-:Y:S04]  /*8650*/  HMMA.16816.F32 R92, R116, R122.reuse, R92 ;  /* 0x0000007a745c723c */ /* 0x080fe8000000185c */
[----:B----4-:R-:W-:Y:S04]  /*8660*/  FFMA.FTZ R107, R178, c[0x0][0x2d0], -R110 ;  /* 0x0000b400b26b7a23 */ /* 0x010fe8000001086e */
[----:B------:R-:W-:Y:S01]  /*8670*/  HMMA.16816.F32 R96, R112, R122, R96 ;  /* 0x0000007a7060723c */ /* 0x000fe20000001860 */
[----:B------:R-:W3:Y:S01]  /*8680*/  LDSM.16.MT88.4 R120, [R221+0x1900] ;  /* 0x00190000dd78783b */ /* 0x000ee20000004200 */
[----:B------:R4:W-:Y:S05]  /*8690*/  MUFU.EX2 R192, R107 ;  /* 0x0000006b00c07308 */ /* 0x0009ea0000000800 */
[----:B------:R-:W-:Y:S01]  /*86a0*/  F2FP.PACK_AB R112, R215, R252 ;  /* 0x000000fcd770723e */ /* 0x000fe200000000ff */
[----:B--2---:R-:W-:Y:S01]  /*86b0*/  FFMA.FTZ R106, R212, c[0x0][0x2d0], -R111 ;  /* 0x0000b400d46a7a23 */ /* 0x004fe2000001086f */
[----:B------:R-:W-:Y:S03]  /*86c0*/  F2FP.PACK_AB R113, R214, R213 ;  /* 0x000000d5d671723e */ /* 0x000fe600000000ff */
[----:B------:R2:W1:Y:S01]  /*86d0*/  MUFU.EX2 R206, R106 ;  /* 0x0000006a00ce7308 */ /* 0x0004620000000800 */
[----:B------:R-:W-:Y:S02]  /*86e0*/  F2FP.PACK_AB R114, R209, R208 ;  /* 0x000000d0d172723e */ /* 0x000fe400000000ff */
[----:B------:R-:W-:Y:S02]  /*86f0*/  MOV R212, R139 ;  /* 0x0000008b00d47202 */ /* 0x000fe40000000f00 */
[----:B------:R-:W-:Y:S01]  /*8700*/  MOV R139, R190 ;  /* 0x000000be008b7202 */ /* 0x000fe20000000f00 */
[--C-:B----4-:R-:W-:Y:S04]  /*8710*/  FFMA.FTZ R107, R240, c[0x0][0x2d0], -R176.reuse ;  /* 0x0000b400f06b7a23 */ /* 0x110fe800000108b0 */
[----:B------:R-:W-:Y:S01]  /*8720*/  MUFU.EX2 R188, R107 ;  /* 0x0000006b00bc7308 */ /* 0x000fe20000000800 */
[--C-:B--2---:R-:W-:Y:S01]  /*8730*/  FFMA.FTZ R106, R217, c[0x0][0x2d0], -R176.reuse ;  /* 0x0000b400d96a7a23 */ /* 0x104fe200000108b0 */
[----:B-1----:R-:W-:Y:S08]  /*8740*/  F2FP.PACK_AB R115, R206, R207 ;  /* 0x000000cfce73723e */ /* 0x002ff000000000ff */
[----:B------:R-:W-:Y:S01]  /*8750*/  MUFU.EX2 R107, R108 ;  /* 0x0000006c006b7308 */ /* 0x000fe20000000800 */
[----:B------:R-:W-:Y:S02]  /*8760*/  MOV R217, R138 ;  /* 0x0000008a00d97202 */ /* 0x000fe40000000f00 */
[----:B------:R-:W-:Y:S01]  /*8770*/  MOV R138, R189 ;  /* 0x000000bd008a7202 */ /* 0x000fe20000000f00 */
[-C--:B------:R-:W-:Y:S06]  /*8780*/  HMMA.16816.F32 R4, R112, R124.reuse, R4 ;  /* 0x0000007c7004723c */ /* 0x080fec0000001804 */
[----:B------:R1:W2:Y:S02]  /*8790*/  MUFU.EX2 R205, R106 ;  /* 0x0000006a00cd7308 */ /* 0x0002a40000000800 */
[--C-:B-1----:R-:W-:Y:S01]  /*87a0*/  FFMA.FTZ R106, R219, c[0x0][0x2d0], -R3.reuse ;  /* 0x0000b400db6a7a23 */ /* 0x102fe20000010803 */
[----:B--2---:R-:W-:Y:S03]  /*87b0*/  F2FP.PACK_AB R116, R204, R205 ;  /* 0x000000cdcc74723e */ /* 0x004fe600000000ff */
[----:B------:R-:W-:Y:S04]  /*87c0*/  MOV R219, R155 ;  /* 0x0000009b00db7202 */ /* 0x000fe80000000f00 */
[----:B------:R1:W-:Y:S02]  /*87d0*/  MUFU.EX2 R203, R106 ;  /* 0x0000006a00cb7308 */ /* 0x0003e40000000800 */
[--C-:B-1----:R-:W-:Y:S01]  /*87e0*/  FFMA.FTZ R106, R229, c[0x0][0x2d0], -R3.reuse ;  /* 0x0000b400e56a7a23 */ /* 0x102fe20000010803 */
[----:B------:R-:W-:Y:S07]  /*87f0*/  MOV R229, R154 ;  /* 0x0000009a00e57202 */ /* 0x000fee0000000f00 */
[----:B------:R1:W2:Y:S02]  /*8800*/  MUFU.EX2 R202, R106 ;  /* 0x0000006a00ca7308 */ /* 0x0002a40000000800 */
[--C-:B-1----:R-:W-:Y:S01]  /*8810*/  FFMA.FTZ R106, R230, c[0x0][0x2d0], -R176.reuse ;  /* 0x0000b400e66a7a23 */ /* 0x102fe200000108b0 */
[----:B--2---:R-:W-:Y:S02]  /*8820*/  F2FP.PACK_AB R117, R202, R203 ;  /* 0x000000cbca75723e */ /* 0x004fe400000000ff */
[----:B------:R-:W-:Y:S05]  /*8830*/  MOV R230, R153 ;  /* 0x0000009900e67202 */ /* 0x000fea0000000f00 */
[----:B------:R1:W-:Y:S01]  /*8840*/  MUFU.EX2 R201, R106 ;  /* 0x0000006a00c97308 */ /* 0x0003e20000000800 */
[----:B------:R-:W-:Y:S02]  /*8850*/  MOV R153, R150 ;  /* 0x0000009600997202 */ /* 0x000fe40000000f00 */
[----:B------:R-:W-:Y:S02]  /*8860*/  MOV R150, R147 ;  /* 0x0000009300967202 */ /* 0x000fe40000000f00 */
[----:B------:R-:W-:Y:S02]  /*8870*/  MOV R147, R144 ;  /* 0x0000009000937202 */ /* 0x000fe40000000f00 */
[----:B------:R-:W-:Y:S02]  /*8880*/  MOV R144, R134 ;  /* 0x0000008600907202 */ /* 0x000fe40000000f00 */
[----:B------:R-:W-:Y:S02]  /*8890*/  MOV R134, R181 ;  /* 0x000000b500867202 */ /* 0x000fe40000000f00 */
[----:B------:R-:W-:Y:S01]  /*88a0*/  MOV R240, R144 ;  /* 0x0000009000f07202 */ /* 0x000fe20000000f00 */
[----:B-1----:R-:W-:Y:S01]  /*88b0*/  FFMA.FTZ R106, R231, c[0x0][0x2d0], -R176 ;  /* 0x0000b400e76a7a23 */ /* 0x002fe200000108b0 */
[----:B------:R-:W-:Y:S02]  /*88c0*/  MOV R231, R151 ;  /* 0x0000009700e77202 */ /* 0x000fe40000000f00 */
[----:B------:R-:W-:Y:S01]  /*88d0*/  MOV R151, R148 ;  /* 0x0000009400977202 */ /* 0x000fe20000000f00 */
[----:B------:R1:W2:Y:S01]  /*88e0*/  MUFU.EX2 R200, R106 ;  /* 0x0000006a00c87308 */ /* 0x0002a20000000800 */
[----:B------:R-:W-:Y:S02]  /*88f0*/  MOV R148, R145 ;  /* 0x0000009100947202 */ /* 0x000fe40000000f00 */
[----:B------:R-:W-:Y:S02]  /*8900*/  MOV R145, R138 ;  /* 0x0000008a00917202 */ /* 0x000fe40000000f00 */
[----:B------:R-:W-:Y:S02]  /*8910*/  MOV R138, R132 ;  /* 0x00000084008a7202 */ /* 0x000fe40000000f00 */
[----:B------:R-:W-:Y:S01]  /*8920*/  MOV R132, R182 ;  /* 0x000000b600847202 */ /* 0x000fe20000000f00 */
[--C-:B-1----:R-:W-:Y:S01]  /*8930*/  FFMA.FTZ R106, R232, c[0x0][0x2d0], -R3.reuse ;  /* 0x0000b400e86a7a23 */ /* 0x102fe20000010803 */
[----:B--2---:R-:W-:Y:S02]  /*8940*/  F2FP.PACK_AB R118, R200, R201 ;  /* 0x000000c9c876723e */ /* 0x004fe400000000ff */
[----:B------:R-:W-:Y:S01]  /*8950*/  MOV R232, R149 ;  /* 0x0000009500e87202 */ /* 0x000fe20000000f00 */
[----:B------:R1:W-:Y:S01]  /*8960*/  MUFU.EX2 R199, R106 ;  /* 0x0000006a00c77308 */ /* 0x0003e20000000800 */
[----:B------:R-:W-:Y:S02]  /*8970*/  MOV R149, R146 ;  /* 0x0000009200957202 */ /* 0x000fe40000000f00 */
[----:B------:R-:W-:Y:S02]  /*8980*/  MOV R146, R139 ;  /* 0x0000008b00927202 */ /* 0x000fe40000000f00 */
[----:B------:R-:W-:Y:S02]  /*8990*/  MOV R139, R133 ;  /* 0x00000085008b7202 */ /* 0x000fe40000000f00 */
[----:B------:R-:W-:Y:S01]  /*89a0*/  MOV R133, R180 ;  /* 0x000000b400857202 */ /* 0x000fe20000000f00 */
[----:B-1----:R-:W-:Y:S01]  /*89b0*/  FFMA.FTZ R106, R233, c[0x0][0x2d0], -R3 ;  /* 0x0000b400e96a7a23 */ /* 0x002fe20000010803 */
[----:B------:R-:W-:Y:S02]  /*89c0*/  MOV R233, R183 ;  /* 0x000000b700e97202 */ /* 0x000fe40000000f00 */
[----:B------:R-:W-:Y:S01]  /*89d0*/  LDSM.16.MT88.4 R180, [R221+0x2d00] ;  /* 0x002d0000ddb4783b */ /* 0x000fe20000004200 */
        /* <DEDUP_REMOVED lines=10> */
[----:B------:R-:W-:Y:S03]  /*8a80*/  MOV R235, R135 ;  /* 0x0000008700eb7202 */ /* 0x000fe60000000f00 */
[-C--:B------:R-:W-:Y:S01]  /*8a90*/  HMMA.16816.F32 R20, R112, R128.reuse, R20 ;  /* 0x000000807014723c */ /* 0x080fe20000001814 */
[----:B------:R1:W4:Y:S07]  /*8aa0*/  MUFU.EX2 R196, R106 ;  /* 0x0000006a00c47308 */ /* 0x00032e0000000800 */
[C---:B------:R-:W-:Y:S08]  /*8ab0*/  HMMA.16816.F32 R24, R116.reuse, R128, R24 ;  /* 0x000000807418723c */ /* 0x040ff00000001818 */
[-C--:B------:R-:W-:Y:S08]  /*8ac0*/  HMMA.16816.F32 R28, R116, R130.reuse, R28 ;  /* 0x00000082741c723c */ /* 0x080ff0000000181c */
[C---:B------:R-:W-:Y:S01]  /*8ad0*/  HMMA.16816.F32 R32, R112.reuse, R130, R32 ;  /* 0x000000827020723c */ /* 0x040fe20000001820 */
[----:B------:R-:W2:Y:S03]  /*8ae0*/  LDSM.16.MT88.4 R128, [R221+0x2900] ;  /* 0x00290000dd80783b */ /* 0x000ea60000004200 */
[--C-:B-1----:R-:W-:Y:S01]  /*8af0*/  FFMA.FTZ R106, R237, c[0x0][0x2d0], -R111.reuse ;  /* 0x0000b400ed6a7a23 */ /* 0x102fe2000001086f */
[----:B----4-:R-:W-:Y:S02]  /*8b00*/  F2FP.PACK_AB R108, R196, R197 ;  /* 0x000000c5c46c723e */ /* 0x010fe400000000ff */
[----:B------:R-:W-:Y:S01]  /*8b10*/  MOV R237, R136 ;  /* 0x0000008800ed7202 */ /* 0x000fe20000000f00 */
[-C--:B---3--:R-:W-:Y:S01]  /*8b20*/  HMMA.16816.F32 R36, R112, R120.reuse, R36 ;  /* 0x000000787024723c */ /* 0x088fe20000001824 */
[----:B------:R1:W-:Y:S07]  /*8b30*/  MUFU.EX2 R195, R106 ;  /* 0x0000006a00c37308 */ /* 0x0003ee0000000800 */
[C---:B------:R-:W-:Y:S08]  /*8b40*/  HMMA.16816.F32 R40, R116.reuse, R120, R40 ;  /* 0x000000787428723c */ /* 0x040ff00000001828 */
[-C--:B------:R-:W-:Y:S08]  /*8b50*/  HMMA.16816.F32 R44, R116, R122.reuse, R44 ;  /* 0x0000007a742c723c */ /* 0x080ff0000000182c */
[C---:B------:R-:W-:Y:S01]  /*8b60*/  HMMA.16816.F32 R48, R112.reuse, R122, R48 ;  /* 0x0000007a7030723c */ /* 0x040fe20000001830 */
[----:B------:R-:W3:Y:S03]  /*8b70*/  LDSM.16.MT88.4 R120, [R222+0x2900] ;  /* 0x00290000de78783b */ /* 0x000ee60000004200 */
[--C-:B-1----:R-:W-:Y:S01]  /*8b80*/  FFMA.FTZ R106, R238, c[0x0][0x2d0], -R111.reuse ;  /* 0x0000b400ee6a7a23 */ /* 0x102fe2000001086f */
[----:B------:R-:W-:Y:S03]  /*8b90*/  MOV R238, R137 ;  /* 0x0000008900ee7202 */ /* 0x000fe60000000f00 */
[-C--:B--2---:R-:W-:Y:S01]  /*8ba0*/  HMMA.16816.F32 R52, R112, R124.reuse, R52 ;  /* 0x0000007c7034723c */ /* 0x084fe20000001834 */
[----:B------:R1:W-:Y:S07]  /*8bb0*/  MUFU.EX2 R194, R106 ;  /* 0x0000006a00c27308 */ /* 0x0003ee0000000800 */
[C---:B------:R-:W-:Y:S08]  /*8bc0*/  HMMA.16816.F32 R56, R116.reuse, R124, R56 ;  /* 0x0000007c7438723c */ /* 0x040ff00000001838 */
[-C--:B------:R-:W-:Y:S08]  /*8bd0*/  HMMA.16816.F32 R60, R116, R126.reuse, R60 ;  /* 0x0000007e743c723c */ /* 0x080ff0000000183c */
[C---:B------:R-:W-:Y:S01]  /*8be0*/  HMMA.16816.F32 R64, R112.reuse, R126, R64 ;  /* 0x0000007e7040723c */ /* 0x040fe20000001840 */
[----:B------:R-:W2:Y:S03]  /*8bf0*/  LDSM.16.MT88.4 R124, [R221+0xd00] ;  /* 0x000d0000dd7c783b */ /* 0x000ea60000004200 */
[----:B-1----:R-:W-:Y:S04]  /*8c00*/  FFMA.FTZ R106, R177, c[0x0][0x2d0], -R110 ;  /* 0x0000b400b16a7a23 */ /* 0x002fe8000001086e */
[-C--:B------:R-:W-:Y:S01]  /*8c10*/  HMMA.16816.F32 R68, R112, R128.reuse, R68 ;  /* 0x000000807044723c */ /* 0x080fe20000001844 */
[----:B------:R1:W4:Y:S07]  /*8c20*/  MUFU.EX2 R193, R106 ;  /* 0x0000006a00c17308 */ /* 0x00032e0000000800 */
[C---:B------:R-:W-:Y:S08]  /*8c30*/  HMMA.16816.F32 R72, R116.reuse, R128, R72 ;  /* 0x000000807448723c */ /* 0x040ff00000001848 */
[-C--:B------:R-:W-:Y:S08]  /*8c40*/  HMMA.16816.F32 R76, R116, R130.reuse, R76 ;  /* 0x00000082744c723c */ /* 0x080ff0000000184c */
[C---:B------:R-:W-:Y:S04]  /*8c50*/  HMMA.16816.F32 R80, R112.reuse, R130, R80 ;  /* 0x000000827050723c */ /* 0x040fe80000001850 */
[--C-:B-1----:R-:W-:Y:S01]  /*8c60*/  FFMA.FTZ R106, R179, c[0x0][0x2d0], -R111.reuse ;  /* 0x0000b400b36a7a23 */ /* 0x102fe2000001086f */
[----:B----4-:R-:W-:Y:S03]  /*8c70*/  F2FP.PACK_AB R110, R192, R193 ;  /* 0x000000c1c06e723e */ /* 0x010fe600000000ff */
[-C--:B---3--:R-:W-:Y:S01]  /*8c80*/  HMMA.16816.F32 R84, R112, R120.reuse, R84 ;  /* 0x000000787054723c */ /* 0x088fe20000001854 */
[----:B------:R1:W-:Y:S07]  /*8c90*/  MUFU.EX2 R191, R106 ;  /* 0x0000006a00bf7308 */ /* 0x0003ee0000000800 */
[C---:B------:R-:W-:Y:S08]  /*8ca0*/  HMMA.16816.F32 R88, R116.reuse, R120, R88 ;  /* 0x000000787458723c */ /* 0x040ff00000001858 */
[-C--:B------:R-:W-:Y:S08]  /*8cb0*/  HMMA.16816.F32 R92, R116, R122.reuse, R92 ;  /* 0x0000007a745c723c */ /* 0x080ff0000000185c */
[----:B------:R-:W-:Y:S04]  /*8cc0*/  HMMA.16816.F32 R96, R112, R122, R96 ;  /* 0x0000007a7060723c */ /* 0x000fe80000001860 */
[----:B-1----:R-:W-:Y:S01]  /*8cd0*/  FFMA.FTZ R106, R234, c[0x0][0x2d0], -R111 ;  /* 0x0000b400ea6a7a23 */ /* 0x002fe2000001086f */
[----:B------:R-:W-:Y:S03]  /*8ce0*/  MOV R234, R138 ;  /* 0x0000008a00ea7202 */ /* 0x000fe60000000f00 */
[----:B------:R1:W3:Y:S04]  /*8cf0*/  MUFU.EX2 R190, R106 ;  /* 0x0000006a00be7308 */ /* 0x0002e80000000800 */
[--C-:B-1----:R-:W-:Y:S01]  /*8d00*/  FFMA.FTZ R106, R239, c[0x0][0x2d0], -R176.reuse ;  /* 0x0000b400ef6a7a23 */ /* 0x102fe200000108b0 */
[----:B---3--:R-:W-:Y:S02]  /*8d10*/  F2FP.PACK_AB R111, R190, R191 ;  /* 0x000000bfbe6f723e */ /* 0x008fe400000000ff */
[----:B------:R-:W-:Y:S03]  /*8d20*/  MOV R239, R139 ;  /* 0x0000008b00ef7202 */ /* 0x000fe60000000f00 */
[----:B------:R1:W-:Y:S02]  /*8d30*/  MUFU.EX2 R189, R106 ;  /* 0x0000006a00bd7308 */ /* 0x0003e40000000800 */
[--C-:B-1----:R-:W-:Y:S01]  /*8d40*/  FFMA.FTZ R106, R242, c[0x0][0x2d0], -R3.reuse ;  /* 0x0000b400f26a7a23 */ /* 0x102fe20000010803 */
[----:B------:R-:W-:Y:S07]  /*8d50*/  MOV R242, R145 ;  /* 0x0000009100f27202 */ /* 0x000fee0000000f00 */
[----:B------:R1:W-:Y:S02]  /*8d60*/  MUFU.EX2 R187, R106 ;  /* 0x0000006a00bb7308 */ /* 0x0003e40000000800 */
[--C-:B-1----:R-:W-:Y:S01]  /*8d70*/  FFMA.FTZ R106, R243, c[0x0][0x2d0], -R3.reuse ;  /* 0x0000b400f36a7a23 */ /* 0x102fe20000010803 */
[----:B------:R-:W-:Y:S01]  /*8d80*/  MOV R243, R146 ;  /* 0x0000009200f37202 */ /* 0x000fe20000000f00 */
[----:B------:R-:W-:Y:S01]  /*8d90*/  FFMA.FTZ R3, R109, c[0x0][0x2d0], -R3 ;  /* 0x0000b4006d037a23 */ /* 0x000fe20000010803 */
[----:B------:R-:W-:Y:S05]  /*8da0*/  F2FP.PACK_AB R109, R194, R195 ;  /* 0x000000c3c26d723e */ /* 0x000fea00000000ff */
[----:B------:R1:W3:Y:S02]  /*8db0*/  MUFU.EX2 R186, R106 ;  /* 0x0000006a00ba7308 */ /* 0x0002e40000000800 */
[-C--:B--2---:R-:W-:Y:S01]  /*8dc0*/  HMMA.16816.F32 R116, R108, R124.reuse, R4 ;  /* 0x0000007c6c74723c */ /* 0x084fe20000001804 */
[----:B------:R-:W2:Y:S04]  /*8dd0*/  LDSM.16.MT88.4 R4, [R222+0x2d00] ;  /* 0x002d0000de04783b */ /* 0x000ea80000004200 */
[--C-:B-1----:R-:W-:Y:S01]  /*8de0*/  FFMA.FTZ R106, R244, c[0x0][0x2d0], -R176.reuse ;  /* 0x0000b400f46a7a23 */ /* 0x102fe200000108b0 */
[----:B---3--:R-:W-:Y:S02]  /*8df0*/  F2FP.PACK_AB R177, R186, R187 ;  /* 0x000000bbbab1723e */ /* 0x008fe400000000ff */
[----:B------:R-:W-:Y:S01]  /*8e00*/  MOV R244, R147 ;  /* 0x0000009300f47202 */ /* 0x000fe20000000f00 */
[----:B------:R1:W-:Y:S03]  /*8e10*/  MUFU.EX2 R185, R106 ;  /* 0x0000006a00b97308 */ /* 0x0003e60000000800 */
[----:B-1----:R-:W-:Y:S01]  /*8e20*/  FFMA.FTZ R106, R241, c[0x0][0x2d0], -R176 ;  /* 0x0000b400f16a7a23 */ /* 0x002fe200000108b0 */
[----:B------:R-:W-:Y:S02]  /*8e30*/  F2FP.PACK_AB R176, R188, R189 ;  /* 0x000000bdbcb0723e */ /* 0x000fe400000000ff */
[----:B------:R-:W-:Y:S04]  /*8e40*/  MOV R241, R148 ;  /* 0x0000009400f17202 */ /* 0x000fe80000000f00 */
[----:B------:R-:W1:Y:S10]  /*8e50*/  MUFU.EX2 R184, R106 ;  /* 0x0000006a00b87308 */ /* 0x000e740000000800 */
[----:B------:R-:W3:Y:S01]  /*8e60*/  MUFU.EX2 R106, R3 ;  /* 0x00000003006a7308 */ /* 0x000ee20000000800 */
[----:B-1----:R-:W-:Y:S02]  /*8e70*/  F2FP.PACK_AB R178, R184, R185 ;  /* 0x000000b9b8b2723e */ /* 0x002fe400000000ff */
[----:B---3--:R-:W-:Y:S02]  /*8e80*/  F2FP.PACK_AB R179, R106, R107 ;  /* 0x0000006b6ab3723e */ /* 0x008fe400000000ff */
[----:B------:R-:W-:Y:S05]  /*8e90*/  MOV R3, R161 ;  /* 0x000000a100037202 */ /* 0x000fea0000000f00 */
[C---:B------:R-:W-:Y:S07]  /*8ea0*/  HMMA.16816.F32 R112, R176.reuse, R124, R8 ;  /* 0x0000007cb070723c */ /* 0x040fee0000001808 */
[----:B------:R-:W-:Y:S01]  /*8eb0*/  MOV R8, R153 ;  /* 0x0000009900087202 */ /* 0x000fe20000000f00 */
[-C--:B------:R-:W-:Y:S01]  /*8ec0*/  HMMA.16816.F32 R120, R176, R126.reuse, R12 ;  /* 0x0000007eb078723c */ /* 0x080fe2000000180c */
[----:B------:R-:W3:Y:S03]  /*8ed0*/  LDL.LU R13, [R1+0x8] ;  /* 0x00000800010d7983 */ /* 0x000ee60000300800 */
[----:B------:R-:W-:Y:S02]  /*8ee0*/  MOV R11, R149 ;  /* 0x00000095000b7202 */ /* 0x000fe40000000f00 */
[----:B------:R-:W-:Y:S02]  /*8ef0*/  MOV R9, R150 ;  /* 0x0000009600097202 */ /* 0x000fe40000000f00 */
[C---:B------:R-:W-:Y:S04]  /*8f00*/  HMMA.16816.F32 R124, R108.reuse, R126, R16 ;  /* 0x0000007e6c7c723c */ /* 0x040fe80000001810 */
[----:B------:R-:W-:Y:S02]  /*8f10*/  MOV R12, R134 ;  /* 0x00000086000c7202 */ /* 0x000fe40000000f00 */
[----:B------:R-:W-:Y:S02]  /*8f20*/  MOV R15, R133 ;  /* 0x00000085000f7202 */ /* 0x000fe40000000f00 */
[-C--:B------:R-:W-:Y:S04]  /*8f30*/  HMMA.16816.F32 R128, R108, R140.reuse, R20 ;  /* 0x0000008c6c80723c */ /* 0x080fe80000001814 */
[----:B------:R-:W-:Y:S02]  /*8f40*/  MOV R19, R8 ;  /* 0x0000000800137202 */ /* 0x000fe40000000f00 */
[----:B------:R-:W-:Y:S02]  /*8f50*/  MOV R8, R3 ;  /* 0x0000000300087202 */ /* 0x000fe40000000f00 */
[----:B------:R-:W-:Y:S02]  /*8f60*/  MOV R3, R220 ;  /* 0x000000dc00037202 */ /* 0x000fe40000000f00 */
[----:B------:R1:W5:Y:S02]  /*8f70*/  LDL.LU R220, [R1+0x30] ;  /* 0x0000300001dc7983 */ /* 0x0003640000300800 */
[----:B------:R-:W-:Y:S02]  /*8f80*/  MOV R14, R132 ;  /* 0x00000084000e7202 */ /* 0x000fe40000000f00 */
[C---:B------:R-:W-:Y:S01]  /*8f90*/  HMMA.16816.F32 R132, R176.reuse, R140, R24 ;  /* 0x0000008cb084723c */ /* 0x040fe20000001818 */
[----:B------:R-:W4:Y:S03]  /*8fa0*/  LDL.LU R16, [R1+0xc] ;  /* 0x00000c0001107983 */ /* 0x000f260000300800 */
[----:B------:R-:W-:Y:S04]  /*8fb0*/  MOV R10, R151 ;  /* 0x00000097000a7202 */ /* 0x000fe80000000f00 */
        /* <DEDUP_REMOVED lines=14> */
[-C--:B--2---:R-:W-:Y:S08]  /*90a0*/  HMMA.16816.F32 R84, R108, R4.reuse, R84 ;  /* 0x000000046c54723c */ /* 0x084ff00000001854 */
[C---:B------:R-:W-:Y:S08]  /*90b0*/  HMMA.16816.F32 R88, R176.reuse, R4, R88 ;  /* 0x00000004b058723c */ /* 0x040ff00000001858 */
[-C--:B------:R-:W-:Y:S08]  /*90c0*/  HMMA.16816.F32 R92, R176, R6.reuse, R92 ;  /* 0x00000006b05c723c */ /* 0x080ff0000000185c */
[----:B------:R-:W-:Y:S04]  /*90d0*/  HMMA.16816.F32 R96, R108, R6, R96 ;  /* 0x000000066c60723c */ /* 0x000fe80000001860 */
[----:B---3--:R-:W-:Y:S02]  /*90e0*/  FFMA.FTZ R102, R102, R13, R12 ;  /* 0x0000000d66667223 */ /* 0x008fe4000001000c */
[----:B------:R-:W2:Y:S02]  /*90f0*/  LDL.LU R13, [R1+0x10] ;  /* 0x00001000010d7983 */ /* 0x000ea40000300800 */
[----:B------:R-:W-:Y:S02]  /*9100*/  FADD.FTZ R8, R8, R102 ;  /* 0x0000006608087221 */ /* 0x000fe40000010000 */
[----:B------:R-:W3:Y:S02]  /*9110*/  LDL.LU R12, [R1+0x14] ;  /* 0x00001400010c7983 */ /* 0x000ee40000300800 */
[----:B------:R-:W-:Y:S04]  /*9120*/  FADD.FTZ R8, R11, R8 ;  /* 0x000000080b087221 */ /* 0x000fe80000010000 */
[----:B------:R-:W-:Y:S04]  /*9130*/  FADD.FTZ R8, R242, R8 ;  /* 0x00000008f2087221 */ /* 0x000fe80000010000 */
[----:B------:R-:W-:Y:S04]  /*9140*/  FADD.FTZ R8, R238, R8 ;  /* 0x00000008ee087221 */ /* 0x000fe80000010000 */
[----:B------:R-:W-:Y:S04]  /*9150*/  FADD.FTZ R8, R233, R8 ;  /* 0x00000008e9087221 */ /* 0x000fe80000010000 */
[----:B------:R-:W-:Y:S02]  /*9160*/  FADD.FTZ R11, R229, R8 ;  /* 0x00000008e50b7221 */ /* 0x000fe40000010000 */
[----:B----4-:R-:W-:Y:S04]  /*9170*/  FFMA.FTZ R101, R101, R16, R19 ;  /* 0x0000001065657223 */ /* 0x010fe80000010013 */
[----:B------:R-:W-:Y:S04]  /*9180*/  FADD.FTZ R3, R3, R101 ;  /* 0x0000006503037221 */ /* 0x000fe80000010000 */
[----:B------:R-:W-:Y:S04]  /*9190*/  FADD.FTZ R3, R241, R3 ;  /* 0x00000003f1037221 */ /* 0x000fe80000010000 */
[----:B------:R-:W-:Y:S04]  /*91a0*/  FADD.FTZ R3, R240, R3 ;  /* 0x00000003f0037221 */ /* 0x000fe80000010000 */
[----:B------:R-:W-:Y:S04]  /*91b0*/  FADD.FTZ R3, R237, R3 ;  /* 0x00000003ed037221 */ /* 0x000fe80000010000 */
[----:B------:R-:W-:Y:S02]  /*91c0*/  FADD.FTZ R3, R232, R3 ;  /* 0x00000003e8037221 */ /* 0x000fe40000010000 */
[----:B--2---:R-:W-:Y:S02]  /*91d0*/  FFMA.FTZ R100, R100, R13, R14 ;  /* 0x0000000d64647223 */ /* 0x004fe4000001000e */
[----:B---3--:R-:W-:Y:S02]  /*91e0*/  FFMA.FTZ R0, R0, R12, R15 ;  /* 0x0000000c00007223 */ /* 0x008fe4000001000f */
        /* <DEDUP_REMOVED lines=41> */
[----:B------:R2:W-:Y:S01]  /*9480*/  STL [R1+0x8], R4 ;  /* 0x0000080401007387 */ /* 0x0005e20000100800 */
[----:B------:R-:W-:Y:S02]  /*9490*/  FADD.FTZ R8, R187, R8 ;  /* 0x00000008bb087221 */ /* 0x000fe40000010000 */
[----:B------:R-:W-:Y:S02]  /*94a0*/  FADD.FTZ R5, R188, R0 ;  /* 0x00000000bc057221 */ /* 0x000fe40000010000 */
[----:B------:R-:W-:Y:S02]  /*94b0*/  FADD.FTZ R6, R191, R3 ;  /* 0x00000003bf067221 */ /* 0x000fe40000010000 */
[----:B------:R-:W-:Y:S02]  /*94c0*/  FADD.FTZ R5, R185, R5 ;  /* 0x00000005b9057221 */ /* 0x000fe40000010000 */
[----:B------:R-:W-:Y:S02]  /*94d0*/  FADD.FTZ R6, R190, R6 ;  /* 0x00000006be067221 */ /* 0x000fe40000010000 */
[----:B------:R-:W-:Y:S03]  /*94e0*/  FADD.FTZ R0, R186, R8 ;  /* 0x00000008ba007221 */ /* 0x000fe60000010000 */
[----:B------:R-:W-:Y:S01]  /*94f0*/  STL [R1+0xc], R6 ;  /* 0x00000c0601007387 */ /* 0x000fe20000100800 */
[----:B------:R-:W-:Y:S01]  /*9500*/  FADD.FTZ R3, R107, R0 ;  /* 0x000000006b037221 */ /* 0x000fe20000010000 */
[----:B------:R-:W-:Y:S02]  /*9510*/  IADD3 R0, R245, -0x1, RZ ;  /* 0xfffffffff5007810 */ /* 0x000fe40007ffe0ff */
[----:B------:R-:W-:Y:S01]  /*9520*/  MOV R107, R2 ;  /* 0x00000002006b7202 */ /* 0x000fe20000000f00 */
[----:B------:R-:W-:Y:S01]  /*9530*/  FADD.FTZ R3, R106, R3 ;  /* 0x000000036a037221 */ /* 0x000fe20000010000 */
[----:B------:R-:W-:Y:S02]  /*9540*/  MOV R245, R0 ;  /* 0x0000000000f57202 */ /* 0x000fe40000000f00 */
[----:B------:R-:W-:Y:S01]  /*9550*/  MOV R106, R103 ;  /* 0x00000067006a7202 */ /* 0x000fe20000000f00 */
[----:B--2---:R-:W-:Y:S05]  /*9560*/  FADD.FTZ R4, R184, R5 ;  /* 0x00000005b8047221 */ /* 0x004fea0000010000 */
[----:B------:R-:W-:Y:S04]  /*9570*/  STL [R1+0x10], R4 ;  /* 0x0000100401007387 */ /* 0x000fe80000100800 */
[----:B------:R2:W-:Y:S02]  /*9580*/  STL [R1+0x14], R3 ;  /* 0x0000140301007387 */ /* 0x0005e40000100800 */
[----:B--2---:R-:W-:Y:S01]  /*9590*/  MOV R3, R105 ;  /* 0x0000006900037202 */ /* 0x004fe20000000f00 */
[----:B-1---5:R-:W-:-:S05]  /*95a0*/  @P0 BRA `(.L_x_33) ;  /* 0xffffc5b000000947 */ /* 0x022fca000383ffff */
.L_x_32:
[----:B--2---:R-:W2:Y:S04]  /*95b0*/  LDL.LU R0, [R1+0x8] ;  /* 0x0000080001007983 */ /* 0x004ea80000300800 */
[----:B------:R-:W3:Y:S04]  /*95c0*/  LDL.LU R4, [R1+0xc] ;  /* 0x00000c0001047983 */ /* 0x000ee80000300800 */
[----:B------:R-:W4:Y:S04]  /*95d0*/  LDL.LU R10, [R1+0x10] ;  /* 0x00001000010a7983 */ /* 0x000f280000300800 */
[----:B------:R-:W5:Y:S01]  /*95e0*/  LDL.LU R8, [R1+0x14] ;  /* 0x0000140001087983 */ /* 0x000f620000300800 */
[----:B------:R-:W-:-:S02]  /*95f0*/  MOV R50, 0xff800000 ;  /* 0xff80000000327802 */ /* 0x000fc40000000f00 */
[----:B------:R-:W-:Y:S02]  /*9600*/  MOV R51, 0xff800000 ;  /* 0xff80000000337802 */ /* 0x000fe40000000f00 */
[----:B------:R-:W-:Y:S02]  /*9610*/  MOV R53, 0xff800000 ;  /* 0xff80000000357802 */ /* 0x000fe40000000f00 */
[----:B------:R-:W-:Y:S02]  /*9620*/  MOV R54, 0xff800000 ;  /* 0xff80000000367802 */ /* 0x000fe40000000f00 */
[----:B------:R-:W-:Y:S01]  /*9630*/  PLOP3.LUT P4, PT, PT, PT, PT, 0x8, 0x0 ;  /* 0x000000000000781c */ /* 0x000fe20003f8e170 */
[----:B--2---:R-:W1:Y:S04]  /*9640*/  SHFL.BFLY PT, R5, R0, 0x2, 0x1f ;  /* 0x0c401f0000057f89 */ /* 0x004e6800000e0000 */
[----:B---3--:R-:W2:Y:S04]  /*9650*/  SHFL.BFLY PT, R9, R4, 0x2, 0x1f ;  /* 0x0c401f0004097f89 */ /* 0x008ea800000e0000 */
[----:B----4-:R-:W3:Y:S04]  /*9660*/  SHFL.BFLY PT, R7, R10, 0x2, 0x1f ;  /* 0x0c401f000a077f89 */ /* 0x010ee800000e0000 */
[----:B-----5:R-:W4:Y:S01]  /*9670*/  SHFL.BFLY PT, R6, R8, 0x2, 0x1f ;  /* 0x0c401f0008067f89 */ /* 0x020f2200000e0000 */
[----:B-1----:R-:W-:-:S02]  /*9680*/  FADD.FTZ R5, R5, R0 ;  /* 0x0000000005057221 */ /* 0x002fc40000010000 */
[----:B--2---:R-:W-:-:S03]  /*9690*/  FADD.FTZ R9, R9, R4 ;  /* 0x0000000409097221 */ /* 0x004fc60000010000 */
[----:B------:R-:W1:Y:S01]  /*96a0*/  SHFL.BFLY PT, R0, R5, 0x1, 0x1f ;  /* 0x0c201f0005007f89 */ /* 0x000e6200000e0000 */
[----:B---3--:R-:W-:-:S03]  /*96b0*/  FADD.FTZ R7, R7, R10 ;  /* 0x0000000a07077221 */ /* 0x008fc60000010000 */
[----:B------:R-:W2:Y:S01]  /*96c0*/  SHFL.BFLY PT, R4, R9, 0x1, 0x1f ;  /* 0x0c201f0009047f89 */ /* 0x000ea200000e0000 */
[----:B----4-:R-:W-:-:S03]  /*96d0*/  FADD.FTZ R6, R6, R8 ;  /* 0x0000000806067221 */ /* 0x010fc60000010000 */
[----:B------:R-:W3:Y:S04]  /*96e0*/  SHFL.BFLY PT, R3, R7, 0x1, 0x1f ;  /* 0x0c201f0007037f89 */ /* 0x000ee800000e0000 */
[----:B------:R-:W4:Y:S01]  /*96f0*/  SHFL.BFLY PT, R8, R6, 0x1, 0x1f ;  /* 0x0c201f0006087f89 */ /* 0x000f2200000e0000 */
[----:B-1----:R-:W-:Y:S01]  /*9700*/  FADD.FTZ R5, R5, R0 ;  /* 0x0000000005057221 */ /* 0x002fe20000010000 */
[----:B------:R-:W-:Y:S01]  /*9710*/  MOV R0, RZ ;  /* 0x000000ff00007202 */ /* 0x000fe20000000f00 */
[----:B--2---:R-:W-:-:S03]  /*9720*/  FADD.FTZ R9, R9, R4 ;  /* 0x0000000409097221 */ /* 0x004fc60000010000 */
[----:B------:R-:W-:Y:S02]  /*9730*/  FSETP.NE.FTZ.AND P3, PT, R5, RZ, PT ;  /* 0x000000ff0500720b */ /* 0x000fe40003f75000 */
[----:B------:R-:W-:Y:S01]  /*9740*/  MOV R4, RZ ;  /* 0x000000ff00047202 */ /* 0x000fe20000000f00 */
[----:B---3--:R-:W-:Y:S01]  /*9750*/  FADD.FTZ R7, R7, R3 ;  /* 0x0000000307077221 */ /* 0x008fe20000010000 */
[----:B------:R-:W-:Y:S02]  /*9760*/  FSETP.NE.FTZ.AND P2, PT, R9, RZ, PT ;  /* 0x000000ff0900720b */ /* 0x000fe40003f55000 */
[----:B------:R-:W-:Y:S01]  /*9770*/  MOV R3, RZ ;  /* 0x000000ff00037202 */ /* 0x000fe20000000f00 */
[----:B----4-:R-:W-:Y:S01]  /*9780*/  FADD.FTZ R6, R8, R6 ;  /* 0x0000000608067221 */ /* 0x010fe20000010000 */
[----:B------:R-:W-:-:S04]  /*9790*/  FSETP.NE.FTZ.AND P1, PT, R7, RZ, PT ;  /* 0x000000ff0700720b */ /* 0x000fc80003f35000 */
[----:B------:R-:W-:Y:S01]  /*97a0*/  FSETP.NE.FTZ.AND P0, PT, R6, RZ, PT ;  /* 0x000000ff0600720b */ /* 0x000fe20003f15000 */
[----:B------:R-:W1:Y:S08]  /*97b0*/  @P3 MUFU.RCP R0, R5 ;  /* 0x0000000500003308 */ /* 0x000e700000001000 */
[----:B------:R-:W2:Y:S04]  /*97c0*/  @P1 MUFU.RCP R3, R7 ;  /* 0x0000000700031308 */ /* 0x000ea80000001000 */
[----:B------:R-:W-:Y:S01]  /*97d0*/  @P0 MOV R8, 0x3f317218 ;  /* 0x3f31721800080802 */ /* 0x000fe20000000f00 */
[----:B-1----:R-:W-:-:S03]  /*97e0*/  FMUL.FTZ R116, R0, R116 ;  /* 0x0000007400747220 */ /* 0x002fc60000410000 */
[----:B------:R-:W1:Y:S01]  /*97f0*/  @P2 MUFU.RCP R4, R9 ;  /* 0x0000000900042308 */ /* 0x000e620000001000 */
[C---:B------:R-:W-:Y:S02]  /*9800*/  FMUL.FTZ R45, R0.reuse, R117 ;  /* 0x00000075002d7220 */ /* 0x040fe40000410000 */
[C---:B------:R-:W-:Y:S02]  /*9810*/  FMUL.FTZ R124, R0.reuse, R124 ;  /* 0x0000007c007c7220 */ /* 0x040fe40000410000 */
[C---:B------:R-:W-:Y:S02]  /*9820*/  FMUL.FTZ R43, R0.reuse, R125 ;  /* 0x0000007d002b7220 */ /* 0x040fe40000410000 */
[C---:B------:R-:W-:Y:S01]  /*9830*/  FMUL.FTZ R128, R0.reuse, R128 ;  /* 0x0000008000807220 */ /* 0x040fe20000410000 */
[----:B------:R-:W-:Y:S01]  /*9840*/  @P3 MUFU.LG2 R11, R5 ;  /* 0x00000005000b3308 */ /* 0x000fe20000000c00 */
[C---:B------:R-:W-:Y:S02]  /*9850*/  FMUL.FTZ R41, R0.reuse, R129 ;  /* 0x0000008100297220 */ /* 0x040fe40000410000 */
[----:B------:R-:W-:-:S02]  /*9860*/  FMUL.FTZ R140, R0, R140 ;  /* 0x0000008c008c7220 */ /* 0x000fc40000410000 */
[C---:B------:R-:W-:Y:S02]  /*9870*/  FMUL.FTZ R38, R0.reuse, R141 ;  /* 0x0000008d00267220 */ /* 0x040fe40000410000 */
[C---:B------:R-:W-:Y:S01]  /*9880*/  FMUL.FTZ R144, R0.reuse, R144 ;  /* 0x0000009000907220 */ /* 0x040fe20000410000 */
[----:B------:R-:W-:Y:S01]  /*9890*/  @P2 MUFU.LG2 R9, R9 ;  /* 0x0000000900092308 */ /* 0x000fe20000000c00 */
[C---:B------:R-:W-:Y:S02]  /*98a0*/  FMUL.FTZ R35, R0.reuse, R145 ;  /* 0x0000009100237220 */ /* 0x040fe40000410000 */
[C---:B------:R-:W-:Y:S02]  /*98b0*/  FMUL.FTZ R156, R0.reuse, R156 ;  /* 0x0000009c009c7220 */ /* 0x040fe40000410000 */
[C---:B------:R-:W-:Y:S02]  /*98c0*/  FMUL.FTZ R32, R0.reuse, R157 ;  /* 0x0000009d00207220 */ /* 0x040fe40000410000 */
[C---:B------:R-:W-:Y:S01]  /*98d0*/  FMUL.FTZ R160, R0.reuse, R160 ;  /* 0x000000a000a07220 */ /* 0x040fe20000410000 */
[----:B------:R-:W-:Y:S01]  /*98e0*/  @P1 MUFU.LG2 R7, R7 ;  /* 0x0000000700071308 */ /* 0x000fe20000000c00 */
        /* <DEDUP_REMOVED lines=11> */
[----:B------:R-:W-:Y:S01]  /*99a0*/  MOV R0, RZ ;  /* 0x000000ff00007202 */ /* 0x000fe20000000f00 */
[C---:B--2---:R-:W-:Y:S02]  /*99b0*/  FMUL.FTZ R112, R3.reuse, R112 ;  /* 0x0000007003707220 */ /* 0x044fe40000410000 */
[----:B------:R-:W-:-:S02]  /*99c0*/  FMUL.FTZ R47, R3, R113 ;  /* 0x00000071032f7220 */ /* 0x000fc40000410000 */
[C---:B------:R-:W-:Y:S01]  /*99d0*/  FMUL.FTZ R120, R3.reuse, R120 ;  /* 0x0000007803787220 */ /* 0x040fe20000410000 */
[----:B------:R-:W2:Y:S01]  /*99e0*/  @P0 MUFU.RCP R0, R6 ;  /* 0x0000000600000308 */ /* 0x000ea20000001000 */
[C---:B------:R-:W-:Y:S02]  /*99f0*/  FMUL.FTZ R46, R3.reuse, R121 ;  /* 0x00000079032e7220 */ /* 0x040fe40000410000 */
[C---:B------:R-:W-:Y:S02]  /*9a00*/  FMUL.FTZ R132, R3.reuse, R132 ;  /* 0x0000008403847220 */ /* 0x040fe40000410000 */
[C---:B------:R-:W-:Y:S02]  /*9a10*/  FMUL.FTZ R39, R3.reuse, R133 ;  /* 0x0000008503277220 */ /* 0x040fe40000410000 */
[C---:B------:R-:W-:Y:S01]  /*9a20*/  FMUL.FTZ R136, R3.reuse, R136 ;  /* 0x0000008803887220 */ /* 0x040fe20000410000 */
[----:B------:R-:W3:Y:S01]  /*9a30*/  @P0 MUFU.LG2 R6, R6 ;  /* 0x0000000600060308 */ /* 0x000ee20000000c00 */
        /* <DEDUP_REMOVED lines=17> */
[----:B------:R-:W-:Y:S01]  /*9b50*/  @P2 MOV R3, 0x3f317218 ;  /* 0x3f31721800032802 */ /* 0x000fe20000000f00 */
[C---:B-1----:R-:W-:Y:S02]  /*9b60*/  FMUL.FTZ R118, R4.reuse, R118 ;  /* 0x0000007604767220 */ /* 0x042fe40000410000 */
        /* <DEDUP_REMOVED lines=24> */
[C---:B--2---:R-:W-:Y:S02]  /*9cf0*/  FMUL.FTZ R114, R0.reuse, R114 ;  /* 0x0000007200727220 */ /* 0x044fe40000410000 */
        /* <DEDUP_REMOVED lines=24> */
[----:B------:R-:W-:Y:S02]  /*9e80*/  @P2 FMUL.FTZ R5, R3, c[0x0][0x2d0] ;  /* 0x0000b40003052a20 */ /* 0x000fe40000410000 */
[----:B------:R-:W-:-:S02]  /*9e90*/  @P3 FMUL.FTZ R10, R4, c[0x0][0x2d0] ;  /* 0x0000b400040a3a20 */ /* 0x000fc40000410000 */
[----:B------:R-:W-:Y:S02]  /*9ea0*/  @P1 FMUL.FTZ R3, R0, c[0x0][0x2d0] ;  /* 0x0000b40000031a20 */ /* 0x000fe40000410000 */
[----:B------:R-:W-:Y:S02]  /*9eb0*/  @P3 FMUL.FTZ R11, R11, 0.69314718246459960938 ;  /* 0x3f3172180b0b3820 */ /* 0x000fe40000410000 */
[----:B------:R-:W-:Y:S02]  /*9ec0*/  @P2 FMUL.FTZ R9, R9, 0.69314718246459960938 ;  /* 0x3f31721809092820 */ /* 0x000fe40000410000 */
[----:B------:R-:W-:Y:S02]  /*9ed0*/  @P1 FMUL.FTZ R7, R7, 0.69314718246459960938 ;  /* 0x3f31721807071820 */ /* 0x000fe40000410000 */
[----:B---3--:R-:W-:Y:S02]  /*9ee0*/  @P0 FMUL.FTZ R4, R6, 0.69314718246459960938 ;  /* 0x3f31721806040820 */ /* 0x008fe40000410000 */
[----:B------:R-:W-:-:S02]  /*9ef0*/  @P0 FMUL.FTZ R0, R8, c[0x0][0x2d0] ;  /* 0x0000b40008000a20 */ /* 0x000fc40000410000 */
[----:B------:R-:W-:Y:S02]  /*9f00*/  @P3 FFMA.FTZ R50, R10, R105, R11 ;  /* 0x000000690a323223 */ /* 0x000fe4000001000b */
[----:B------:R-:W-:Y:S02]  /*9f10*/  @P2 FFMA.FTZ R51, R5, R104, R9 ;  /* 0x0000006805332223 */ /* 0x000fe40000010009 */
[----:B------:R-:W-:Y:S02]  /*9f20*/  @P1 FFMA.FTZ R53, R3, R103, R7 ;  /* 0x0000006703351223 */ /* 0x000fe40000010007 */
[----:B------:R-:W-:Y:S02]  /*9f30*/  @P0 FFMA.FTZ R54, R0, R2, R4 ;  /* 0x0000000200360223 */ /* 0x000fe40000010004 */
.L_x_24:
[----:B------:R-:W-:Y:S05]  /*9f40*/  @P4 BRA `(.L_x_36) ;  /* 0x0000176000004947 */ /* 0x000fea0003800000 */
[----:B------:R-:W2:Y:S01]  /*9f50*/  LDL R57, [R1+0x2c] ;  /* 0x00002c0001397983 */ /* 0x000ea20000100800 */
[----:B------:R-:W-:Y:S02]  /*9f60*/  F2FP.PACK_AB R45, R45, R116 ;  /* 0x000000742d2d723e */ /* 0x000fe400000000ff */
[----:B------:R-:W-:Y:S01]  /*9f70*/  F2FP.PACK_AB R44, R44, R118 ;  /* 0x000000762c2c723e */ /* 0x000fe200000000ff */
[----:B------:R-:W1:Y:S01]  /*9f80*/  S2R R55, SR_TID.X ;  /* 0x0000000000377919 */ /* 0x000e620000002100 */
[----:B------:R-:W-:-:S02]  /*9f90*/  F2FP.PACK_AB R43, R43, R124 ;  /* 0x0000007c2b2b723e */ /* 0x000fc400000000ff */
[----:B------:R-:W-:Y:S02]  /*9fa0*/  F2FP.PACK_AB R42, R42, R126 ;  /* 0x0000007e2a2a723e */ /* 0x000fe400000000ff */
[----:B------:R-:W-:Y:S02]  /*9fb0*/  F2FP.PACK_AB R47, R47, R112 ;  /* 0x000000702f2f723e */ /* 0x000fe400000000ff */
[----:B------:R-:W-:Y:S02]  /*9fc0*/  F2FP.PACK_AB R114, R115, R114 ;  /* 0x000000727372723e */ /* 0x000fe400000000ff */
[----:B------:R-:W-:Y:S02]  /*9fd0*/  F2FP.PACK_AB R46, R46, R120 ;  /* 0x000000782e2e723e */ /* 0x000fe400000000ff */
[----:B------:R-:W-:Y:S02]  /*9fe0*/  F2FP.PACK_AB R122, R123, R122 ;  /* 0x0000007a7b7a723e */ /* 0x000fe400000000ff */
[----:B------:R-:W-:-:S02]  /*9ff0*/  F2FP.PACK_AB R41, R41, R128 ;  /* 0x000000802929723e */ /* 0x000fc400000000ff */
[----:B------:R-:W-:Y:S02]  /*a000*/  F2FP.PACK_AB R40, R40, R130 ;  /* 0x000000822828723e */ /* 0x000fe400000000ff */
[----:B------:R-:W-:Y:S02]  /*a010*/  F2FP.PACK_AB R38, R38, R140 ;  /* 0x0000008c2626723e */ /* 0x000fe400000000ff */
[----:B------:R-:W-:Y:S02]  /*a020*/  F2FP.PACK_AB R37, R37, R142 ;  /* 0x0000008e2525723e */ /* 0x000fe400000000ff */
[----:B------:R-:W-:Y:S02]  /*a030*/  F2FP.PACK_AB R39, R39, R132 ;  /* 0x000000842727723e */ /* 0x000fe400000000ff */
[----:B------:R-:W-:Y:S02]  /*a040*/  F2FP.PACK_AB R134, R135, R134 ;  /* 0x000000868786723e */ /* 0x000fe400000000ff */
[----:B-1----:R-:W-:-:S02]  /*a050*/  SHF.R.S32.HI R56, RZ, 0x1f, R55 ;  /* 0x0000001fff387819 */ /* 0x002fc40000011437 */
[----:B------:R-:W-:Y:S02]  /*a060*/  F2FP.PACK_AB R36, R36, R136 ;  /* 0x000000882424723e */ /* 0x000fe400000000ff */
[CC--:B------:R-:W-:Y:S02]  /*a070*/  LEA.HI R3, R56.reuse, R55.reuse, RZ, 0x2 ;  /* 0x0000003738037211 */ /* 0x0c0fe400078f10ff */
[----:B------:R-:W-:Y:S02]  /*a080*/  LEA.HI R48, R56, R55, RZ, 0x5 ;  /* 0x0000003738307211 */ /* 0x000fe400078f28ff */
[--C-:B------:R-:W-:Y:S02]  /*a090*/  SHF.R.S32.HI R52, RZ, 0x2, R3.reuse ;  /* 0x00000002ff347819 */ /* 0x100fe40000011403 */
[----:B------:R-:W-:Y:S02]  /*a0a0*/  SHF.R.S32.HI R0, RZ, 0x1f, R3 ;  /* 0x0000001fff007819 */ /* 0x000fe40000011403 */
[----:B------:R-:W-:-:S02]  /*a0b0*/  LOP3.LUT R3, R3, 0xfffffffc, RZ, 0xc0, !PT ;  /* 0xfffffffc03037812 */ /* 0x000fc400078ec0ff */
[----:B------:R-:W-:Y:S02]  /*a0c0*/  LEA.HI R0, R0, R52, RZ, 0x3 ;  /* 0x0000003400007211 */ /* 0x000fe400078f18ff */
[----:B------:R-:W-:Y:S01]  /*a0d0*/  SHF.R.S32.HI R49, RZ, 0x5, R48 ;  /* 0x00000005ff317819 */ /* 0x000fe20000011430 */
[----:B------:R-:W-:Y:S01]  /*a0e0*/  IMAD.IADD R29, R55, 0x1, -R3 ;  /* 0x00000001371d7824 */ /* 0x000fe200078e0a03 */
[----:B------:R-:W-:Y:S02]  /*a0f0*/  LOP3.LUT R0, R0, 0xfffffff8, RZ, 0xc0, !PT ;  /* 0xfffffff800007812 */ /* 0x000fe400078ec0ff */
[----:B------:R-:W-:Y:S02]  /*a100*/  F2FP.PACK_AB R138, R139, R138 ;  /* 0x0000008a8b8a723e */ /* 0x000fe400000000ff */
[----:B------:R-:W-:Y:S01]  /*a110*/  F2FP.PACK_AB R35, R35, R144 ;  /* 0x000000902323723e */ /* 0x000fe200000000ff */
[----:B------:R-:W-:Y:S01]  /*a120*/  IMAD.IADD R2, R52, 0x1, -R0 ;  /* 0x0000000134027824 */ /* 0x000fe200078e0a00 */
[----:B------:R-:W-:-:S02]  /*a130*/  F2FP.PACK_AB R34, R34, R146 ;  /* 0x000000922222723e */ /* 0x000fc400000000ff */
[----:B------:R-:W-:Y:S02]  /*a140*/  F2FP.PACK_AB R32, R32, R156 ;  /* 0x0000009c2020723e */ /* 0x000fe400000000ff */
[----:B------:R-:W-:Y:S02]  /*a150*/  LEA.HI R0, R2, R2, RZ, 0x1 ;  /* 0x0000000202007211 */ /* 0x000fe400078f08ff */
[----:B------:R-:W-:Y:S02]  /*a160*/  F2FP.PACK_AB R31, R31, R158 ;  /* 0x0000009e1f1f723e */ /* 0x000fe400000000ff */
[----:B------:R-:W-:Y:S02]  /*a170*/  SHF.R.S32.HI R13, RZ, 0x1, R0 ;  /* 0x00000001ff0d7819 */ /* 0x000fe40000011400 */
[----:B------:R-:W-:Y:S02]  /*a180*/  LOP3.LUT R0, R0, 0x3fffffe, RZ, 0xc0, !PT ;  /* 0x03fffffe00007812 */ /* 0x000fe400078ec0ff */
[C---:B------:R-:W-:Y:S01]  /*a190*/  LOP3.LUT R3, R13.reuse, 0x1, RZ, 0xc0, !PT ;  /* 0x000000010d037812 */ /* 0x040fe200078ec0ff */
[C---:B------:R-:W-:Y:S01]  /*a1a0*/  IMAD.SHL.U32 R4, R13.reuse, 0x40, RZ ;  /* 0x000000400d047824 */ /* 0x040fe200078e00ff */
[----:B------:R-:W-:Y:S01]  /*a1b0*/  LOP3.LUT P0, RZ, R13, 0x2, RZ, 0xc0, !PT ;  /* 0x000000020dff7812 */ /* 0x000fe2000780c0ff */
[----:B------:R-:W-:Y:S01]  /*a1c0*/  IMAD.IADD R2, R2, 0x1, -R0 ;  /* 0x0000000102027824 */ /* 0x000fe200078e0a00 */
[----:B------:R-:W-:Y:S01]  /*a1d0*/  ISETP.NE.U32.AND P1, PT, R3, 0x1, PT ;  /* 0x000000010300780c */ /* 0x000fe20003f25070 */
[----:B------:R-:W-:Y:S01]  /*a1e0*/  IMAD R0, R49, 0x100, R29 ;  /* 0x0000010031007824 */ /* 0x000fe200078e021d */
[----:B------:R-:W-:-:S02]  /*a1f0*/  LOP3.LUT R4, R4, 0xc0, RZ, 0xc0, !PT ;  /* 0x000000c004047812 */ /* 0x000fc400078ec0ff */
[----:B------:R-:W-:Y:S01]  /*a200*/  F2FP.PACK_AB R33, R33, R148 ;  /* 0x000000942121723e */ /* 0x000fe200000000ff */
[----:B------:R-:W-:Y:S01]  /*a210*/  IMAD R0, R2, 0x10, R0 ;  /* 0x0000001002007824 */ /* 0x000fe200078e0200 */
[----:B------:R-:W-:Y:S01]  /*a220*/  LEA.HI R2, R4, R4, RZ, 0x1d ;  /* 0x0000000404027211 */ /* 0x000fe200078fe8ff */
[----:B------:R-:W-:Y:S01]  /*a230*/  IMAD.MOV.U32 R4, RZ, RZ, 0x20 ;  /* 0x00000020ff047424 */ /* 0x000fe200078e00ff */
[----:B------:R-:W-:Y:S02]  /*a240*/  F2FP.PACK_AB R150, R151, R150 ;  /* 0x000000969796723e */ /* 0x000fe400000000ff */
[----:B------:R-:W-:Y:S01]  /*a250*/  F2FP.PACK_AB R30, R30, R152 ;  /* 0x000000981e1e723e */ /* 0x000fe200000000ff */
[----:B------:R-:W-:Y:S01]  /*a260*/  IMAD.U32 R0, R0, 0x2, R2 ;  /* 0x0000000200007824 */ /* 0x000fe200078e0002 */
[----:B------:R-:W-:Y:S02]  /*a270*/  SEL R4, R4, 0xffffffe0, !P0 ;  /* 0xffffffe004047807 */ /* 0x000fe40004000000 */
[----:B------:R-:W-:Y:S01]  /*a280*/  F2FP.PACK_AB R154, R155, R154 ;  /* 0x0000009a9b9a723e */ /* 0x000fe200000000ff */
[----:B------:R-:W-:Y:S01]  /*a290*/  IMAD.SHL.U32 R0, R0, 0x2, RZ ;  /* 0x0000000200007824 */ /* 0x000fe200078e00ff */
[----:B------:R-:W-:Y:S01]  /*a2a0*/  BAR.SYNC.DEFER_BLOCKING 0x1, 0x80 ;  /* 0x0042000000007b1d */ /* 0x000fe20000010000 */
[----:B------:R-:W-:-:S02]  /*a2b0*/  F2FP.PACK_AB R28, R28, R160 ;  /* 0x000000a01c1c723e */ /* 0x000fc400000000ff */
[----:B------:R-:W-:Y:S02]  /*a2c0*/  F2FP.PACK_AB R27, R27, R162 ;  /* 0x000000a21b1b723e */ /* 0x000fe400000000ff */
[C---:B------:R-:W-:Y:S02]  /*a2d0*/  IADD3 R3, R0.reuse, 0x80, RZ ;  /* 0x0000008000037810 */ /* 0x040fe40007ffe0ff */
[C---:B------:R-:W-:Y:S02]  /*a2e0*/  IADD3 R2, R0.reuse, 0x70, RZ ;  /* 0x0000007000027810 */ /* 0x040fe40007ffe0ff */
[----:B------:R-:W-:Y:S01]  /*a2f0*/  @P1 IADD3 R2, R3, 0x10, RZ ;  /* 0x0000001003021810 */ /* 0x000fe20007ffe0ff */
[----:B------:R-:W-:Y:S01]  /*a300*/  IMAD.IADD R3, R0, 0x1, R4 ;  /* 0x0000000100037824 */ /* 0x000fe200078e0204 */
[----:B------:R-:W-:Y:S02]  /*a310*/  F2FP.PACK_AB R25, R25, R172 ;  /* 0x000000ac1919723e */ /* 0x000fe400000000ff */
[----:B------:R-:W-:Y:S01]  /*a320*/  F2FP.PACK_AB R24, R24, R174 ;  /* 0x000000ae1818723e */ /* 0x000fe200000000ff */
[----:B------:R-:W-:Y:S01]  /*a330*/  IMAD.IADD R4, R4, 0x1, R2 ;  /* 0x0000000104047824 */ /* 0x000fe200078e0202 */
[----:B------:R-:W-:-:S02]  /*a340*/  F2FP.PACK_AB R26, R26, R164 ;  /* 0x000000a41a1a723e */ /* 0x000fc400000000ff */
[----:B------:R-:W-:Y:S02]  /*a350*/  F2FP.PACK_AB R166, R167, R166 ;  /* 0x000000a6a7a6723e */ /* 0x000fe400000000ff */
[----:B------:R-:W-:Y:S02]  /*a360*/  F2FP.PACK_AB R23, R23, R168 ;  /* 0x000000a81717723e */ /* 0x000fe400000000ff */
[----:B------:R-:W-:Y:S02]  /*a370*/  F2FP.PACK_AB R22, R22, R170 ;  /* 0x000000aa1616723e */ /* 0x000fe400000000ff */
[----:B------:R-:W-:Y:S01]  /*a380*/  F2FP.PACK_AB R21, R21, R68 ;  /* 0x000000441515723e */ /* 0x000fe200000000ff */
[----:B------:R-:W-:Y:S01]  /*a390*/  STS [R0+0x80], R45 ;  /* 0x0000802d00007388 */ /* 0x000fe20000000800 */
[----:B------:R-:W-:Y:S02]  /*a3a0*/  F2FP.PACK_AB R20, R20, R70 ;  /* 0x000000461414723e */ /* 0x000fe400000000ff */
[----:B------:R-:W-:Y:S01]  /*a3b0*/  F2FP.PACK_AB R17, R17, R80 ;  /* 0x000000501111723e */ /* 0x000fe200000000ff */
[----:B------:R-:W-:Y:S01]  /*a3c0*/  STS [R0+0x280], R44 ;  /* 0x0002802c00007388 */ /* 0x000fe20000000800 */
[----:B------:R-:W-:-:S02]  /*a3d0*/  F2FP.PACK_AB R16, R16, R82 ;  /* 0x000000521010723e */ /* 0x000fc400000000ff */
[----:B------:R-:W-:Y:S01]  /*a3e0*/  F2FP.PACK_AB R19, R19, R72 ;  /* 0x000000481313723e */ /* 0x000fe200000000ff */
[----:B------:R-:W-:Y:S01]  /*a3f0*/  STS [R2], R43 ;  /* 0x0000002b02007388 */ /* 0x000fe20000000800 */
        /* <DEDUP_REMOVED lines=15> */
[----:B------:R-:W-:-:S02]  /*a4f0*/  F2FP.PACK_AB R10, R95, R94 ;  /* 0x0000005e5f0a723e */ /* 0x000fc400000000ff */
[----:B------:R-:W-:Y:S01]  /*a500*/  ISETP.NE.U32.AND P0, PT, RZ, c[0x0][0x500], PT ;  /* 0x00014000ff007a0c */ /* 0x000fe20003f05070 */
[----:B------:R-:W-:Y:S03]  /*a510*/  STS [R3+0x80], R41 ;  /* 0x0000802903007388 */ /* 0x000fe60000000800 */
[----:B------:R-:W-:Y:S01]  /*a520*/  ISETP.NE.AND.EX P1, PT, RZ, c[0x0][0x504], PT, P0 ;  /* 0x00014100ff007a0c */ /* 0x000fe20003f25300 */
[----:B------:R-:W-:Y:S01]  /*a530*/  STS [R3+0x280], R40 ;  /* 0x0002802803007388 */ /* 0x000fe20000000800 */
[----:B------:R-:W-:-:S03]  /*a540*/  ISETP.NE.U32.AND P0, PT, RZ, c[0x0][0x508], PT ;  /* 0x00014200ff007a0c */ /* 0x000fc60003f05070 */
[----:B------:R-:W-:Y:S01]  /*a550*/  STS [R4], R38 ;  /* 0x0000002604007388 */ /* 0x000fe20000000800 */
[----:B------:R-:W-:-:S03]  /*a560*/  ISETP.NE.AND.EX P0, PT, RZ, c[0x0][0x50c], PT, P0 ;  /* 0x00014300ff007a0c */ /* 0x000fc60003f05300 */
        /* <DEDUP_REMOVED lines=31> */
[----:B------:R-:W-:Y:S04]  /*a760*/  STS [R4+0x4000], R6 ;  /* 0x0040000604007388 */ /* 0x000fe80000000800 */
[----:B------:R-:W-:Y:S04]  /*a770*/  STS [R4+0x4200], R5 ;  /* 0x0042000504007388 */ /* 0x000fe80000000800 */
[----:B------:R2:W-:Y:S04]  /*a780*/  STS [R3+0x5080], R7 ;  /* 0x0050800703007388 */ /* 0x0005e80000000800 */
[----:B------:R3:W-:Y:S01]  /*a790*/  STS [R3+0x5280], R12 ;  /* 0x0052800c03007388 */ /* 0x0007e20000000800 */
[----:B-1----:R-:W-:-:S03]  /*a7a0*/  IMAD.MOV.U32 R2, RZ, RZ, 0x4 ;  /* 0x00000004ff027424 */ /* 0x002fc600078e00ff */
[----:B------:R1:W-:Y:S04]  /*a7b0*/  STS [R4+0x5000], R11 ;  /* 0x0050000b04007388 */ /* 0x0003e80000000800 */
[----:B------:R1:W-:Y:S01]  /*a7c0*/  STS [R4+0x5200], R10 ;  /* 0x0052000a04007388 */ /* 0x0003e20000000800 */
[----:B--2---:R-:W-:-:S03]  /*a7d0*/  IMAD.WIDE R6, R57, R2, c[0x0][0x500] ;  /* 0x0001400039067625 */ /* 0x004fc600078e0202 */
[----:B------:R-:W-:Y:S06]  /*a7e0*/  BAR.SYNC.DEFER_BLOCKING 0x1, 0x80 ;  /* 0x0042000000007b1d */ /* 0x000fec0000010000 */
[----:B------:R-:W2:Y:S01]  /*a7f0*/  @P1 LDG.E R0, [R6.64] ;  /* 0x0000000606001981 */ /* 0x000ea2000c1e1900 */
[----:B------:R-:W-:Y:S02]  /*a800*/  IMAD.MOV.U32 R24, RZ, RZ, c[0x0][0x388] ;  /* 0x0000e200ff187624 */ /* 0x000fe400078e00ff */
[----:B---3--:R-:W-:-:S05]  /*a810*/  @P0 IMAD.WIDE R2, R57, R2, c[0x0][0x508] ;  /* 0x0001420039020625 */ /* 0x008fca00078e0202 */
[----:B------:R3:W5:Y:S02]  /*a820*/  @P0 LDG.E R24, [R2.64] ;  /* 0x0000000602180981 */ /* 0x000764000c1e1900 */
[----:B---3--:R-:W-:Y:S02]  /*a830*/  CS2R R2, SRZ ;  /* 0x0000000000027805 */ /* 0x008fe4000001ff00 */
[--C-:B--2---:R-:W-:Y:S01]  /*a840*/  @P1 SHF.R.S32.HI R3, RZ, 0x1f, R0.reuse ;  /* 0x0000001fff031819 */ /* 0x104fe20000011400 */
[----:B------:R-:W-:Y:S01]  /*a850*/  @P1 IMAD.MOV.U32 R2, RZ, RZ, R0 ;  /* 0x000000ffff021224 */ /* 0x000fe200078e0000 */
[----:B------:R-:W-:Y:S05]  /*a860*/  @P0 BRA `(.L_x_37) ;  /* 0x0000004000000947 */ /* 0x000fea0003800000 */
[----:B-1----:R-:W-:Y:S05]  /*a870*/  @!P1 BRA `(.L_x_37) ;  /* 0x0000003000009947 */ /* 0x002fea0003800000 */
[----:B------:R-:W2:Y:S04]  /*a880*/  LDG.E R4, [R6.64] ;  /* 0x0000000606047981 */ /* 0x000ea8000c1e1900 */
[----:B------:R-:W2:Y:S02]  /*a890*/  LDG.E R0, [R6.64+0x4] ;  /* 0x0000040606007981 */ /* 0x000ea4000c1e1900 */
[----:B--2--5:R-:W-:-:S02]  /*a8a0*/  IADD3 R24, -R4, R0, RZ ;  /* 0x0000000004187210 */ /* 0x024fc40007ffe1ff */
.L_x_37:
[----:B-1----:R-:W-:Y:S01]  /*a8b0*/  LOP3.LUT R4, R48, 0xffffffe0, RZ, 0xc0, !PT ;  /* 0xffffffe030047812 */ /* 0x002fe200078ec0ff */
[----:B------:R-:W1:Y:S01]  /*a8c0*/  S2R R10, SR_CTAID.Y ;  /* 0x00000000000a7919 */ /* 0x000e620000002600 */
[----:B------:R-:W-:Y:S01]  /*a8d0*/  SHF.R.S32.HI R5, RZ, 0x1f, R49 ;  /* 0x0000001fff057819 */ /* 0x000fe20000011431 */
[----:B------:R-:W-:Y:S01]  /*a8e0*/  IMAD.MOV.U32 R9, RZ, RZ, c[0x0][0x4e8] ;  /* 0x00013a00ff097624 */ /* 0x000fe200078e00ff */
[----:B------:R-:W-:Y:S01]  /*a8f0*/  LEA.HI R0, R29, R29, RZ, 0x1 ;  /* 0x0000001d1d007211 */ /* 0x000fe200078f08ff */
[----:B------:R-:W-:Y:S01]  /*a900*/  IMAD.IADD R7, R55, 0x1, -R4 ;  /* 0x0000000137077824 */ /* 0x000fe200078e0a04 */
[----:B------:R-:W2:Y:S01]  /*a910*/  S2R R14, SR_CTAID.Y ;  /* 0x00000000000e7919 */ /* 0x000ea20000002600 */
[----:B------:R-:W-:Y:S01]  /*a920*/  LEA.HI R4, R5, R49, RZ, 0x2 ;  /* 0x0000003105047211 */ /* 0x000fe200078f10ff */
[C---:B------:R-:W-:Y:S01]  /*a930*/  IMAD R12, R29.reuse, 0x20, R52 ;  /* 0x000000201d0c7824 */ /* 0x040fe200078e0234 */
[C---:B------:R-:W-:Y:S01]  /*a940*/  LOP3.LUT R6, R0.reuse, 0x1ffffffe, RZ, 0xc0, !PT ;  /* 0x1ffffffe00067812 */ /* 0x040fe200078ec0ff */
[----:B------:R-:W3:Y:S01]  /*a950*/  S2R R21, SR_CTAID.X ;  /* 0x0000000000157919 */ /* 0x000ee20000002500 */
[----:B------:R-:W-:Y:S01]  /*a960*/  SHF.R.S32.HI R8, RZ, 0x1f, R7 ;  /* 0x0000001fff087819 */ /* 0x000fe20000011407 */
[----:B------:R-:W-:Y:S01]  /*a970*/  IMAD.SHL.U32 R5, R0, 0x20, RZ ;  /* 0x0000002000057824 */ /* 0x000fe200078e00ff */
[----:B------:R-:W-:Y:S01]  /*a980*/  LOP3.LUT R4, R4, 0xffffffc, RZ, 0xc0, !PT ;  /* 0x0ffffffc04047812 */ /* 0x000fe200078ec0ff */
[----:B-----5:R-:W-:Y:S01]  /*a990*/  IMAD R24, R24, c[0x0][0x4e8], RZ ;  /* 0x00013a0018187a24 */ /* 0x020fe200078e02ff */
[----:B------:R-:W-:Y:S01]  /*a9a0*/  LEA.HI R0, R8, R7, RZ, 0x2 ;  /* 0x0000000708007211 */ /* 0x000fe200078f10ff */
[----:B------:R-:W-:Y:S01]  /*a9b0*/  BSSY B0, `(.L_x_38) ;  /* 0x0000087000007945 */ /* 0x000fe20003800000 */
[----:B------:R-:W-:Y:S01]  /*a9c0*/  IADD3 R6, R29, -R6, RZ ;  /* 0x800000061d067210 */ /* 0x000fe20007ffe0ff */
[----:B------:R-:W-:Y:S01]  /*a9d0*/  IMAD.IADD R4, R49, 0x1, -R4 ;  /* 0x0000000131047824 */ /* 0x000fe200078e0a04 */
[----:B------:R-:W-:-:S02]  /*a9e0*/  LOP3.LUT R5, R5, 0xffffffc0, RZ, 0xc0, !PT ;  /* 0xffffffc005057812 */ /* 0x000fc400078ec0ff */
[----:B------:R-:W-:Y:S02]  /*a9f0*/  SHF.R.S32.HI R0, RZ, 0x2, R0 ;  /* 0x00000002ff007819 */ /* 0x000fe40000011400 */
[----:B------:R-:W-:Y:S01]  /*aa00*/  ISETP.NE.AND P2, PT, R9, 0x1, PT ;  /* 0x000000010900780c */ /* 0x000fe20003f45270 */
[----:B------:R-:W-:Y:S01]  /*aa10*/  IMAD R6, R6, 0x8, R5 ;  /* 0x0000000806067824 */ /* 0x000fe200078e0205 */
[----:B------:R-:W-:Y:S01]  /*aa20*/  LEA R16, R4, R0, 0x4 ;  /* 0x0000000004107211 */ /* 0x000fe200078e20ff */
[----:B------:R-:W-:Y:S01]  /*aa30*/  IMAD R0, R3, c[0x0][0x3a0], RZ ;  /* 0x0000e80003007a24 */ /* 0x000fe200078e02ff */
[----:B-1----:R-:W-:Y:S02]  /*aa40*/  SHF.R.S32.HI R11, RZ, 0x1f, R10 ;  /* 0x0000001fff0b7819 */ /* 0x002fe4000001140a */
[----:B------:R-:W-:Y:S01]  /*aa50*/  LEA.HI R10, R52, R52, RZ, 0x1 ;  /* 0x00000034340a7211 */ /* 0x000fe200078f08ff */
[----:B------:R-:W-:Y:S01]  /*aa60*/  IMAD.IADD R6, R16, 0x1, R6 ;  /* 0x0000000110067824 */ /* 0x000fe200078e0206 */
[----:B------:R-:W-:Y:S01]  /*aa70*/  LOP3.LUT P0, RZ, R7, 0x3, RZ, 0xc0, !PT ;  /* 0x0000000307ff7812 */ /* 0x000fe2000780c0ff */
[----:B--2---:R-:W-:Y:S01]  /*aa80*/  IMAD.WIDE.U32 R4, R14, c[0x0][0x490], R2 ;  /* 0x000124000e047a25 */ /* 0x004fe200078e0002 */
[----:B------:R-:W-:-:S02]  /*aa90*/  LOP3.LUT R10, R10, 0x3fffffe, RZ, 0xc0, !PT ;  /* 0x03fffffe0a0a7812 */ /* 0x000fc400078ec0ff */
[----:B------:R-:W-:Y:S01]  /*aaa0*/  LEA.HI R13, R56, R55, RZ, 0x3 ;  /* 0x00000037380d7211 */ /* 0x000fe200078f18ff */
[C---:B------:R-:W-:Y:S02]  /*aab0*/  IMAD R8, R2.reuse, c[0x0][0x3a4], R0 ;  /* 0x0000e90002087a24 */ /* 0x040fe400078e0200 */
[----:B------:R-:W-:-:S04]  /*aac0*/  IMAD.WIDE.U32 R2, R2, c[0x0][0x3a0], RZ ;  /* 0x0000e80002027a25 */ /* 0x000fc800078e00ff */
[----:B---3--:R-:W-:Y:S02]  /*aad0*/  IMAD R0, R21, 0x80, R6 ;  /* 0x0000008015007824 */ /* 0x008fe400078e0206 */
[----:B------:R-:W-:Y:S02]  /*aae0*/  IMAD.IADD R3, R3, 0x1, R8 ;  /* 0x0000000103037824 */ /* 0x000fe400078e0208 */
[----:B------:R-:W-:Y:S01]  /*aaf0*/  IMAD R9, R11, c[0x0][0x490], RZ ;  /* 0x000124000b097a24 */ /* 0x000fe200078e02ff */
[----:B------:R-:W-:Y:S01]  /*ab00*/  MOV R6, R0 ;  /* 0x0000000000067202 */ /* 0x000fe20000000f00 */
[----:B------:R-:W-:-:S04]  /*ab10*/  @P2 IMAD.HI.U32 R8, R0, c[0x0][0x4ec], RZ ;  /* 0x00013b0000082a27 */ /* 0x000fc800078e00ff */
[----:B------:R-:W-:Y:S01]  /*ab20*/  IMAD.IADD R7, R52, 0x1, -R10 ;  /* 0x0000000134077824 */ /* 0x000fe200078e0a0a */
[----:B------:R-:W-:Y:S01]  /*ab30*/  @P2 SHF.R.U32.HI R6, RZ, c[0x0][0x4f0], R8 ;  /* 0x00013c00ff062a19 */ /* 0x000fe20000011608 */
[C---:B------:R-:W-:Y:S02]  /*ab40*/  IMAD R9, R14.reuse, c[0x0][0x494], R9 ;  /* 0x000125000e097a24 */ /* 0x040fe400078e0209 */
[----:B------:R-:W-:Y:S01]  /*ab50*/  IMAD R20, R49, 0x8, R7 ;  /* 0x0000000831147824 */ /* 0x000fe200078e0207 */
[----:B------:R-:W-:Y:S01]  /*ab60*/  SHF.R.S32.HI R7, RZ, 0x1f, R57 ;  /* 0x0000001fff077819 */ /* 0x000fe20000011439 */
[----:B------:R-:W-:Y:S01]  /*ab70*/  IMAD R11, R11, c[0x0][0x3e8], RZ ;  /* 0x0000fa000b0b7a24 */ /* 0x000fe200078e02ff */
[----:B------:R-:W-:Y:S01]  /*ab80*/  IADD3 R5, R5, R9, RZ ;  /* 0x0000000905057210 */ /* 0x000fe20007ffe0ff */
[----:B------:R-:W-:Y:S01]  /*ab90*/  IMAD.WIDE.U32 R2, R14, c[0x0][0x3e8], R2 ;  /* 0x0000fa000e027a25 */ /* 0x000fe200078e0002 */
[----:B------:R-:W-:Y:S02]  /*aba0*/  IADD3 R8, -R6, RZ, RZ ;  /* 0x000000ff06087210 */ /* 0x000fe40007ffe1ff */
[----:B------:R-:W-:Y:S01]  /*abb0*/  SEL R9, R57, RZ, !P1 ;  /* 0x000000ff39097207 */ /* 0x000fe20004800000 */
[----:B------:R-:W-:Y:S01]  /*abc0*/  IMAD R12, R21, 0x80, R12 ;  /* 0x00000080150c7824 */ /* 0x000fe200078e020c */
[----:B------:R-:W-:Y:S01]  /*abd0*/  SEL R10, R7, RZ, !P1 ;  /* 0x000000ff070a7207 */ /* 0x000fe20004800000 */
[----:B------:R-:W-:-:S02]  /*abe0*/  IMAD R7, R14, c[0x0][0x3ec], R11 ;  /* 0x0000fb000e077a24 */ /* 0x000fc400078e020b */
[----:B------:R-:W-:Y:S02]  /*abf0*/  IMAD R11, R8, c[0x0][0x4e8], R0 ;  /* 0x00013a00080b7a24 */ /* 0x000fe400078e0200 */
[----:B------:R-:W-:Y:S01]  /*ac00*/  IMAD R0, R10, c[0x0][0x498], RZ ;  /* 0x000126000a007a24 */ /* 0x000fe200078e02ff */
[----:B------:R-:W-:Y:S01]  /*ac10*/  IADD3 R3, R3, R7, RZ ;  /* 0x0000000703037210 */ /* 0x000fe20007ffe0ff */
[----:B------:R-:W-:-:S04]  /*ac20*/  IMAD.WIDE.U32 R4, R9, c[0x0][0x498], R4 ;  /* 0x0001260009047a25 */ /* 0x000fc800078e0004 */
[----:B------:R-:W-:Y:S01]  /*ac30*/  IMAD R7, R9, c[0x0][0x49c], R0 ;  /* 0x0001270009077a24 */ /* 0x000fe200078e0200 */
[----:B------:R-:W-:Y:S01]  /*ac40*/  SHF.R.S32.HI R0, RZ, 0x1f, R6 ;  /* 0x0000001fff007819 */ /* 0x000fe20000011406 */
[----:B------:R-:W-:Y:S01]  /*ac50*/  @P2 IMAD.HI.U32 R8, R12, c[0x0][0x4ec], RZ ;  /* 0x00013b000c082a27 */ /* 0x000fe200078e00ff */
[----:B------:R-:W-:-:S03]  /*ac60*/  IADD3 R4, P1, R6, R4, RZ ;  /* 0x0000000406047210 */ /* 0x000fc60007f3e0ff */
[----:B------:R-:W-:Y:S01]  /*ac70*/  IMAD R6, R10, c[0x0][0x3f0], RZ ;  /* 0x0000fc000a067a24 */ /* 0x000fe200078e02ff */
[----:B------:R-:W-:Y:S01]  /*ac80*/  IADD3.X R5, R0, R5, R7, P1, !PT ;  /* 0x0000000500057210 */ /* 0x000fe20000ffe407 */
[----:B------:R-:W-:Y:S01]  /*ac90*/  IMAD.SHL.U32 R10, R13, 0x8, RZ ;  /* 0x000000080d0a7824 */ /* 0x000fe200078e00ff */
[----:B------:R-:W-:Y:S01]  /*aca0*/  SHF.R.S32.HI R0, RZ, 0x1f, R11 ;  /* 0x0000001fff007819 */ /* 0x000fe2000001140b */
[----:B------:R-:W-:Y:S01]  /*acb0*/  IMAD.MOV.U32 R18, RZ, RZ, R12 ;  /* 0x000000ffff127224 */ /* 0x000fe200078e000c */
[----:B------:R-:W-:Y:S01]  /*acc0*/  @P2 SHF.R.U32.HI R18, RZ, c[0x0][0x4f0], R8 ;  /* 0x00013c00ff122a19 */ /* 0x000fe20000011608 */
[----:B------:R-:W-:Y:S02]  /*acd0*/  IMAD R13, R9, c[0x0][0x3f4], R6 ;  /* 0x0000fd00090d7a24 */ /* 0x000fe400078e0206 */
[----:B------:R-:W-:Y:S01]  /*ace0*/  IMAD R7, R0, c[0x0][0x488], RZ ;  /* 0x0001220000077a24 */ /* 0x000fe200078e02ff */
[----:B------:R-:W-:Y:S01]  /*acf0*/  LOP3.LUT R0, R10, 0xc0, RZ, 0xc0, !PT ;  /* 0x000000c00a007812 */ /* 0x000fe200078ec0ff */
[----:B------:R-:W-:-:S02]  /*ad00*/  IMAD.SHL.U32 R6, R29, 0x8, RZ ;  /* 0x000000081d067824 */ /* 0x000fc400078e00ff */
[----:B------:R-:W-:-:S03]  /*ad10*/  IMAD.WIDE.U32 R8, R9, c[0x0][0x3f0], R2 ;  /* 0x0000fc0009087a25 */ /* 0x000fc600078e0002 */
[----:B------:R-:W-:Y:S01]  /*ad20*/  LOP3.LUT R10, R0, 0x18, R6, 0xf8, !PT ;  /* 0x00000018000a7812 */ /* 0x000fe200078ef806 */
[----:B------:R-:W-:-:S04]  /*ad30*/  IMAD.WIDE.U32 R2, R11, c[0x0][0x488], R4 ;  /* 0x000122000b027a25 */ /* 0x000fc800078e0004 */
[----:B------:R-:W-:Y:S01]  /*ad40*/  IMAD R4, R11, c[0x0][0x48c], R7 ;  /* 0x000123000b047a24 */ /* 0x000fe200078e0207 */
[----:B------:R-:W-:Y:S01]  /*ad50*/  SHF.R.U32.HI R11, RZ, 0x3, R0 ;  /* 0x00000003ff0b7819 */ /* 0x000fe20000011600 */
[----:B------:R-:W-:Y:S01]  /*ad60*/  IMAD.IADD R5, R9, 0x1, R13 ;  /* 0x0000000109057824 */ /* 0x000fe200078e020d */
[----:B------:R-:W-:Y:S01]  /*ad70*/  IADD3 R0, -R18, RZ, RZ ;  /* 0x000000ff12007210 */ /* 0x000fe20007ffe1ff */
[----:B------:R-:W-:Y:S01]  /*ad80*/  IMAD.IADD R3, R3, 0x1, R4 ;  /* 0x0000000103037824 */ /* 0x000fe200078e0204 */
[----:B------:R-:W-:Y:S02]  /*ad90*/  LEA R7, P1, R2, c[0x0][0x450], 0x2 ;  /* 0x0001140002077a11 */ /* 0x000fe400078210ff */
[----:B------:R-:W-:Y:S01]  /*ada0*/  LOP3.LUT R19, R10, R11, RZ, 0x3c, !PT ;  /* 0x0000000b0a137212 */ /* 0x000fe200078e3cff */
[----:B------:R-:W-:Y:S01]  /*adb0*/  IMAD R9, R0, c[0x0][0x4e8], R12 ;  /* 0x00013a0000097a24 */ /* 0x000fe200078e020c */
[----:B------:R-:W-:Y:S01]  /*adc0*/  LEA.HI.X R0, R2, c[0x0][0x454], R3, 0x2, P1 ;  /* 0x0001150002007a11 */ /* 0x000fe200008f1403 */
[----:B------:R-:W-:Y:S01]  /*add0*/  SHFL.IDX PT, R14, R7, RZ, 0x1c1f ;  /* 0x001c1fff070e7589 */ /* 0x000fe200000e0000 */
[----:B------:R-:W-:-:S02]  /*ade0*/  SHF.R.S32.HI R10, RZ, 0x1f, R18 ;  /* 0x0000001fff0a7819 */ /* 0x000fc40000011412 */
[----:B------:R-:W-:Y:S01]  /*adf0*/  MOV R4, R8 ;  /* 0x0000000800047202 */ /* 0x000fe20000000f00 */
[----:B------:R-:W1:Y:S01]  /*ae00*/  SHFL.IDX PT, R15, R0, RZ, 0x1c1f ;  /* 0x001c1fff000f7589 */ /* 0x000e6200000e0000 */
[----:B------:R-:W-:Y:S02]  /*ae10*/  IMAD R8, R21, 0x80, R16 ;  /* 0x0000008015087824 */ /* 0x000fe400078e0210 */
[----:B------:R-:W-:Y:S01]  /*ae20*/  IMAD R2, R10, c[0x0][0x3e0], RZ ;  /* 0x0000f8000a027a24 */ /* 0x000fe200078e02ff */
[----:B------:R-:W-:Y:S02]  /*ae30*/  SHFL.IDX PT, R12, R7, 0x1, 0x1c1f ;  /* 0x003c1f00070c7f89 */ /* 0x000fe400000e0000 */
[----:B------:R-:W-:Y:S02]  /*ae40*/  ISETP.GE.OR P3, PT, R8, R24, P0 ;  /* 0x000000180800720c */ /* 0x000fe40000766670 */
[----:B------:R-:W2:Y:S04]  /*ae50*/  SHFL.IDX PT, R13, R0, 0x1, 0x1c1f ;  /* 0x003c1f00000d7f89 */ /* 0x000ea800000e0000 */
[----:B------:R-:W-:Y:S04]  /*ae60*/  SHFL.IDX PT, R16, R7, 0x2, 0x1c1f ;  /* 0x005c1f0007107f89 */ /* 0x000fe800000e0000 */
[----:B------:R-:W3:Y:S04]  /*ae70*/  SHFL.IDX PT, R17, R0, 0x2, 0x1c1f ;  /* 0x005c1f0000117f89 */ /* 0x000ee800000e0000 */
[----:B------:R4:W-:Y:S04]  /*ae80*/  SHFL.IDX PT, R10, R7, 0x3, 0x1c1f ;  /* 0x007c1f00070a7f89 */ /* 0x0009e800000e0000 */
[----:B------:R2:W2:Y:S04]  /*ae90*/  SHFL.IDX PT, R11, R0, 0x3, 0x1c1f ;  /* 0x007c1f00000b7f89 */ /* 0x0004a800000e0000 */
[----:B-1----:R-:W-:Y:S01]  /*aea0*/  @!P3 ST.E [R14.64], R50 ;  /* 0x000000320e00b985 */ /* 0x002fe2000c101906 */
[----:B----4-:R-:W-:-:S02]  /*aeb0*/  IMAD R7, R18, c[0x0][0x3e4], R2 ;  /* 0x0000f90012077a24 */ /* 0x010fc400078e0202 */
[----:B------:R-:W-:Y:S01]  /*aec0*/  IMAD.WIDE.U32 R2, R18, c[0x0][0x3e0], R4 ;  /* 0x0000f80012027a25 */ /* 0x000fe200078e0004 */
[C---:B------:R-:W-:Y:S02]  /*aed0*/  IADD3 R5, R8.reuse, 0x40, RZ ;  /* 0x0000004008057810 */ /* 0x040fe40007ffe0ff */
[C---:B--2---:R-:W-:Y:S01]  /*aee0*/  IADD3 R0, R8.reuse, 0x8, RZ ;  /* 0x0000000808007810 */ /* 0x044fe20007ffe0ff */
[----:B------:R-:W-:Y:S01]  /*aef0*/  IMAD.IADD R3, R3, 0x1, R7 ;  /* 0x0000000103037824 */ /* 0x000fe200078e0207 */
[----:B------:R-:W-:Y:S02]  /*af00*/  IADD3 R8, R8, 0x48, RZ ;  /* 0x0000004808087810 */ /* 0x000fe40007ffe0ff */
[-C--:B------:R-:W-:Y:S01]  /*af10*/  ISETP.GE.OR P2, PT, R0, R24.reuse, P0 ;  /* 0x000000180000720c */ /* 0x080fe20000746670 */
[----:B------:R-:W-:Y:S01]  /*af20*/  IMAD.WIDE.U32 R2, R9, c[0x0][0x3d8], R2 ;  /* 0x0000f60009027a25 */ /* 0x000fe200078e0002 */
[----:B------:R-:W-:Y:S02]  /*af30*/  SHF.R.S32.HI R4, RZ, 0x1f, R9 ;  /* 0x0000001fff047819 */ /* 0x000fe40000011409 */
[----:B------:R-:W-:-:S02]  /*af40*/  ISETP.GE.OR P1, PT, R5, R24, P0 ;  /* 0x000000180500720c */ /* 0x000fc40000726670 */
[----:B------:R-:W-:Y:S01]  /*af50*/  ISETP.GE.OR P0, PT, R8, R24, P0 ;  /* 0x000000180800720c */ /* 0x000fe20000706670 */
[----:B------:R-:W-:Y:S01]  /*af60*/  IMAD R0, R4, c[0x0][0x3d8], RZ ;  /* 0x0000f60004007a24 */ /* 0x000fe200078e02ff */
[----:B------:R-:W-:-:S03]  /*af70*/  LEA R5, R20, R19, 0x5 ;  /* 0x0000001314057211 */ /* 0x000fc600078e28ff */
[----:B------:R-:W-:Y:S02]  /*af80*/  IMAD R4, R9, c[0x0][0x3dc], R0 ;  /* 0x0000f70009047a24 */ /* 0x000fe400078e0200 */
[----:B------:R-:W-:Y:S01]  /*af90*/  IMAD.SHL.U32 R0, R5, 0x2, RZ ;  /* 0x0000000205007824 */ /* 0x000fe200078e00ff */
[----:B------:R-:W-:Y:S01]  /*afa0*/  @!P2 ST.E [R12.64], R51 ;  /* 0x000000330c00a985 */ /* 0x000fe2000c101906 */
[----:B------:R-:W-:-:S03]  /*afb0*/  IMAD.IADD R3, R3, 0x1, R4 ;  /* 0x0000000103037824 */ /* 0x000fc600078e0204 */
[----:B---3--:R-:W-:Y:S04]  /*afc0*/  @!P1 ST.E [R16.64], R53 ;  /* 0x0000003510009985 */ /* 0x008fe8000c101906 */
[----:B------:R1:W-:Y:S01]  /*afd0*/  @!P0 ST.E [R10.64], R54 ;  /* 0x000000360a008985 */ /* 0x0003e2000c101906 */
[----:B------:R-:W-:-:S03]  /*afe0*/  LEA R25, P0, R2, c[0x0][0x380], 0x1 ;  /* 0x0000e00002197a11 */ /* 0x000fc600078008ff */
[----:B------:R2:W3:Y:S04]  /*aff0*/  LDS.128 R36, [R0+0x880] ;  /* 0x0008800000247984 */ /* 0x0004e80000000c00 */
[----:B------:R2:W4:Y:S04]  /*b000*/  LDS.128 R48, [R0+0x1080] ;  /* 0x0010800000307984 */ /* 0x0005280000000c00 */
[----:B------:R2:W2:Y:S04]  /*b010*/  LDS.128 R60, [R0+0x1880] ;  /* 0x00188000003c7984 */ /* 0x0004a80000000c00 */
[----:B------:R2:W2:Y:S04]  /*b020*/  LDS.128 R32, [R0+0x2880] ;  /* 0x0028800000207984 */ /* 0x0004a80000000c00 */
[----:B------:R2:W2:Y:S04]  /*b030*/  LDS.128 R44, [R0+0x3080] ;  /* 0x00308000002c7984 */ /* 0x0004a80000000c00 */
[----:B------:R2:W2:Y:S01]  /*b040*/  LDS.128 R56, [R0+0x3880] ;  /* 0x0038800000387984 */ /* 0x0004a20000000c00 */
[----:B-1----:R-:W-:-:S03]  /*b050*/  LEA R11, R21, R52, 0x7 ;  /* 0x00000034150b7211 */ /* 0x002fc600078e38ff */
[----:B------:R1:W1:Y:S01]  /*b060*/  LDS.128 R28, [R0+0x4880] ;  /* 0x00488000001c7984 */ /* 0x0002620000000c00 */
[----:B------:R-:W-:Y:S02]  /*b070*/  LEA.HI.X R10, R2, c[0x0][0x384], R3, 0x1, P0 ;  /* 0x0000e100020a7a11 */ /* 0x000fe400000f0c03 */
[----:B------:R-:W-:Y:S01]  /*b080*/  ISETP.GE.AND P0, PT, R11, R24, PT ;  /* 0x000000180b00720c */ /* 0x000fe20003f06270 */
[----:B------:R1:W1:Y:S04]  /*b090*/  LDS.128 R40, [R0+0x5080] ;  /* 0x0050800000287984 */ /* 0x0002680000000c00 */
[----:B------:R1:W1:Y:S04]  /*b0a0*/  LDS.128 R64, [R0+0x5880] ;  /* 0x0058800000407984 */ /* 0x0002680000000c00 */
[----:B------:R1:W1:Y:S04]  /*b0b0*/  SHFL.IDX PT, R2, R25, RZ, 0x1c1f ;  /* 0x001c1fff19027589 */ /* 0x00026800000e0000 */
[----:B------:R1:W1:Y:S01]  /*b0c0*/  SHFL.IDX PT, R3, R10, RZ, 0x1c1f ;  /* 0x001c1fff0a037589 */ /* 0x00026200000e0000 */
[----:B------:R-:W-:Y:S05]  /*b0d0*/  @P0 BRA `(.L_x_39) ;  /* 0x0000014000000947 */ /* 0x000fea0003800000 */
[----:B---3--:R-:W3:Y:S01]  /*b0e0*/  LDS.128 R20, [R0+0x80] ;  /* 0x0000800000147984 */ /* 0x008ee20000000c00 */
[----:B------:R-:W-:-:S02]  /*b0f0*/  IADD3 R5, R6, 0x20, RZ ;  /* 0x0000002006057810 */ /* 0x000fc40007ffe0ff */
[C---:B------:R-:W-:Y:S01]  /*b100*/  IADD3 R7, R6.reuse, 0x40, RZ ;  /* 0x0000004006077810 */ /* 0x040fe20007ffe0ff */
[----:B------:R-:W5:Y:S01]  /*b110*/  LDS.128 R16, [R0+0x2080] ;  /* 0x0020800000107984 */ /* 0x000f620000000c00 */
[----:B------:R-:W-:Y:S02]  /*b120*/  ISETP.GE.AND P1, PT, R5, c[0x0][0x3c8], PT ;  /* 0x0000f20005007a0c */ /* 0x000fe40003f26270 */
[----:B------:R-:W-:Y:S01]  /*b130*/  ISETP.GE.AND P0, PT, R7, c[0x0][0x3c8], PT ;  /* 0x0000f20007007a0c */ /* 0x000fe20003f06270 */
[----:B------:R4:W2:Y:S01]  /*b140*/  LDS.128 R12, [R0+0x4080] ;  /* 0x00408000000c7984 */ /* 0x0008a20000000c00 */
[----:B------:R-:W-:-:S09]  /*b150*/  ISETP.GE.AND P2, PT, R6, c[0x0][0x3c8], PT ;  /* 0x0000f20006007a0c */ /* 0x000fd20003f46270 */
[----:B------:R-:W-:-:S04]  /*b160*/  @!P1 SHF.R.S32.HI R4, RZ, 0x1f, R5 ;  /* 0x0000001fff049819 */ /* 0x000fc80000011405 */
[----:B------:R-:W-:Y:S01]  /*b170*/  @!P1 LEA.HI R4, R4, R5, RZ, 0x3 ;  /* 0x0000000504049211 */ /* 0x000fe200078f18ff */
[----:B-1----:R-:W-:-:S03]  /*b180*/  @!P2 IMAD.WIDE R8, R6, 0x2, R2 ;  /* 0x000000020608a825 */ /* 0x002fc600078e0202 */
[----:B------:R-:W-:Y:S02]  /*b190*/  @!P1 LOP3.LUT R4, R4, 0xfffffff8, RZ, 0xc0, !PT ;  /* 0xfffffff804049812 */ /* 0x000fe400078ec0ff */
[----:B--2-4-:R-:W-:-:S03]  /*b1a0*/  @!P0 SHF.R.S32.HI R0, RZ, 0x1f, R7 ;  /* 0x0000001fff008819 */ /* 0x014fc60000011407 */
[----:B------:R-:W-:Y:S01]  /*b1b0*/  @!P1 IMAD.WIDE R4, R4, 0x2, R2 ;  /* 0x0000000204049825 */ /* 0x000fe200078e0202 */
[----:B------:R-:W-:-:S04]  /*b1c0*/  @!P0 LEA.HI R0, R0, R7, RZ, 0x3 ;  /* 0x0000000700008211 */ /* 0x000fc800078f18ff */
[----:B------:R-:W-:Y:S01]  /*b1d0*/  @!P0 LOP3.LUT R0, R0, 0xfffffff8, RZ, 0xc0, !PT ;  /* 0xfffffff800008812 */ /* 0x000fe200078ec0ff */
[----:B---3--:R1:W-:Y:S04]  /*b1e0*/  @!P2 ST.E.128 [R8.64], R20 ;  /* 0x000000140800a985 */ /* 0x0083e8000c101d06 */
[----:B------:R-:W-:Y:S01]  /*b1f0*/  @!P0 IMAD.WIDE R2, R0, 0x2, R2 ;  /* 0x0000000200028825 */ /* 0x000fe200078e0202 */
[----:B-----5:R1:W-:Y:S04]  /*b200*/  @!P1 ST.E.128 [R4.64], R16 ;  /* 0x0000001004009985 */ /* 0x0203e8000c101d06 */
[----:B------:R1:W-:Y:S02]  /*b210*/  @!P0 ST.E.128 [R2.64], R12 ;  /* 0x0000000c02008985 */ /* 0x0003e4000c101d06 */
.L_x_39:
[----:B---3--:R-:W-:Y:S05]  /*b220*/  BSYNC B0 ;  /* 0x0000000000007941 */ /* 0x008fea0003800000 */
.L_x_38:
[----:B-12---:R-:W-:Y:S01]  /*b230*/  IADD3 R0, R11, 0x20, RZ ;  /* 0x000000200b007810 */ /* 0x006fe20007ffe0ff */
[----:B------:R1:W2:Y:S01]  /*b240*/  SHFL.IDX PT, R3, R10, 0x1, 0x1c1f ;  /* 0x003c1f000a037f89 */ /* 0x0002a200000e0000 */
[----:B------:R-:W-:Y:S02]  /*b250*/  BSSY B0, `(.L_x_40) ;  /* 0x0000015000007945 */ /* 0x000fe40003800000 */
[----:B------:R-:W-:Y:S01]  /*b260*/  ISETP.GE.AND P0, PT, R0, R24, PT ;  /* 0x000000180000720c */ /* 0x000fe20003f06270 */
[----:B------:R1:W3:-:S12]  /*b270*/  SHFL.IDX PT, R2, R25, 0x1, 0x1c1f ;  /* 0x003c1f0019027f89 */ /* 0x0002d800000e0000 */
[----:B------:R-:W-:Y:S05]  /*b280*/  @P0 BRA `(.L_x_41) ;  /* 0x0000011000000947 */ /* 0x000fea0003800000 */
[C---:B------:R-:W-:Y:S02]  /*b290*/  IADD3 R5, R6.reuse, 0x20, RZ ;  /* 0x0000002006057810 */ /* 0x040fe40007ffe0ff */
[C---:B------:R-:W-:Y:S02]  /*b2a0*/  IADD3 R7, R6.reuse, 0x40, RZ ;  /* 0x0000004006077810 */ /* 0x040fe40007ffe0ff */
[----:B------:R-:W-:Y:S02]  /*b2b0*/  ISETP.GE.AND P1, PT, R5, c[0x0][0x3c8], PT ;  /* 0x0000f20005007a0c */ /* 0x000fe40003f26270 */
        /* <DEDUP_REMOVED lines=14> */
.L_x_41:
[----:B------:R-:W-:Y:S05]  /*b3a0*/  BSYNC B0 ;  /* 0x0000000000007941 */ /* 0x000fea0003800000 */
.L_x_40:
[----:B------:R-:W-:Y:S01]  /*b3b0*/  IADD3 R0, R11, 0x40, RZ ;  /* 0x000000400b007810 */ /* 0x000fe20007ffe0ff */
[----:B--2---:R2:W1:Y:S01]  /*b3c0*/  SHFL.IDX PT, R3, R10, 0x2, 0x1c1f ;  /* 0x005c1f000a037f89 */ /* 0x00446200000e0000 */
[----:B------:R-:W-:Y:S02]  /*b3d0*/  BSSY B0, `(.L_x_42) ;  /* 0x0000015000007945 */ /* 0x000fe40003800000 */
[----:B------:R-:W-:Y:S01]  /*b3e0*/  ISETP.GE.AND P0, PT, R0, R24, PT ;  /* 0x000000180000720c */ /* 0x000fe20003f06270 */
[----:B---3--:R2:W3:-:S12]  /*b3f0*/  SHFL.IDX PT, R2, R25, 0x2, 0x1c1f ;  /* 0x005c1f0019027f89 */ /* 0x0084d800000e0000 */
        /* <DEDUP_REMOVED lines=9> */
[--C-:B-1-3--:R-:W-:Y:S01]  /*b490*/  @!P2 IMAD.WIDE R8, R6, 0x2, R2.reuse ;  /* 0x000000020608a825 */ /* 0x10afe200078e0202 */
[----:B------:R-:W-:Y:S02]  /*b4a0*/  @!P0 LEA.HI R0, R0, R7, RZ, 0x3 ;  /* 0x0000000700008211 */ /* 0x000fe400078f18ff */
[----:B------:R-:W-:Y:S02]  /*b4b0*/  @!P1 LOP3.LUT R4, R4, 0xfffffff8, RZ, 0xc0, !PT ;  /* 0xfffffff804049812 */ /* 0x000fe400078ec0ff */
[----:B------:R-:W-:Y:S01]  /*b4c0*/  @!P0 LOP3.LUT R0, R0, 0xfffffff8, RZ, 0xc0, !PT ;  /* 0xfffffff800008812 */ /* 0x000fe200078ec0ff */
[----:B----4-:R1:W-:Y:S02]  /*b4d0*/  @!P2 ST.E.128 [R8.64], R48 ;  /* 0x000000300800a985 */ /* 0x0103e4000c101d06 */
[----:B------:R-:W-:-:S04]  /*b4e0*/  @!P1 IMAD.WIDE R4, R4, 0x2, R2 ;  /* 0x0000000204049825 */ /* 0x000fc800078e0202 */
[----:B------:R-:W-:Y:S01]  /*b4f0*/  @!P0 IMAD.WIDE R2, R0, 0x2, R2 ;  /* 0x0000000200028825 */ /* 0x000fe200078e0202 */
[----:B------:R1:W-:Y:S04]  /*b500*/  @!P1 ST.E.128 [R4.64], R44 ;  /* 0x0000002c04009985 */ /* 0x0003e8000c101d06 */
[----:B------:R1:W-:Y:S02]  /*b510*/  @!P0 ST.E.128 [R2.64], R40 ;  /* 0x0000002802008985 */ /* 0x0003e4000c101d06 */
.L_x_43:
[----:B------:R-:W-:Y:S05]  /*b520*/  BSYNC B0 ;  /* 0x0000000000007941 */ /* 0x000fea0003800000 */
.L_x_42:
[----:B------:R-:W-:Y:S01]  /*b530*/  IADD3 R0, R11, 0x60, RZ ;  /* 0x000000600b007810 */ /* 0x000fe20007ffe0ff */
[----:B-1----:R1:W2:Y:S03]  /*b540*/  SHFL.IDX PT, R3, R10, 0x3, 0x1c1f ;  /* 0x007c1f000a037f89 */ /* 0x0022a600000e0000 */
[----:B------:R-:W-:Y:S01]  /*b550*/  ISETP.GE.AND P0, PT, R0, R24, PT ;  /* 0x000000180000720c */ /* 0x000fe20003f06270 */
[----:B---3--:R1:W3:-:S12]  /*b560*/  SHFL.IDX PT, R2, R25, 0x3, 0x1c1f ;  /* 0x007c1f0019027f89 */ /* 0x0082d800000e0000 */
[----:B------:R-:W-:Y:S05]  /*b570*/  @P0 EXIT ;  /* 0x000000000000094d */ /* 0x000fea0003800000 */
[C---:B------:R-:W-:Y:S02]  /*b580*/  IADD3 R4, R6.reuse, 0x20, RZ ;  /* 0x0000002006047810 */ /* 0x040fe40007ffe0ff */
[----:B------:R-:W-:Y:S02]  /*b590*/  ISETP.GE.AND P1, PT, R6, c[0x0][0x3c8], PT ;  /* 0x0000f20006007a0c */ /* 0x000fe40003f26270 */
[----:B------:R-:W-:-:S11]  /*b5a0*/  ISETP.GE.AND P0, PT, R4, c[0x0][0x3c8], PT ;  /* 0x0000f20004007a0c */ /* 0x000fd60003f06270 */
[----:B--23--:R-:W-:Y:S02]  /*b5b0*/  @!P1 IMAD.WIDE R8, R6, 0x2, R2 ;  /* 0x0000000206089825 */ /* 0x00cfe400078e0202 */
[----:B------:R-:W-:-:S03]  /*b5c0*/  @!P0 SHF.R.S32.HI R0, RZ, 0x1f, R4 ;  /* 0x0000001fff008819 */ /* 0x000fc60000011404 */
[----:B------:R2:W-:Y:S01]  /*b5d0*/  @!P1 ST.E.128 [R8.64], R60 ;  /* 0x0000003c08009985 */ /* 0x0005e2000c101d06 */
[----:B------:R-:W-:-:S04]  /*b5e0*/  @!P0 LEA.HI R0, R0, R4, RZ, 0x3 ;  /* 0x0000000400008211 */ /* 0x000fc800078f18ff */
[----:B------:R-:W-:-:S05]  /*b5f0*/  @!P0 LOP3.LUT R0, R0, 0xfffffff8, RZ, 0xc0, !PT ;  /* 0xfffffff800008812 */ /* 0x000fca00078ec0ff */
[----:B------:R-:W-:Y:S01]  /*b600*/  @!P0 IMAD.WIDE R4, R0, 0x2, R2 ;  /* 0x0000000200048825 */ /* 0x000fe200078e0202 */
[----:B------:R-:W-:-:S04]  /*b610*/  IADD3 R0, R6, 0x40, RZ ;  /* 0x0000004006007810 */ /* 0x000fc80007ffe0ff */
[----:B------:R2:W-:Y:S01]  /*b620*/  @!P0 ST.E.128 [R4.64], R56 ;  /* 0x0000003804008985 */ /* 0x0005e2000c101d06 */
[----:B------:R-:W-:-:S13]  /*b630*/  ISETP.GE.AND P0, PT, R0, c[0x0][0x3c8], PT ;  /* 0x0000f20000007a0c */ /* 0x000fda0003f06270 */
[----:B------:R-:W-:Y:S05]  /*b640*/  @P0 EXIT ;  /* 0x000000000000094d */ /* 0x000fea0003800000 */
[----:B--2---:R-:W-:-:S04]  /*b650*/  SHF.R.S32.HI R4, RZ, 0x1f, R0 ;  /* 0x0000001fff047819 */ /* 0x004fc80000011400 */
[----:B------:R-:W-:-:S04]  /*b660*/  LEA.HI R0, R4, R0, RZ, 0x3 ;  /* 0x0000000004007211 */ /* 0x000fc800078f18ff */
[----:B------:R-:W-:-:S05]  /*b670*/  LOP3.LUT R0, R0, 0xfffffff8, RZ, 0xc0, !PT ;  /* 0xfffffff800007812 */ /* 0x000fca00078ec0ff */
[----:B------:R-:W-:-:S05]  /*b680*/  IMAD.WIDE R2, R0, 0x2, R2 ;  /* 0x0000000200027825 */ /* 0x000fca00078e0202 */
[----:B------:R-:W-:Y:S01]  /*b690*/  ST.E.128 [R2.64], R64 ;  /* 0x0000004002007985 */ /* 0x000fe2000c101d06 */
[----:B------:R-:W-:Y:S05]  /*b6a0*/  EXIT ;  /* 0x000000000000794d */ /* 0x000fea0003800000 */
.L_x_36:
[----:B------:R-:W2:Y:S01]  /*b6b0*/  LDL R8, [R1+0x2c] ;  /* 0x00002c0001087983 */ /* 0x000ea20000100800 */
[----:B------:R-:W-:Y:S01]  /*b6c0*/  ISETP.NE.U32.AND P1, PT, RZ, c[0x0][0x508], PT ;  /* 0x00014200ff007a0c */ /* 0x000fe20003f25070 */
[----:B------:R-:W-:Y:S01]  /*b6d0*/  IMAD.MOV.U32 R2, RZ, RZ, 0x4 ;  /* 0x00000004ff027424 */ /* 0x000fe200078e00ff */
[----:B------:R-:W-:Y:S02]  /*b6e0*/  ISETP.NE.U32.AND P0, PT, RZ, c[0x0][0x500], PT ;  /* 0x00014000ff007a0c */ /* 0x000fe40003f05070 */
[----:B------:R-:W-:Y:S02]  /*b6f0*/  ISETP.NE.AND.EX P1, PT, RZ, c[0x0][0x50c], PT, P1 ;  /* 0x00014300ff007a0c */ /* 0x000fe40003f25310 */
[----:B------:R-:W-:Y:S01]  /*b700*/  ISETP.NE.AND.EX P0, PT, RZ, c[0x0][0x504], PT, P0 ;  /* 0x00014100ff007a0c */ /* 0x000fe20003f05300 */
[----:B------:R-:W-:Y:S02]  /*b710*/  IMAD.MOV.U32 R13, RZ, RZ, c[0x0][0x388] ;  /* 0x0000e200ff0d7624 */ /* 0x000fe400078e00ff */
[----:B--2---:R-:W-:-:S08]  /*b720*/  IMAD.WIDE R6, R8, R2, c[0x0][0x500] ;  /* 0x0001400008067625 */ /* 0x004fd000078e0202 */
[----:B------:R-:W-:Y:S02]  /*b730*/  @P1 IMAD.WIDE R2, R8, R2, c[0x0][0x508] ;  /* 0x0001420008021625 */ /* 0x000fe400078e0202 */
[----:B------:R-:W2:Y:S04]  /*b740*/  @P0 LDG.E R0, [R6.64] ;  /* 0x0000000606000981 */ /* 0x000ea8000c1e1900 */
[----:B------:R1:W5:Y:S01]  /*b750*/  @P1 LDG.E R13, [R2.64] ;  /* 0x00000006020d1981 */ /* 0x000362000c1e1900 */
[----:B------:R-:W-:Y:S02]  /*b760*/  CS2R R4, SRZ ;  /* 0x0000000000047805 */ /* 0x000fe4000001ff00 */
[--C-:B--2---:R-:W-:Y:S01]  /*b770*/  @P0 SHF.R.S32.HI R5, RZ, 0x1f, R0.reuse ;  /* 0x0000001fff050819 */ /* 0x104fe20000011400 */
[----:B------:R-:W-:Y:S01]  /*b780*/  @P0 IMAD.MOV.U32 R4, RZ, RZ, R0 ;  /* 0x000000ffff040224 */ /* 0x000fe200078e0000 */
[----:B------:R-:W-:Y:S05]  /*b790*/  @P1 BRA `(.L_x_44) ;  /* 0x0000004000001947 */ /* 0x000fea0003800000 */
[----:B-1----:R-:W-:Y:S05]  /*b7a0*/  @!P0 BRA `(.L_x_44) ;  /* 0x0000003000008947 */ /* 0x002fea0003800000 */
[----:B------:R1:W2:Y:S04]  /*b7b0*/  LDG.E R0, [R6.64] ;  /* 0x0000000606007981 */ /* 0x0002a8000c1e1900 */
[----:B-1----:R-:W2:Y:S02]  /*b7c0*/  LDG.E R6, [R6.64+0x4] ;  /* 0x0000040606067981 */ /* 0x002ea4000c1e1900 */
[----:B--2--5:R-:W-:-:S02]  /*b7d0*/  IADD3 R13, -R0, R6, RZ ;  /* 0x00000006000d7210 */ /* 0x024fc40007ffe1ff */
.L_x_44:
[----:B-1----:R-:W1:Y:S01]  /*b7e0*/  S2R R11, SR_TID.X ;  /* 0x00000000000b7919 */ /* 0x002e620000002100 */
[----:B------:R-:W-:Y:S01]  /*b7f0*/  SHF.R.S32.HI R0, RZ, 0x1f, R8 ;  /* 0x0000001fff007819 */ /* 0x000fe20000011408 */
[----:B------:R-:W-:Y:S01]  /*b800*/  BSSY B0, `(.L_x_45) ;  /* 0x0000029000007945 */ /* 0x000fe20003800000 */
[----:B------:R-:W-:Y:S01]  /*b810*/  SEL R9, R8, RZ, !P0 ;  /* 0x000000ff08097207 */ /* 0x000fe20004000000 */
[----:B------:R-:W2:Y:S01]  /*b820*/  S2R R2, SR_CTAID.Y ;  /* 0x0000000000027919 */ /* 0x000ea20000002600 */
[----:B------:R-:W-:-:S03]  /*b830*/  SEL R10, R0, RZ, !P0 ;  /* 0x000000ff000a7207 */ /* 0x000fc60004000000 */
[----:B------:R-:W3:Y:S01]  /*b840*/  S2R R12, SR_CTAID.Y ;  /* 0x00000000000c7919 */ /* 0x000ee20000002600 */
[----:B-1----:R-:W-:Y:S02]  /*b850*/  ISETP.GE.AND P1, PT, R11, 0x80, PT ;  /* 0x000000800b00780c */ /* 0x002fe40003f26270 */
[----:B--2---:R-:W-:-:S11]  /*b860*/  SHF.R.S32.HI R14, RZ, 0x1f, R2 ;  /* 0x0000001fff0e7819 */ /* 0x004fd60000011402 */
[----:B------:R-:W-:Y:S05]  /*b870*/  @P1 BRA `(.L_x_46) ;  /* 0x0000021000001947 */ /* 0x000fea0003800000 */
[----:B---3--:R-:W1:Y:S01]  /*b880*/  S2R R8, SR_CTAID.X ;  /* 0x0000000000087919 */ /* 0x008e620000002500 */
[----:B-----5:R-:W-:Y:S01]  /*b890*/  IMAD R0, R13, c[0x0][0x4e8], RZ ;  /* 0x00013a000d007a24 */ /* 0x020fe200078e02ff */
[----:B-1----:R-:W-:-:S04]  /*b8a0*/  LEA R8, R8, R11, 0x7 ;  /* 0x0000000b08087211 */ /* 0x002fc800078e38ff */
[----:B------:R-:W-:-:S13]  /*b8b0*/  ISETP.GE.AND P0, PT, R8, R0, PT ;  /* 0x000000000800720c */ /* 0x000fda0003f06270 */
[----:B------:R-:W-:Y:S05]  /*b8c0*/  @P0 BRA `(.L_x_46) ;  /* 0x000001c000000947 */ /* 0x000fea0003800000 */
[----:B------:R-:W-:Y:S01]  /*b8d0*/  MOV R0, c[0x0][0x4e8] ;  /* 0x00013a0000007a02 */ /* 0x000fe20000000f00 */
[----:B------:R-:W-:Y:S01]  /*b8e0*/  IMAD R6, R14, c[0x0][0x490], RZ ;  /* 0x000124000e067a24 */ /* 0x000fe200078e02ff */
[----:B------:R-:W-:Y:S01]  /*b8f0*/  MOV R2, R4 ;  /* 0x0000000400027202 */ /* 0x000fe20000000f00 */
[----:B------:R-:W-:Y:S01]  /*b900*/  IMAD.MOV.U32 R3, RZ, RZ, R5 ;  /* 0x000000ffff037224 */ /* 0x000fe200078e0005 */
[----:B------:R-:W-:Y:S01]  /*b910*/  ISETP.NE.AND P0, PT, R0, 0x1, PT ;  /* 0x000000010000780c */ /* 0x000fe20003f05270 */
[C---:B------:R-:W-:Y:S01]  /*b920*/  IMAD R6, R12.reuse, c[0x0][0x494], R6 ;  /* 0x000125000c067a24 */ /* 0x040fe200078e0206 */
[----:B------:R-:W-:Y:S01]  /*b930*/  MOV R0, R8 ;  /* 0x0000000800007202 */ /* 0x000fe20000000f00 */
[----:B------:R-:W-:-:S05]  /*b940*/  IMAD.WIDE.U32 R2, R12, c[0x0][0x490], R2 ;  /* 0x000124000c027a25 */ /* 0x000fca00078e0002 */
[----:B------:R-:W-:-:S05]  /*b950*/  IADD3 R3, R6, R3, RZ ;  /* 0x0000000306037210 */ /* 0x000fca0007ffe0ff */
[----:B------:R-:W-:-:S04]  /*b960*/  @P0 IMAD.HI.U32 R7, R8, c[0x0][0x4ec], RZ ;  /* 0x00013b0008070a27 */ /* 0x000fc800078e00ff */
[----:B------:R-:W-:Y:S01]  /*b970*/  IMAD.WIDE.U32 R2, R9, c[0x0][0x498], R2 ;  /* 0x0001260009027a25 */ /* 0x000fe200078e0002 */
[----:B------:R-:W-:-:S03]  /*b980*/  @P0 SHF.R.U32.HI R0, RZ, c[0x0][0x4f0], R7 ;  /* 0x00013c00ff000a19 */ /* 0x000fc60000011607 */
[----:B------:R-:W-:Y:S01]  /*b990*/  IMAD R7, R10, c[0x0][0x498], RZ ;  /* 0x000126000a077a24 */ /* 0x000fe200078e02ff */
[----:B------:R-:W-:Y:S01]  /*b9a0*/  IADD3 R2, P0, R0, R2, RZ ;  /* 0x0000000200027210 */ /* 0x000fe20007f1e0ff */
[----:B------:R-:W-:Y:S02]  /*b9b0*/  IMAD.MOV R6, RZ, RZ, -R0 ;  /* 0x000000ffff067224 */ /* 0x000fe400078e0a00 */
[----:B------:R-:W-:Y:S02]  /*b9c0*/  IMAD R7, R9, c[0x0][0x49c], R7 ;  /* 0x0001270009077a24 */ /* 0x000fe400078e0207 */
[----:B------:R-:W-:Y:S01]  /*b9d0*/  IMAD R6, R6, c[0x0][0x4e8], R8 ;  /* 0x00013a0006067a24 */ /* 0x000fe200078e0208 */
[----:B------:R-:W-:-:S04]  /*b9e0*/  SHF.R.S32.HI R8, RZ, 0x1f, R0 ;  /* 0x0000001fff087819 */ /* 0x000fc80000011400 */
[----:B------:R-:W-:Y:S02]  /*b9f0*/  SHF.R.S32.HI R0, RZ, 0x1f, R6 ;  /* 0x0000001fff007819 */ /* 0x000fe40000011406 */
[----:B------:R-:W-:-:S03]  /*ba00*/  IADD3.X R3, R8, R3, R7, P0, !PT ;  /* 0x0000000308037210 */ /* 0x000fc600007fe407 */
[----:B------:R-:W-:Y:S02]  /*ba10*/  IMAD R0, R0, c[0x0][0x488], RZ ;  /* 0x0001220000007a24 */ /* 0x000fe400078e02ff */
[----:B------:R-:W-:-:S04]  /*ba20*/  IMAD.WIDE.U32 R2, R6, c[0x0][0x488], R2 ;  /* 0x0001220006027a25 */ /* 0x000fc800078e0002 */
[----:B------:R-:W-:Y:S01]  /*ba30*/  IMAD R0, R6, c[0x0][0x48c], R0 ;  /* 0x0001230006007a24 */ /* 0x000fe200078e0200 */
[----:B------:R-:W-:-:S04]  /*ba40*/  LEA R6, P0, R2, c[0x0][0x450], 0x2 ;  /* 0x0001140002067a11 */ /* 0x000fc800078010ff */
[----:B------:R-:W-:-:S04]  /*ba50*/  IADD3 R0, R3, R0, RZ ;  /* 0x0000000003007210 */ /* 0x000fc80007ffe0ff */
[----:B------:R-:W-:Y:S02]  /*ba60*/  LEA.HI.X R7, R2, c[0x0][0x454], R0, 0x2, P0 ;  /* 0x0001150002077a11 */ /* 0x000fe400000f1400 */
[----:B------:R-:W-:-:S05]  /*ba70*/  MOV R0, 0xff800000 ;  /* 0xff80000000007802 */ /* 0x000fca0000000f00 */
[----:B------:R1:W-:Y:S02]  /*ba80*/  STG.E [R6.64], R0 ;  /* 0x0000000006007986 */ /* 0x0003e4000c101906 */
.L_x_46:
[----:B---3--:R-:W-:Y:S05]  /*ba90*/  BSYNC B0 ;  /* 0x0000000000007941 */ /* 0x008fea0003800000 */
.L_x_45:
[----:B------:R-:W2:Y:S01]  /*baa0*/  S2R R15, SR_CTAID.X ;  /* 0x00000000000f7919 */ /* 0x000ea20000002500 */
[----:B-1----:R-:W-:Y:S01]  /*bab0*/  IMAD R0, R5, c[0x0][0x3a0], RZ ;  /* 0x0000e80005007a24 */ /* 0x002fe200078e02ff */
[----:B------:R-:W-:Y:S01]  /*bac0*/  SHF.R.S32.HI R5, RZ, 0x1f, R11 ;  /* 0x0000001fff057819 */ /* 0x000fe2000001140b */
[C---:B------:R-:W-:Y:S01]  /*bad0*/  IMAD.WIDE.U32 R2, R4.reuse, c[0x0][0x3a0], RZ ;  /* 0x0000e80004027a25 */ /* 0x040fe200078e00ff */
[----:B------:R-:W-:Y:S01]  /*bae0*/  MOV R6, c[0x0][0x4e8] ;  /* 0x00013a0000067a02 */ /* 0x000fe20000000f00 */
[----:B------:R-:W-:Y:S01]  /*baf0*/  BSSY B0, `(.L_x_47) ;  /* 0x000003b000007945 */ /* 0x000fe20003800000 */
[----:B------:R-:W-:Y:S01]  /*bb00*/  LEA.HI R5, R5, R11, RZ, 0x2 ;  /* 0x0000000b05057211 */ /* 0x000fe200078f10ff */
[----:B------:R-:W-:Y:S01]  /*bb10*/  IMAD R0, R4, c[0x0][0x3a4], R0 ;  /* 0x0000e90004007a24 */ /* 0x000fe200078e0200 */
[----:B------:R-:W-:Y:S01]  /*bb20*/  ISETP.NE.AND P0, PT, R6, 0x1, PT ;  /* 0x000000010600780c */ /* 0x000fe20003f05270 */
[----:B------:R-:W-:Y:S01]  /*bb30*/  IMAD R6, R10, c[0x0][0x3f0], RZ ;  /* 0x0000fc000a067a24 */ /* 0x000fe200078e02ff */
[----:B------:R-:W-:Y:S01]  /*bb40*/  LOP3.LUT R4, R5, 0xfffffffc, RZ, 0xc0, !PT ;  /* 0xfffffffc05047812 */ /* 0x000fe200078ec0ff */
[----:B-----5:R-:W-:Y:S01]  /*bb50*/  IMAD R13, R13, c[0x0][0x4e8], RZ ;  /* 0x00013a000d0d7a24 */ /* 0x020fe200078e02ff */
[----:B------:R-:W-:Y:S01]  /*bb60*/  IADD3 R3, R3, R0, RZ ;  /* 0x0000000003037210 */ /* 0x000fe20007ffe0ff */
[----:B------:R-:W-:-:S02]  /*bb70*/  IMAD R0, R14, c[0x0][0x3e8], RZ ;  /* 0x0000fa000e007a24 */ /* 0x000fc400078e02ff */
[----:B------:R-:W-:Y:S01]  /*bb80*/  IMAD.IADD R8, R11, 0x1, -R4 ;  /* 0x000000010b087824 */ /* 0x000fe200078e0a04 */
[----:B------:R-:W-:Y:S01]  /*bb90*/  SHF.R.S32.HI R11, RZ, 0x2, R5 ;  /* 0x00000002ff0b7819 */ /* 0x000fe20000011405 */
[C---:B------:R-:W-:Y:S02]  /*bba0*/  IMAD R0, R12.reuse, c[0x0][0x3ec], R0 ;  /* 0x0000fb000c007a24 */ /* 0x040fe400078e0200 */
[----:B------:R-:W-:Y:S01]  /*bbb0*/  IMAD.WIDE.U32 R2, R12, c[0x0][0x3e8], R2 ;  /* 0x0000fa000c027a25 */ /* 0x000fe200078e0002 */
[----:B------:R-:W-:-:S03]  /*bbc0*/  LEA R4, R8, R11, 0x5 ;  /* 0x0000000b08047211 */ /* 0x000fc600078e28ff */
[----:B------:R-:W-:Y:S01]  /*bbd0*/  IMAD R7, R9, c[0x0][0x3f4], R6 ;  /* 0x0000fd0009077a24 */ /* 0x000fe200078e0206 */
[----:B------:R-:W-:Y:S01]  /*bbe0*/  IADD3 R3, R0, R3, RZ ;  /* 0x0000000300037210 */ /* 0x000fe20007ffe0ff */
[C---:B--2---:R-:W-:Y:S01]  /*bbf0*/  IMAD R4, R15.reuse, 0x80, R4 ;  /* 0x000000800f047824 */ /* 0x044fe200078e0204 */
[----:B------:R-:W-:-:S03]  /*bc00*/  LEA R11, R15, R11, 0x7 ;  /* 0x0000000b0f0b7211 */ /* 0x000fc600078e38ff */
[----:B------:R-:W-:Y:S01]  /*bc10*/  @P0 IMAD.HI.U32 R5, R4, c[0x0][0x4ec], RZ ;  /* 0x00013b0004050a27 */ /* 0x000fe200078e00ff */
[----:B------:R-:W-:-:S03]  /*bc20*/  MOV R0, R4 ;  /* 0x0000000400007202 */ /* 0x000fc60000000f00 */
[----:B------:R-:W-:Y:S01]  /*bc30*/  IMAD.WIDE.U32 R2, R9, c[0x0][0x3f0], R2 ;  /* 0x0000fc0009027a25 */ /* 0x000fe200078e0002 */
[----:B------:R-:W-:-:S04]  /*bc40*/  @P0 SHF.R.U32.HI R0, RZ, c[0x0][0x4f0], R5 ;  /* 0x00013c00ff000a19 */ /* 0x000fc80000011605 */
[--C-:B------:R-:W-:Y:S01]  /*bc50*/  SHF.R.S32.HI R6, RZ, 0x1f, R0.reuse ;  /* 0x0000001fff067819 */ /* 0x100fe20000011400 */
[----:B------:R-:W-:Y:S01]  /*bc60*/  IMAD.MOV R5, RZ, RZ, -R0 ;  /* 0x000000ffff057224 */ /* 0x000fe200078e0a00 */
[----:B------:R-:W-:-:S03]  /*bc70*/  IADD3 R3, R3, R7, RZ ;  /* 0x0000000703037210 */ /* 0x000fc60007ffe0ff */
[----:B------:R-:W-:Y:S02]  /*bc80*/  IMAD R6, R6, c[0x0][0x3e0], RZ ;  /* 0x0000f80006067a24 */ /* 0x000fe400078e02ff */
[----:B------:R-:W-:Y:S02]  /*bc90*/  IMAD R5, R5, c[0x0][0x4e8], R4 ;  /* 0x00013a0005057a24 */ /* 0x000fe400078e0204 */
[----:B------:R-:W-:-:S03]  /*bca0*/  IMAD.WIDE.U32 R2, R0, c[0x0][0x3e0], R2 ;  /* 0x0000f80000027a25 */ /* 0x000fc600078e0002 */
[----:B------:R-:W-:Y:S01]  /*bcb0*/  SHF.R.S32.HI R4, RZ, 0x1f, R5 ;  /* 0x0000001fff047819 */ /* 0x000fe20000011405 */
[----:B------:R-:W-:-:S05]  /*bcc0*/  IMAD R0, R0, c[0x0][0x3e4], R6 ;  /* 0x0000f90000007a24 */ /* 0x000fca00078e0206 */
[----:B------:R-:W-:Y:S01]  /*bcd0*/  IADD3 R3, R3, R0, RZ ;  /* 0x0000000003037210 */ /* 0x000fe20007ffe0ff */
[----:B------:R-:W-:-:S04]  /*bce0*/  IMAD R0, R4, c[0x0][0x3d8], RZ ;  /* 0x0000f60004007a24 */ /* 0x000fc800078e02ff */
[C---:B------:R-:W-:Y:S02]  /*bcf0*/  IMAD R0, R5.reuse, c[0x0][0x3dc], R0 ;  /* 0x0000f70005007a24 */ /* 0x040fe400078e0200 */
[----:B------:R-:W-:-:S04]  /*bd00*/  IMAD.WIDE.U32 R2, R5, c[0x0][0x3d8], R2 ;  /* 0x0000f60005027a25 */ /* 0x000fc800078e0002 */
[----:B------:R-:W-:Y:S01]  /*bd10*/  IMAD.IADD R0, R3, 0x1, R0 ;  /* 0x0000000103007824 */ /* 0x000fe200078e0200 */
[----:B------:R-:W-:-:S04]  /*bd20*/  LEA R14, P0, R2, c[0x0][0x380], 0x1 ;  /* 0x0000e000020e7a11 */ /* 0x000fc800078008ff */
[----:B------:R-:W-:Y:S02]  /*bd30*/  LEA.HI.X R12, R2, c[0x0][0x384], R0, 0x1, P0 ;  /* 0x0000e100020c7a11 */ /* 0x000fe400000f0c00 */
[----:B------:R-:W-:Y:S01]  /*bd40*/  ISETP.GE.AND P0, PT, R11, R13, PT ;  /* 0x0000000d0b00720c */ /* 0x000fe20003f06270 */
[----:B------:R1:W2:Y:S01]  /*bd50*/  SHFL.IDX PT, R2, R14, RZ, 0x1c1f ;  /* 0x001c1fff0e027589 */ /* 0x0002a200000e0000 */
[----:B------:R-:W-:-:S03]  /*bd60*/  SHF.L.U32 R0, R8, 0x3, RZ ;  /* 0x0000000308007819 */ /* 0x000fc600000006ff */
[----:B------:R1:W3:Y:S01]  /*bd70*/  SHFL.IDX PT, R3, R12, RZ, 0x1c1f ;  /* 0x001c1fff0c037589 */ /* 0x0002e200000e0000 */
[C---:B------:R-:W-:Y:S02]  /*bd80*/  IADD3 R9, R0.reuse, 0x20, RZ ;  /* 0x0000002000097810 */ /* 0x040fe40007ffe0ff */
[----:B------:R-:W-:-:S05]  /*bd90*/  IADD3 R10, R0, 0x40, RZ ;  /* 0x00000040000a7810 */ /* 0x000fca0007ffe0ff */
[----:B------:R-:W-:Y:S05]  /*bda0*/  @P0 BRA `(.L_x_48) ;  /* 0x000000f000000947 */ /* 0x000fea0003800000 */
        /* <DEDUP_REMOVED lines=10> */
[----:B------:R2:W-:Y:S02]  /*be50*/  @!P2 ST.E.128 [R6.64], RZ ;  /* 0x000000ff0600a985 */ /* 0x0005e4000c101d06 */
[----:B------:R-:W-:-:S04]  /*be60*/  @!P1 IMAD.WIDE R4, R5, 0x2, R2 ;  /* 0x0000000205049825 */ /* 0x000fc800078e0202 */
[----:B------:R-:W-:Y:S01]  /*be70*/  @!P0 IMAD.WIDE R2, R8, 0x2, R2 ;  /* 0x0000000208028825 */ /* 0x000fe200078e0202 */
[----:B------:R2:W-:Y:S04]  /*be80*/  @!P1 ST.E.128 [R4.64], RZ ;  /* 0x000000ff04009985 */ /* 0x0005e8000c101d06 */
[----:B------:R2:W-:Y:S02]  /*be90*/  @!P0 ST.E.128 [R2.64], RZ ;  /* 0x000000ff02008985 */ /* 0x0005e4000c101d06 */
.L_x_48:
[----:B------:R-:W-:Y:S05]  /*bea0*/  BSYNC B0 ;  /* 0x0000000000007941 */ /* 0x000fea0003800000 */
.L_x_47:
[----:B--2---:R-:W-:Y:S01]  /*beb0*/  IADD3 R4, R11, 0x20, RZ ;  /* 0x000000200b047810 */ /* 0x004fe20007ffe0ff */
[----:B---3--:R2:W3:Y:S01]  /*bec0*/  SHFL.IDX PT, R3, R12, 0x1, 0x1c1f ;  /* 0x003c1f000c037f89 */ /* 0x0084e200000e0000 */
[----:B------:R-:W-:Y:S02]  /*bed0*/  BSSY B0, `(.L_x_49) ;  /* 0x0000013000007945 */ /* 0x000fe40003800000 */
[----:B------:R-:W-:Y:S01]  /*bee0*/  ISETP.GE.AND P0, PT, R4, R13, PT ;  /* 0x0000000d0400720c */ /* 0x000fe20003f06270 */
[----:B------:R2:W4:-:S12]  /*bef0*/  SHFL.IDX PT, R2, R14, 0x1, 0x1c1f ;  /* 0x003c1f000e027f89 */ /* 0x00051800000e0000 */
[----:B------:R-:W-:Y:S05]  /*bf00*/  @P0 BRA `(.L_x_50) ;  /* 0x000000f000000947 */ /* 0x000fea0003800000 */
[----:B------:R-:W-:Y:S02]  /*bf10*/  ISETP.GE.AND P1, PT, R9, c[0x0][0x3c8], PT ;  /* 0x0000f20009007a0c */ /* 0x000fe40003f26270 */
        /* <DEDUP_REMOVED lines=14> */
.L_x_50:
[----:B------:R-:W-:Y:S05]  /*c000*/  BSYNC B0 ;  /* 0x0000000000007941 */ /* 0x000fea0003800000 */
.L_x_49:
[----:B---3--:R-:W-:Y:S01]  /*c010*/  IADD3 R4, R11, 0x40, RZ ;  /* 0x000000400b047810 */ /* 0x008fe20007ffe0ff */
[----:B------:R3:W1:Y:S01]  /*c020*/  SHFL.IDX PT, R3, R12, 0x2, 0x1c1f ;  /* 0x005c1f000c037f89 */ /* 0x00066200000e0000 */
[----:B------:R-:W-:Y:S02]  /*c030*/  BSSY B0, `(.L_x_51) ;  /* 0x0000013000007945 */ /* 0x000fe40003800000 */
[----:B------:R-:W-:Y:S01]  /*c040*/  ISETP.GE.AND P0, PT, R4, R13, PT ;  /* 0x0000000d0400720c */ /* 0x000fe20003f06270 */
[----:B----4-:R3:W4:-:S12]  /*c050*/  SHFL.IDX PT, R2, R14, 0x2, 0x1c1f ;  /* 0x005c1f000e027f89 */ /* 0x01071800000e0000 */
[----:B------:R-:W-:Y:S05]  /*c060*/  @P0 BRA `(.L_x_52) ;  /* 0x000000f000000947 */ /* 0x000fea0003800000 */
[----:B------:R-:W-:Y:S02]  /*c070*/  ISETP.GE.AND P1, PT, R9, c[0x0][0x3c8], PT ;  /* 0x0000f20009007a0c */ /* 0x000fe40003f26270 */
[----:B------:R-:W-:Y:S02]  /*c080*/  ISETP.GE.AND P0, PT, R10, c[0x0][0x3c8], PT ;  /* 0x0000f2000a007a0c */ /* 0x000fe40003f06270 */
[----:B------:R-:W-:-:S09]  /*c090*/  ISETP.GE.AND P2, PT, R0, c[0x0][0x3c8], PT ;  /* 0x0000f20000007a0c */ /* 0x000fd20003f46270 */
[----:B------:R-:W-:Y:S02]  /*c0a0*/  @!P1 SHF.R.S32.HI R5, RZ, 0x1f, R9 ;  /* 0x0000001fff059819 */ /* 0x000fe40000011409 */
[----:B------:R-:W-:Y:S02]  /*c0b0*/  @!P0 SHF.R.S32.HI R4, RZ, 0x1f, R10 ;  /* 0x0000001fff048819 */ /* 0x000fe4000001140a */
[----:B------:R-:W-:Y:S01]  /*c0c0*/  @!P1 LEA.HI R5, R5, R9, RZ, 0x3 ;  /* 0x0000000905059211 */ /* 0x000fe200078f18ff */
[--C-:B-1--4-:R-:W-:Y:S01]  /*c0d0*/  @!P2 IMAD.WIDE R6, R0, 0x2, R2.reuse ;  /* 0x000000020006a825 */ /* 0x112fe200078e0202 */
        /* <DEDUP_REMOVED lines=8> */
.L_x_52:
[----:B------:R-:W-:Y:S05]  /*c160*/  BSYNC B0 ;  /* 0x0000000000007941 */ /* 0x000fea0003800000 */
.L_x_51:
[----:B-1----:R-:W-:Y:S01]  /*c170*/  IADD3 R4, R11, 0x60, RZ ;  /* 0x000000600b047810 */ /* 0x002fe20007ffe0ff */
[----:B------:R1:W2:Y:S03]  /*c180*/  SHFL.IDX PT, R3, R12, 0x3, 0x1c1f ;  /* 0x007c1f000c037f89 */ /* 0x0002a600000e0000 */
[----:B------:R-:W-:Y:S01]  /*c190*/  ISETP.GE.AND P0, PT, R4, R13, PT ;  /* 0x0000000d0400720c */ /* 0x000fe20003f06270 */
[----:B----4-:R1:W4:-:S12]  /*c1a0*/  SHFL.IDX PT, R2, R14, 0x3, 0x1c1f ;  /* 0x007c1f000e027f89 */ /* 0x01031800000e0000 */
[----:B------:R-:W-:Y:S05]  /*c1b0*/  @P0 EXIT ;  /* 0x000000000000094d */ /* 0x000fea0003800000 */
[----:B------:R-:W-:Y:S02]  /*c1c0*/  ISETP.GE.AND P0, PT, R9, c[0x0][0x3c8], PT ;  /* 0x0000f20009007a0c */ /* 0x000fe40003f06270 */
[----:B------:R-:W-:-:S11]  /*c1d0*/  ISETP.GE.AND P1, PT, R0, c[0x0][0x3c8], PT ;  /* 0x0000f20000007a0c */ /* 0x000fd60003f26270 */
[----:B------:R-:W-:Y:S02]  /*c1e0*/  @!P0 SHF.R.S32.HI R4, RZ, 0x1f, R9 ;  /* 0x0000001fff048819 */ /* 0x000fe40000011409 */
[----:B--2-4-:R-:W-:Y:S02]  /*c1f0*/  @!P1 IMAD.WIDE R6, R0, 0x2, R2 ;  /* 0x0000000200069825 */ /* 0x014fe400078e0202 */
[----:B------:R-:W-:-:S03]  /*c200*/  @!P0 LEA.HI R4, R4, R9, RZ, 0x3 ;  /* 0x0000000904048211 */ /* 0x000fc600078f18ff */
[----:B------:R2:W-:Y:S01]  /*c210*/  @!P1 ST.E.128 [R6.64], RZ ;  /* 0x000000ff06009985 */ /* 0x0005e2000c101d06 */
[----:B------:R-:W-:-:S05]  /*c220*/  @!P0 LOP3.LUT R4, R4, 0xfffffff8, RZ, 0xc0, !PT ;  /* 0xfffffff804048812 */ /* 0x000fca00078ec0ff */
[----:B------:R-:W-:-:S05]  /*c230*/  @!P0 IMAD.WIDE R4, R4, 0x2, R2 ;  /* 0x0000000204048825 */ /* 0x000fca00078e0202 */
[----:B------:R2:W-:Y:S01]  /*c240*/  @!P0 ST.E.128 [R4.64], RZ ;  /* 0x000000ff04008985 */ /* 0x0005e2000c101d06 */
[----:B------:R-:W-:-:S13]  /*c250*/  ISETP.GE.AND P0, PT, R10, c[0x0][0x3c8], PT ;  /* 0x0000f2000a007a0c */ /* 0x000fda0003f06270 */
[----:B------:R-:W-:Y:S05]  /*c260*/  @P0 EXIT ;  /* 0x000000000000094d */ /* 0x000fea0003800000 */
[----:B------:R-:W-:-:S04]  /*c270*/  SHF.R.S32.HI R0, RZ, 0x1f, R10 ;  /* 0x0000001fff007819 */ /* 0x000fc8000001140a */
[----:B------:R-:W-:-:S04]  /*c280*/  LEA.HI R0, R0, R10, RZ, 0x3 ;  /* 0x0000000a00007211 */ /* 0x000fc800078f18ff */
[----:B------:R-:W-:-:S05]  /*c290*/  LOP3.LUT R0, R0, 0xfffffff8, RZ, 0xc0, !PT ;  /* 0xfffffff800007812 */ /* 0x000fca00078ec0ff */
[----:B------:R-:W-:-:S05]  /*c2a0*/  IMAD.WIDE R2, R0, 0x2, R2 ;  /* 0x0000000200027825 */ /* 0x000fca00078e0202 */
[----:B------:R-:W-:Y:S01]  /*c2b0*/  ST.E.128 [R2.64], RZ ;  /* 0x000000ff02007985 */ /* 0x000fe2000c101d06 */
[----:B------:R-:W-:Y:S05]  /*c2c0*/  EXIT ;  /* 0x000000000000794d */ /* 0x000fea0003800000 */
.L_x_53:
        /* <DEDUP_REMOVED lines=11> */
.L_x_856:


//--------------------- .text._ZN7cutlass13device_kernelIN5flash19enable_sm80_to_sm89INS1_16FlashAttnFwdSm80INS1_25CollectiveMainloopFwdSm80ILi4ELi1ELb0EN4cute5tupleIJNS5_1CILi128EEENS7_ILi64EEENS7_ILi96EEEEEELi96ENS_6half_tEfNS_4arch4Sm80ELb0ELb0ELb1ELb1ELb1ELb1ELb1ELb0EEENS1_21CollectiveEpilogueFwdINS6_IJS8_SA_S9_EEENS6_IJNS7_ILi1EEESI_SI_EEESC_SE_Li128ELb1ELb1ELb0ELb0EEENS1_19SingleTileSchedulerILb1ELb0ELb1ELi128EEEEEEEEEvNT_6ParamsE --------------------------
	.section	.text._ZN7cutlass13device_kernelIN5flash19enable_sm80_to_sm89INS1_16FlashAttnFwdSm80INS1_25CollectiveMainloopFwdSm80ILi4ELi1ELb0EN4cute5tupleIJNS5_1CILi128EEENS7_ILi64EEENS7_ILi96EEEEEELi96ENS_6half_tEfNS_4arch4Sm80ELb0ELb0ELb1ELb1ELb1ELb1ELb1ELb0EEENS1_21CollectiveEpilogueFwdINS6_IJS8_SA_S9_EEENS6_IJNS7_ILi1EEESI_SI_EEESC_SE_Li128ELb1ELb1ELb0ELb0EEENS1_19SingleTileSchedulerILb1ELb0ELb1ELi128EEEEEEEEEvNT_6ParamsE,"ax",@progbits
	.sectioninfo	@"SHI_REGISTERS=255"
	.align	128
.text._ZN7cutlass13device_kernelIN5flash19enable_sm80_to_sm89INS1_16FlashAttnFwdSm80INS1_25CollectiveMainloopFwdSm80ILi4ELi1ELb0EN4cute5tupleIJNS5_1CILi128EEENS7_ILi64EEENS7_ILi96EEEEEELi96ENS_6half_tEfNS_4arch4Sm80ELb0ELb0ELb1ELb1ELb1ELb1ELb1ELb0EEENS1_21CollectiveEpilogueFwdINS6_IJS8_SA_S9_EEENS6_IJNS7_ILi1EEESI_SI_EEESC_SE_Li128ELb1ELb1ELb0ELb0EEENS1_19SingleTileSchedulerILb1ELb0ELb1ELi128EEEEEEEEEvNT_6ParamsE:
        .type           _ZN7cutlass13device_kernelIN5flash19enable_sm80_to_sm89INS1_16FlashAttnFwdSm80INS1_25CollectiveMainloopFwdSm80ILi4ELi1ELb0EN4cute5tupleIJNS5_1CILi128EEENS7_ILi64EEENS7_ILi96EEEEEELi96ENS_6half_tEfNS_4arch4Sm80ELb0ELb0ELb1ELb1ELb1ELb1ELb1ELb0EEENS1_21CollectiveEpilogueFwdINS6_IJS8_SA_S9_EEENS6_IJNS7_ILi1EEESI_SI_EEESC_SE_Li128ELb1ELb1ELb0ELb0EEENS1_19SingleTileSchedulerILb1ELb0ELb1ELi128EEEEEEEEEvNT_6ParamsE,@function
        .size           _ZN7cutlass13device_kernelIN5flash19enable_sm80_to_sm89INS1_16FlashAttnFwdSm80INS1_25CollectiveMainloopFwdSm80ILi4ELi1ELb0EN4cute5tupleIJNS5_1CILi128EEENS7_ILi64EEENS7_ILi96EEEEEELi96ENS_6half_tEfNS_4arch4Sm80ELb0ELb0ELb1ELb1ELb1ELb1ELb1ELb0EEENS1_21CollectiveEpilogueFwdINS6_IJS8_SA_S9_EEENS6_IJNS7_ILi1EEESI_SI_EEESC_SE_Li128ELb1ELb1ELb0ELb0EEENS1_19SingleTileSchedulerILb1ELb0ELb1ELi128EEEEEEEEEvNT_6ParamsE,(.L_x_857 - _ZN7cutlass13device_kernelIN5flash19enable_sm80_to_sm89INS1_16FlashAttnFwdSm80INS1_25CollectiveMainloopFwdSm80ILi4ELi1ELb0EN4cute5tupleIJNS5_1CILi128EEENS7_ILi64EEENS7_ILi96EEEEEELi96ENS_6half_tEfNS_4arch4Sm80ELb0ELb0ELb1ELb1ELb1ELb1ELb1ELb0EEENS1_21CollectiveEpilogueFwdINS6_IJS8_SA_S9_EEENS6_IJNS7_ILi1EEESI_SI_EEESC_SE_Li128ELb1ELb1ELb0ELb0EEENS1_19SingleTileSchedulerILb1ELb0ELb1ELi128EEEEEEEEEvNT_6ParamsE)
        .other          _ZN7cutlass13device_kernelIN5flash19enable_sm80_to_sm89INS1_16FlashAttnFwdSm80INS1_25CollectiveMainloopFwdSm80ILi4ELi1ELb0EN4cute5tupleIJNS5_1CILi128EEENS7_ILi64EEENS7_ILi96EEEEEELi96ENS_6half_tEfNS_4arch4Sm80ELb0ELb0ELb1ELb1ELb1ELb1ELb1ELb0EEENS1_21CollectiveEpilogueFwdINS6_IJS8_SA_S9_EEENS6_IJNS7_ILi1EEESI_SI_EEESC_SE_Li128ELb1ELb1ELb0ELb0EEENS1_19SingleTileSchedulerILb1ELb0ELb1ELi128EEEEEEEEEvNT_6ParamsE,@"STO_CUDA_ENTRY STV_DEFAULT"
_ZN7cutlass13device_kernelIN5flash19enable_sm80_to_sm89INS1_16FlashAttnFwdSm80INS1_25CollectiveMainloopFwdSm80ILi4ELi1ELb0EN4cute5tupleIJNS5_1CILi128EEENS7_ILi64EEENS7_ILi96EEEEEELi96ENS_6half_tEfNS_4arch4Sm80ELb0ELb0ELb1ELb1ELb1ELb1ELb1ELb0EEENS1_21CollectiveEpilogueFwdINS6_IJS8_SA_S9_EEENS6_IJNS7_ILi1EEESI_SI_EEESC_SE_Li128ELb1ELb1ELb0ELb0EEENS1_19SingleTileSchedulerILb1ELb0ELb1ELi128EEEEEEEEEvNT_6ParamsE:
        /* <DEDUP_REMOVED lines=17> */
.L_x_55:
        /* <DEDUP_REMOVED lines=8> */
.L_x_57:
[----:B------:R-:W-:-:S05]  /*0190*/  MOV R0, c[0x0][0x54c] ;  /* 0x0001530000007a02 */ /* 0x000fca0000000f00 */
.L_x_56:
[----:B-----5:R-:W-:Y:S01]  /*01a0*/  IMAD R0, R0, c[0x0][0x548], RZ ;  /* 0x0001520000007a24 */ /* 0x020fe200078e02ff */
[----:B-1----:R-:W-:-:S04]  /*01b0*/  SHF.L.U32 R2, R175, 0x7, RZ ;  /* 0x00000007af027819 */ /* 0x002fc800000006ff */
[----:B------:R-:W-:-:S04]  /*01c0*/  ISETP.GE.AND P0, PT, R2, R0, PT ;  /* 0x000000000200720c */ /* 0x000fc80003f06270 */
[----:B------:R-:W-:-:S05]  /*01d0*/  SEL R0, R5, 0xffffffff, !P0 ;  /* 0xffffffff05007807 */ /* 0x000fca0004000000 */
[----:B------:R1:W-:Y:S01]  /*01e0*/  STL [R1+0x20], R0 ;  /* 0x0000200001007387 */ /* 0x0003e20000100800 */
[----:B------:R-:W-:Y:S05]  /*01f0*/  BRA `(.L_x_58) ;  /* 0x0000013000007947 */ /* 0x000fea0003800000 */
.L_x_54:
[----:B---3--:R-:W-:-:S04]  /*0200*/  ISETP.NE.U32.AND P0, PT, RZ, c[0x0][0x568], PT ;  /* 0x00015a00ff007a0c */ /* 0x008fc80003f05070 */
[----:B------:R-:W-:-:S13]  /*0210*/  ISETP.NE.AND.EX P0, PT, RZ, c[0x0][0x56c], PT, P0 ;  /* 0x00015b00ff007a0c */ /* 0x000fda0003f05300 */
[----:B------:R-:W-:Y:S05]  /*0220*/  @!P0 BRA `(.L_x_59) ;  /* 0x0000002000008947 */ /* 0x000fea0003800000 */
[----:B------:R1:W5:Y:S01]  /*0230*/  LDG.E R0, [R2.64] ;  /* 0x0000000602007981 */ /* 0x000362000c1e1900 */
[----:B------:R-:W-:Y:S05]  /*0240*/  BRA `(.L_x_60) ;  /* 0x0000009000007947 */ /* 0x000fea0003800000 */
.L_x_59:
        /* <DEDUP_REMOVED lines=8> */
.L_x_61:
[----:B------:R-:W-:-:S05]  /*02d0*/  MOV R0, c[0x0][0x54c] ;  /* 0x0001530000007a02 */ /* 0x000fca0000000f00 */
.L_x_60:
[----:B-----5:R-:W-:Y:S01]  /*02e0*/  IMAD R0, R0, c[0x0][0x548], RZ ;  /* 0x0001520000007a24 */ /* 0x020fe200078e02ff */
[----:B-1----:R-:W-:-:S04]  /*02f0*/  SHF.L.U32 R2, R175, 0x7, RZ ;  /* 0x00000007af027819 */ /* 0x002fc800000006ff */
[----:B------:R-:W-:-:S04]  /*0300*/  ISETP.GE.AND P0, PT, R2, R0, PT ;  /* 0x000000000200720c */ /* 0x000fc80003f06270 */
[----:B------:R-:W-:-:S05]  /*0310*/  SEL R0, R5, 0xffffffff, !P0 ;  /* 0xffffffff05007807 */ /* 0x000fca0004000000 */
[----:B------:R1:W-:Y:S04]  /*0320*/  STL [R1+0x20], R0 ;  /* 0x0000200001007387 */ /* 0x0003e80000100800 */
.L_x_58:
[----:B------:R-:W2:Y:S02]  /*0330*/  LDL R38, [R1+0x20] ;  /* 0x0000200001267983 */ /* 0x000ea40000100800 */
[----:B--2---:R-:W-:-:S13]  /*0340*/  ISETP.GE.AND P0, PT, R38, RZ, PT ;  /* 0x000000ff2600720c */ /* 0x004fda0003f06270 */
[----:B------:R-:W-:Y:S05]  /*0350*/  @!P0 EXIT ;  /* 0x000000000000894d */ /* 0x000fea0003800000 */
[----:B------:R-:W-:Y:S01]  /*0360*/  ISETP.NE.U32.AND P0, PT, RZ, c[0x0][0x370], PT ;  /* 0x0000dc00ff007a0c */ /* 0x000fe20003f05070 */
[----:B------:R-:W-:Y:S01]  /*0370*/  CS2R R14, SRZ ;  /* 0x00000000000e7805 */ /* 0x000fe2000001ff00 */
[----:B------:R-:W-:Y:S01]  /*0380*/  ISETP.NE.U32.AND P1, PT, RZ, c[0x0][0x360], PT ;  /* 0x0000d800ff007a0c */ /* 0x000fe20003f25070 */
[----:B------:R-:W-:Y:S01]  /*0390*/  IMAD.MOV.U32 R157, RZ, RZ, RZ ;  /* 0x000000ffff9d7224 */ /* 0x000fe200078e00ff */
[----:B------:R-:W-:Y:S01]  /*03a0*/  ISETP.NE.AND.EX P2, PT, RZ, c[0x0][0x374], PT, P0 ;  /* 0x0000dd00ff007a0c */ /* 0x000fe20003f45300 */
[----:B------:R-:W-:Y:S01]  /*03b0*/  IMAD.MOV.U32 R12, RZ, RZ, RZ ;  /* 0x000000ffff0c7224 */ /* 0x000fe200078e00ff */
[----:B------:R-:W-:Y:S01]  /*03c0*/  ISETP.NE.AND.EX P0, PT, RZ, c[0x0][0x364], PT, P1 ;  /* 0x0000d900ff007a0c */ /* 0x000fe20003f05310 */
[CC--:B------:R-:W-:Y:S01]  /*03d0*/  IMAD.WIDE R6, R38.reuse, R13.reuse, c[0x0][0x348] ;  /* 0x0000d20026067625 */ /* 0x0c0fe200078e020d */
[----:B------:R-:W-:Y:S02]  /*03e0*/  ISETP.NE.U32.AND P1, PT, RZ, c[0x0][0x348], PT ;  /* 0x0000d200ff007a0c */ /* 0x000fe40003f25070 */
[----:B------:R-:W-:Y:S01]  /*03f0*/  ISETP.NE.U32.AND P3, PT, RZ, c[0x0][0x350], PT ;  /* 0x0000d400ff007a0c */ /* 0x000fe20003f65070 */
[----:B------:R-:W-:Y:S01]  /*0400*/  IMAD.WIDE R4, R38, R13, c[0x0][0x350] ;  /* 0x0000d40026047625 */ /* 0x000fe200078e020d */
[----:B------:R-:W-:-:S02]  /*0410*/  ISETP.NE.U32.AND P4, PT, RZ, c[0x0][0x358], PT ;  /* 0x0000d600ff007a0c */ /* 0x000fc40003f85070 */
[----:B------:R-:W-:Y:S01]  /*0420*/  ISETP.NE.AND.EX P1, PT, RZ, c[0x0][0x34c], PT, P1 ;  /* 0x0000d300ff007a0c */ /* 0x000fe20003f25310 */
[CC--:B------:R-:W-:Y:S01]  /*0430*/  IMAD.WIDE R2, R38.reuse, R13.reuse, c[0x0][0x358] ;  /* 0x0000d60026027625 */ /* 0x0c0fe200078e020d */
[----:B------:R-:W-:Y:S02]  /*0440*/  ISETP.NE.AND.EX P3, PT, RZ, c[0x0][0x354], PT, P3 ;  /* 0x0000d500ff007a0c */ /* 0x000fe40003f65330 */
[----:B------:R-:W-:Y:S01]  /*0450*/  ISETP.NE.AND.EX P4, PT, RZ, c[0x0][0x35c], PT, P4 ;  /* 0x0000d700ff007a0c */ /* 0x000fe20003f85340 */
[----:B------:R-:W-:Y:S01]  /*0460*/  @P2 IMAD.WIDE R10, R38, R13, c[0x0][0x370] ;  /* 0x0000dc00260a2625 */ /* 0x000fe200078e020d */
[----:B------:R-:W2:Y:S01]  /*0470*/  S2R R34, SR_CTAID.Y ;  /* 0x0000000000227919 */ /* 0x000ea20000002600 */
[----:B------:R-:W-:Y:S02]  /*0480*/  ULDC UR5, c[0x0][0x2ac] ;  /* 0x0000ab0000057ab9 */ /* 0x000fe40000000800 */
[----:B------:R-:W-:Y:S01]  /*0490*/  ULDC UR4, c[0x0][0x1d0] ;  /* 0x0000740000047ab9 */ /* 0x000fe20000000800 */
[----:B------:R-:W3:Y:S01]  /*04a0*/  @P2 LDG.E R14, [R10.64] ;  /* 0x000000060a0e2981 */ /* 0x000ee2000c1e1900 */
[----:B------:R-:W-:-:S02]  /*04b0*/  IMAD.MOV.U32 R159, RZ, RZ, c[0x0][0x168] ;  /* 0x00005a00ff9f7624 */ /* 0x000fc400078e00ff */
[----:B------:R-:W-:Y:S01]  /*04c0*/  @P0 IMAD.WIDE R8, R38, R13, c[0x0][0x360] ;  /* 0x0000d80026080625 */ /* 0x000fe200078e020d */
[----:B------:R4:W5:Y:S04]  /*04d0*/  @P1 LDG.E R157, [R6.64] ;  /* 0x00000006069d1981 */ /* 0x000968000c1e1900 */
[----:B------:R4:W5:Y:S04]  /*04e0*/  @P3 LDG.E R15, [R4.64] ;  /* 0x00000006040f3981 */ /* 0x000968000c1e1900 */
[----:B------:R4:W5:Y:S01]  /*04f0*/  @P4 LDG.E R12, [R2.64] ;  /* 0x00000006020c4981 */ /* 0x000962000c1e1900 */
[----:B------:R-:W-:-:S03]  /*0500*/  UIMAD UR4, UR5, UR4, URZ ;  /* 0x00000004050472a4 */ /* 0x000fc6000f8e023f */
[----:B------:R1:W5:Y:S01]  /*0510*/  @P0 LDG.E R159, [R8.64] ;  /* 0x00000006089f0981 */ /* 0x000362000c1e1900 */
[----:B------:R-:W-:Y:S01]  /*0520*/  IMAD.MOV.U32 R105, RZ, RZ, c[0x0][0x228] ;  /* 0x00008a00ff697624 */ /* 0x000fe200078e00ff */
[----:B--2---:R-:W-:Y:S01]  /*0530*/  SHF.R.S32.HI R37, RZ, 0x1f, R34 ;  /* 0x0000001fff257819 */ /* 0x004fe20000011422 */
[----:B-1----:R-:W-:Y:S01]  /*0540*/  IMAD.U32 R8, RZ, RZ, UR4 ;  /* 0x00000004ff087e24 */ /* 0x002fe2000f8e00ff */
[----:B---3--:R4:W-:Y:S01]  /*0550*/  STL [R1+0x28], R14 ;  /* 0x0000280e01007387 */ /* 0x0089e20000100800 */
[----:B------:R-:W-:Y:S05]  /*0560*/  @P0 BRA `(.L_x_62) ;  /* 0x0000004000000947 */ /* 0x000fea0003800000 */
[----:B------:R-:W-:Y:S05]  /*0570*/  @!P1 BRA `(.L_x_62) ;  /* 0x0000003000009947 */ /* 0x000fea0003800000 */
[----:B------:R1:W2:Y:S04]  /*0580*/  LDG.E R0, [R6.64] ;  /* 0x0000000606007981 */ /* 0x0002a8000c1e1900 */
[----:B-1--4-:R-:W2:Y:S02]  /*0590*/  LDG.E R6, [R6.64+0x4] ;  /* 0x0000040606067981 */ /* 0x012ea4000c1e1900 */
[----:B--2--5:R-:W-:-:S02]  /*05a0*/  IADD3 R159, -R0, R6, RZ ;  /* 0x00000006009f7210 */ /* 0x024fc40007ffe1ff */
.L_x_62:
[----:B------:R-:W-:-:S04]  /*05b0*/  ISETP.NE.U32.AND P0, PT, RZ, c[0x0][0x368], PT ;  /* 0x0000da00ff007a0c */ /* 0x000fc80003f05070 */
[----:B------:R-:W-:-:S13]  /*05c0*/  ISETP.NE.AND.EX P0, PT, RZ, c[0x0][0x36c], PT, P0 ;  /* 0x0000db00ff007a0c */ /* 0x000fda0003f05300 */
[----:B------:R-:W-:Y:S05]  /*05d0*/  @!P0 BRA `(.L_x_63) ;  /* 0x0000003000008947 */ /* 0x000fea0003800000 */
[----:B----4-:R-:W-:-:S05]  /*05e0*/  IMAD.WIDE R4, R38, R13, c[0x0][0x368] ;  /* 0x0000da0026047625 */ /* 0x010fca00078e020d */
[----:B------:R1:W5:Y:S01]  /*05f0*/  LDG.E R8, [R4.64] ;  /* 0x0000000604087981 */ /* 0x000362000c1e1900 */
[----:B------:R-:W-:Y:S05]  /*0600*/  BRA `(.L_x_64) ;  /* 0x0000004000007947 */ /* 0x000fea0003800000 */
.L_x_63:
[----:B------:R-:W-:Y:S05]  /*0610*/  @!P3 BRA `(.L_x_64) ;  /* 0x000000300000b947 */ /* 0x000fea0003800000 */
[----:B------:R1:W2:Y:S04]  /*0620*/  LDG.E R0, [R4.64] ;  /* 0x0000000604007981 */ /* 0x0002a8000c1e1900 */
[----:B-1--4-:R-:W2:Y:S02]  /*0630*/  LDG.E R4, [R4.64+0x4] ;  /* 0x0000040604047981 */ /* 0x012ea4000c1e1900 */
[----:B--2---:R-:W-:Y:S02]  /*0640*/  IADD3 R8, -R0, R4, RZ ;  /* 0x0000000400087210 */ /* 0x004fe40007ffe1ff */
.L_x_64:
[----:B-1--4-:R1:W2:Y:S04]  /*0650*/  @P4 LDG.E R5, [R2.64] ;  /* 0x0000000602054981 */ /* 0x0122a8000c1e1900 */
[----:B------:R1:W2:Y:S01]  /*0660*/  @P4 LDG.E R4, [R2.64+0x4] ;  /* 0x0000040602044981 */ /* 0x0002a2000c1e1900 */
[----:B------:R-:W-:Y:S01]  /*0670*/  ISETP.NE.U32.AND P0, PT, RZ, c[0x0][0x378], PT ;  /* 0x0000de00ff007a0c */ /* 0x000fe20003f05070 */
[----:B-----5:R-:W-:-:S03]  /*0680*/  IMAD.MOV.U32 R153, RZ, RZ, R8 ;  /* 0x000000ffff997224 */ /* 0x020fc600078e0008 */
[----:B------:R-:W-:Y:S01]  /*0690*/  ISETP.NE.AND.EX P0, PT, RZ, c[0x0][0x37c], PT, P0 ;  /* 0x0000df00ff007a0c */ /* 0x000fe20003f05300 */
[----:B------:R-:W-:-:S12]  /*06a0*/  IMAD.IADD R0, R8, 0x1, -R14 ;  /* 0x0000000108007824 */ /* 0x000fd800078e0a0e */
[----:B-1----:R-:W-:-:S05]  /*06b0*/  @P0 IMAD.WIDE R2, R38, R13, c[0x0][0x378] ;  /* 0x0000de0026020625 */ /* 0x002fca00078e020d */
[----:B------:R1:W5:Y:S01]  /*06c0*/  @P0 LDG.E R153, [R2.64] ;  /* 0x0000000602990981 */ /* 0x000362000c1e1900 */
[----:B--2---:R-:W-:-:S04]  /*06d0*/  @P4 IMAD.IADD R105, R4, 0x1, -R5 ;  /* 0x0000000104694824 */ /* 0x004fc800078e0a05 */
[----:B------:R-:W-:-:S05]  /*06e0*/  IMAD.IADD R165, R0, 0x1, R105 ;  /* 0x0000000100a57824 */ /* 0x000fca00078e0269 */
[----:B-1----:R-:W-:-:S04]  /*06f0*/  IADD3 R2, R165, 0x3f, RZ ;  /* 0x0000003fa5027810 */ /* 0x002fc80007ffe0ff */
[----:B------:R-:W-:-:S04]  /*0700*/  SHF.R.S32.HI R3, RZ, 0x1f, R2 ;  /* 0x0000001fff037819 */ /* 0x000fc80000011402 */
[----:B------:R-:W-:Y:S01]  /*0710*/  LEA.HI R6, R3, R2, RZ, 0x6 ;  /* 0x0000000203067211 */ /* 0x000fe200078f30ff */
[----:B------:R-:W-:-:S03]  /*0720*/  IMAD.MOV R2, RZ, RZ, -R0 ;  /* 0x000000ffff027224 */ /* 0x000fc600078e0a00 */
[----:B------:R-:W-:Y:S01]  /*0730*/  LOP3.LUT R171, R6, 0xffffffc0, RZ, 0xc0, !PT ;  /* 0xffffffc006ab7812 */ /* 0x000fe200078ec0ff */
[----:B------:R1:W-:Y:S01]  /*0740*/  STL [R1], R6 ;  /* 0x0000000601007387 */ /* 0x0003e20000100800 */
[----:B------:R-:W-:-:S03]  /*0750*/  IMNMX R2, RZ, R2, !PT ;  /* 0x00000002ff027217 */ /* 0x000fc60007800200 */
[----:B------:R-:W-:Y:S01]  /*0760*/  IMAD.IADD R0, R171, 0x1, -R0 ;  /* 0x00000001ab007824 */ /* 0x000fe200078e0a00 */
[----:B------:R-:W-:-:S04]  /*0770*/  SHF.R.U32.HI R144, RZ, 0x6, R2 ;  /* 0x00000006ff907819 */ /* 0x000fc80000011602 */
[----:B------:R-:W-:Y:S01]  /*0780*/  IMNMX R0, R0, R105, PT ;  /* 0x0000006900007217 */ /* 0x000fe20003800200 */
[----:B------:R-:W-:-:S03]  /*0790*/  IMAD.MOV.U32 R4, RZ, RZ, R144 ;  /* 0x000000ffff047224 */ /* 0x000fc600078e0090 */
[----:B------:R-:W-:-:S13]  /*07a0*/  ISETP.GT.AND P0, PT, R0, R2, PT ;  /* 0x000000020000720c */ /* 0x000fda0003f04270 */
[----:B------:R-:W-:-:S04]  /*07b0*/  @P0 IADD3 R0, R0, 0x3f, RZ ;  /* 0x0000003f00000810 */ /* 0x000fc80007ffe0ff */
[----:B------:R-:W-:-:S04]  /*07c0*/  @P0 SHF.R.S32.HI R2, RZ, 0x1f, R0 ;  /* 0x0000001fff020819 */ /* 0x000fc80000011400 */
[----:B------:R-:W-:-:S04]  /*07d0*/  @P0 LEA.HI R0, R2, R0, RZ, 0x6 ;  /* 0x0000000002000211 */ /* 0x000fc800078f30ff */
[----:B------:R-:W-:-:S04]  /*07e0*/  @P0 SHF.R.S32.HI R4, RZ, 0x6, R0 ;  /* 0x00000006ff040819 */ /* 0x000fc80000011400 */
[----:B------:R-:W-:-:S13]  /*07f0*/  ISETP.GT.AND P0, PT, R4, R144, PT ;  /* 0x000000900400720c */ /* 0x000fda0003f04270 */
[----:B------:R-:W-:Y:S05]  /*0800*/  @!P0 BRA `(.L_x_65) ;  /* 0x000055c000008947 */ /* 0x000fea0003800000 */
[----:B-1----:R-:W-:-:S04]  /*0810*/  ISETP.NE.U32.AND P3, PT, RZ, c[0x0][0x340], PT ;  /* 0x0000d000ff007a0c */ /* 0x002fc80003f65070 */
[----:B------:R-:W-:-:S13]  /*0820*/  ISETP.NE.AND.EX P3, PT, RZ, c[0x0][0x344], PT, P3 ;  /* 0x0000d100ff007a0c */ /* 0x000fda0003f65330 */
[----:B------:R-:W-:-:S05]  /*0830*/  @P3 IMAD.WIDE R2, R38, R13, c[0x0][0x340] ;  /* 0x0000d00026023625 */ /* 0x000fca00078e020d */
[----:B------:R1:W2:Y:S01]  /*0840*/  @P3 LDG.E R31, [R2.64] ;  /* 0x00000006021f3981 */ /* 0x0002a2000c1e1900 */
[----:B------:R-:W-:Y:S01]  /*0850*/  SHF.R.S32.HI R16, RZ, 0x1f, R173 ;  /* 0x0000001fff107819 */ /* 0x000fe200000114ad */
[----:B------:R-:W-:Y:S01]  /*0860*/  IMAD.MOV.U32 R17, RZ, RZ, c[0x0][0x238] ;  /* 0x00008e00ff117624 */ /* 0x000fe200078e00ff */
[----:B------:R-:W-:Y:S01]  /*0870*/  IADD3 R78, R4, -0x1, RZ ;  /* 0xffffffff044e7810 */ /* 0x000fe20007ffe0ff */
[----:B------:R-:W-:Y:S01]  /*0880*/  IMAD.MOV.U32 R156, RZ, RZ, 0x6 ;  /* 0x00000006ff9c7424 */ /* 0x000fe200078e00ff */
[CC--:B------:R-:W-:Y:S01]  /*0890*/  LEA.HI R14, R16.reuse, R173.reuse, RZ, 0x2 ;  /* 0x000000ad100e7211 */ /* 0x0c0fe200078f10ff */
[----:B------:R-:W-:Y:S01]  /*08a0*/  IMAD.IADD R151, R15, 0x1, R8 ;  /* 0x000000010f977824 */ /* 0x000fe200078e0208 */
[-C--:B------:R-:W-:Y:S01]  /*08b0*/  LEA.HI R4, R16, R173.reuse, RZ, 0x3 ;  /* 0x000000ad10047211 */ /* 0x080fe200078f18ff */
[C---:B------:R-:W-:Y:S01]  /*08c0*/  IMAD.SHL.U32 R164, R17.reuse, 0x40, RZ ;  /* 0x0000004011a47824 */ /* 0x040fe200078e00ff */
[----:B------:R-:W-:Y:S01]  /*08d0*/  LOP3.LUT R0, R14, 0x1ffffffc, RZ, 0xc0, !PT ;  /* 0x1ffffffc0e007812 */ /* 0x000fe200078ec0ff */
[----:B------:R-:W-:Y:S01]  /*08e0*/  IMAD.MOV.U32 R158, RZ, RZ, 0x5 ;  /* 0x00000005ff9e7424 */ /* 0x000fe200078e00ff */
[----:B------:R-:W-:Y:S01]  /*08f0*/  SHF.R.S32.HI R7, RZ, 0x2, R14 ;  /* 0x00000002ff077819 */ /* 0x000fe2000001140e */
[----:B------:R-:W-:Y:S01]  /*0900*/  IMAD.SHL.U32 R163, R17, 0x20, RZ ;  /* 0x0000002011a37824 */ /* 0x000fe200078e00ff */
[----:B------:R-:W-:Y:S01]  /*0910*/  LEA.HI R6, R16, R173, RZ, 0x5 ;  /* 0x000000ad10067211 */ /* 0x000fe200078f28ff */
[----:B------:R-:W-:Y:S01]  /*0920*/  IMAD.WIDE.U32 R166, R34, c[0x0][0x210], RZ ;  /* 0x0000840022a67a25 */ /* 0x000fe200078e00ff */
[----:B------:R-:W-:Y:S01]  /*0930*/  IADD3 R108, P0, R7, R12, RZ ;  /* 0x0000000c076c7210 */ /* 0x000fe20007f1e0ff */
[----:B------:R-:W-:Y:S01]  /*0940*/  ULDC.U8 UR4, c[0x0][0x298] ;  /* 0x0000a60000047ab9 */ /* 0x000fe20000000000 */
[----:B------:R-:W-:Y:S01]  /*0950*/  LEA.HI R5, R14, R7, RZ, 0x1 ;  /* 0x000000070e057211 */ /* 0x000fe200078f08ff */
[----:B------:R-:W-:Y:S01]  /*0960*/  IMAD.SHL.U32 R6, R6, 0x8, RZ ;  /* 0x0000000806067824 */ /* 0x000fe200078e00ff */
[----:B------:R-:W-:Y:S01]  /*0970*/  SHF.R.S32.HI R29, RZ, 0x1f, R38 ;  /* 0x0000001fff1d7819 */ /* 0x000fe20000011426 */
[----:B------:R-:W-:Y:S01]  /*0980*/  IMAD.IADD R147, R105, 0x1, -R7 ;  /* 0x0000000169937824 */ /* 0x000fe200078e0a07 */
[----:B------:R-:W-:Y:S01]  /*0990*/  LOP3.LUT R5, R5, 0x7fffffe, RZ, 0xc0, !PT ;  /* 0x07fffffe05057812 */ /* 0x000fe200078ec0ff */
[----:B------:R-:W-:Y:S01]  /*09a0*/  IMAD.WIDE.U32 R168, R34, c[0x0][0x1e8], RZ ;  /* 0x00007a0022a87a25 */ /* 0x000fe200078e00ff */
[----:B------:R-:W-:-:S02]  /*09b0*/  LOP3.LUT R9, R6, 0xffffff00, RZ, 0xc0, !PT ;  /* 0xffffff0006097812 */ /* 0x000fc400078ec0ff */
[----:B-1----:R-:W-:Y:S01]  /*09c0*/  SHF.R.S32.HI R3, RZ, 0x1f, R12 ;  /* 0x0000001fff037819 */ /* 0x002fe2000001140c */
[----:B------:R-:W-:Y:S01]  /*09d0*/  IMAD.IADD R2, R173, 0x1, -R0 ;  /* 0x00000001ad027824 */ /* 0x000fe200078e0a00 */
[----:B------:R-:W-:Y:S01]  /*09e0*/  SHF.R.S32.HI R0, RZ, 0x3, R4 ;  /* 0x00000003ff007819 */ /* 0x000fe20000011404 */
[C---:B------:R-:W-:Y:S01]  /*09f0*/  IMAD.IADD R5, R7.reuse, 0x1, -R5 ;  /* 0x0000000107057824 */ /* 0x040fe200078e0a05 */
[----:B------:R-:W-:Y:S01]  /*0a00*/  LEA.HI.X.SX32 R109, R7, R3, 0x1, P0 ;  /* 0x00000003076d7211 */ /* 0x000fe200000f0eff */
[----:B------:R-:W-:Y:S01]  /*0a10*/  IMAD.SHL.U32 R12, R2, 0x8, RZ ;  /* 0x00000008020c7824 */ /* 0x000fe200078e00ff */
[----:B------:R-:W-:Y:S01]  /*0a20*/  SEL R30, R29, RZ, !P4 ;  /* 0x000000ff1d1e7207 */ /* 0x000fe20006000000 */
[----:B------:R-:W-:Y:S01]  /*0a30*/  IMAD.SHL.U32 R0, R0, 0x40, RZ ;  /* 0x0000004000007824 */ /* 0x000fe200078e00ff */
[----:B------:R-:W-:Y:S01]  /*0a40*/  SEL R106, R38, RZ, !P4 ;  /* 0x000000ff266a7207 */ /* 0x000fe20006000000 */
[----:B------:R-:W-:Y:S01]  /*0a50*/  IMAD R2, R109, c[0x0][0x238], RZ ;  /* 0x00008e006d027a24 */ /* 0x000fe200078e02ff */
[----:B------:R-:W-:Y:S01]  /*0a60*/  SHF.R.S32.HI R13, RZ, 0x1f, R12 ;  /* 0x0000001fff0d7819 */ /* 0x000fe2000001140c */
[----:B------:R-:W-:Y:S01]  /*0a70*/  IMAD R9, R5, 0x20, R9 ;  /* 0x0000002005097824 */ /* 0x000fe200078e0209 */
[----:B------:R-:W-:Y:S01]  /*0a80*/  LOP3.LUT R0, R0, 0xc0, RZ, 0xc0, !PT ;  /* 0x000000c000007812 */ /* 0x000fe200078ec0ff */
[C---:B------:R-:W-:Y:S01]  /*0a90*/  IMAD R4, R108.reuse, c[0x0][0x23c], R2 ;  /* 0x00008f006c047a24 */ /* 0x040fe200078e0202 */
[----:B------:R-:W-:Y:S01]  /*0aa0*/  SHF.L.U64.HI R160, R17, R156, c[0x0][0x23c] ;  /* 0x00008f0011a07619 */ /* 0x000fe2000001029c */
[----:B------:R-:W-:Y:S01]  /*0ab0*/  IMAD.WIDE.U32 R2, R108, c[0x0][0x238], R12 ;  /* 0x00008e006c027a25 */ /* 0x000fe200078e000c */
[----:B------:R-:W-:-:S02]  /*0ac0*/  LOP3.LUT R6, R0, 0x18, R12, 0xf8, !PT ;  /* 0x0000001800067812 */ /* 0x000fc400078ef80c */
[----:B------:R-:W-:Y:S01]  /*0ad0*/  SHF.R.U32.HI R0, RZ, 0x3, R0 ;  /* 0x00000003ff007819 */ /* 0x000fe20000011600 */
[----:B------:R-:W-:Y:S01]  /*0ae0*/  IMAD.IADD R3, R3, 0x1, R4 ;  /* 0x0000000103037824 */ /* 0x000fe200078e0204 */
[----:B------:R-:W-:Y:S01]  /*0af0*/  IADD3 R4, R12, 0x20, RZ ;  /* 0x000000200c047810 */ /* 0x000fe20007ffe0ff */
[----:B------:R-:W-:Y:S01]  /*0b00*/  IMAD R5, R37, c[0x0][0x240], RZ ;  /* 0x0000900025057a24 */ /* 0x000fe200078e02ff */
[----:B------:R-:W-:Y:S01]  /*0b10*/  LOP3.LUT R6, R6, R0, RZ, 0x3c, !PT ;  /* 0x0000000006067212 */ /* 0x000fe200078e3cff */
[----:B------:R-:W-:Y:S01]  /*0b20*/  IMAD.WIDE.U32 R2, R34, c[0x0][0x240], R2 ;  /* 0x0000900022027a25 */ /* 0x000fe200078e0002 */
[----:B------:R-:W-:Y:S02]  /*0b30*/  ISETP.GE.AND P6, PT, R4, c[0x0][0x1d4], PT ;  /* 0x0000750004007a0c */ /* 0x000fe40003fc6270 */
[----:B------:R-:W-:Y:S01]  /*0b40*/  SHF.R.S32.HI R4, RZ, 0x1f, R14 ;  /* 0x0000001fff047819 */ /* 0x000fe2000001140e */
[----:B------:R-:W-:Y:S01]  /*0b50*/  IMAD R5, R34, c[0x0][0x244], R5 ;  /* 0x0000910022057a24 */ /* 0x000fe200078e0205 */
[----:B------:R-:W-:Y:S01]  /*0b60*/  IADD3 R0, R12, 0x40, RZ ;  /* 0x000000400c007810 */ /* 0x000fe20007ffe0ff */
[----:B------:R-:W-:Y:S01]  /*0b70*/  IMAD R8, R78, -0x40, R147 ;  /* 0xffffffc04e087824 */ /* 0x000fe200078e0293 */
[----:B------:R-:W-:Y:S01]  /*0b80*/  LEA.HI R4, R4, R7, RZ, 0x2 ;  /* 0x0000000704047211 */ /* 0x000fe200078f10ff */
[----:B------:R-:W-:Y:S01]  /*0b90*/  IMAD.IADD R3, R3, 0x1, R5 ;  /* 0x0000000103037824 */ /* 0x000fe200078e0205 */
[----:B------:R-:W-:Y:S01]  /*0ba0*/  ISETP.GE.AND P5, PT, R0, c[0x0][0x1d4], PT ;  /* 0x0000750000007a0c */ /* 0x000fe20003fa6270 */
[----:B------:R-:W-:Y:S01]  /*0bb0*/  IMAD R0, R30, c[0x0][0x248], RZ ;  /* 0x000092001e007a24 */ /* 0x000fe200078e02ff */
[----:B------:R-:W-:Y:S01]  /*0bc0*/  LOP3.LUT R4, R4, 0xfffffffc, RZ, 0xc0, !PT ;  /* 0xfffffffc04047812 */ /* 0x000fe200078ec0ff */
[----:B------:R-:W-:Y:S01]  /*0bd0*/  IMAD.IADD R79, R9, 0x1, R6 ;  /* 0x00000001094f7824 */ /* 0x000fe200078e0206 */
[----:B------:R-:W-:Y:S01]  /*0be0*/  LEA.HI R9, R173, R173, RZ, 0x1 ;  /* 0x000000adad097211 */ /* 0x000fe200078f08ff */
[----:B------:R-:W-:Y:S01]  /*0bf0*/  IMAD.WIDE.U32 R116, R106, c[0x0][0x248], R2 ;  /* 0x000092006a747a25 */ /* 0x000fe200078e0002 */
[----:B------:R-:W-:-:S02]  /*0c00*/  ISETP.GE.AND P1, PT, R8, 0x1, PT ;  /* 0x000000010800780c */ /* 0x000fc40003f26270 */
[----:B------:R-:W-:Y:S01]  /*0c10*/  ISETP.GE.AND P0, PT, R12, c[0x0][0x1d4], PT ;  /* 0x000075000c007a0c */ /* 0x000fe20003f06270 */
[----:B------:R-:W-:Y:S01]  /*0c20*/  IMAD.IADD R21, R7, 0x1, -R4 ;  /* 0x0000000107157824 */ /* 0x000fe200078e0a04 */
[----:B------:R-:W-:Y:S01]  /*0c30*/  LOP3.LUT R5, R9, 0xfffffffe, RZ, 0xc0, !PT ;  /* 0xfffffffe09057812 */ /* 0x000fe200078ec0ff */
[----:B------:R-:W-:Y:S01]  /*0c40*/  IMAD R4, R106, c[0x0][0x24c], R0 ;  /* 0x000093006a047a24 */ /* 0x000fe200078e0200 */
[----:B------:R-:W-:Y:S01]  /*0c50*/  LEA.HI R6, R16, R173, RZ, 0x4 ;  /* 0x000000ad10067211 */ /* 0x000fe200078f20ff */
[----:B------:R-:W-:Y:S01]  /*0c60*/  IMAD R10, R160, R78, RZ ;  /* 0x0000004ea00a7224 */ /* 0x000fe200078e02ff */
[----:B------:R-:W-:Y:S01]  /*0c70*/  SHF.R.S32.HI R11, RZ, 0x1f, R78 ;  /* 0x0000001fff0b7819 */ /* 0x000fe2000001144e */
[----:B------:R-:W-:Y:S01]  /*0c80*/  IMAD.IADD R115, R117, 0x1, R4 ;  /* 0x0000000175737824 */ /* 0x000fe200078e0204 */
[----:B------:R-:W-:Y:S01]  /*0c90*/  SHF.R.S32.HI R91, RZ, 0x1, R9 ;  /* 0x00000001ff5b7819 */ /* 0x000fe20000011409 */
[----:B------:R-:W-:Y:S01]  /*0ca0*/  IMAD.MOV.U32 R114, RZ, RZ, R116 ;  /* 0x000000ffff727224 */ /* 0x000fe200078e0074 */
[----:B------:R-:W-:Y:S01]  /*0cb0*/  P2R R112, PR, RZ, 0x1 ;  /* 0x00000001ff707803 */ /* 0x000fe20000000000 */
[----:B------:R-:W-:Y:S01]  /*0cc0*/  IMAD.IADD R26, R173, 0x1, -R5 ;  /* 0x00000001ad1a7824 */ /* 0x000fe200078e0a05 */
[----:B------:R-:W-:Y:S01]  /*0cd0*/  LEA.HI R0, R9, R91, RZ, 0x1 ;  /* 0x0000005b09007211 */ /* 0x000fe200078f08ff */
[----:B------:R-:W-:Y:S01]  /*0ce0*/  IMAD.SHL.U32 R2, R6, 0x10, RZ ;  /* 0x0000001006027824 */ /* 0x000fe200078e00ff */
[----:B------:R-:W-:Y:S01]  /*0cf0*/  ISETP.NE.AND P4, PT, R112, RZ, PT ;  /* 0x000000ff7000720c */ /* 0x000fe20003f85270 */
[-C--:B------:R-:W-:Y:S01]  /*0d00*/  IMAD R10, R11, R164.reuse, R10 ;  /* 0x000000a40b0a7224 */ /* 0x080fe200078e020a */
[----:B------:R-:W-:Y:S01]  /*0d10*/  SHF.R.S32.HI R11, RZ, 0x1f, R91 ;  /* 0x0000001fff0b7819 */ /* 0x000fe2000001145b */
[----:B------:R-:W-:Y:S01]  /*0d20*/  IMAD.WIDE.U32 R4, R78, R164, R114 ;  /* 0x000000a44e047225 */ /* 0x000fe200078e0072 */
[----:B------:R-:W-:-:S02]  /*0d30*/  LOP3.LUT R9, R2, 0xffffff00, RZ, 0xc0, !PT ;  /* 0xffffff0002097812 */ /* 0x000fc400078ec0ff */
[----:B------:R-:W-:Y:S01]  /*0d40*/  LOP3.LUT R0, R0, 0x7fffffe, RZ, 0xc0, !PT ;  /* 0x07fffffe00007812 */ /* 0x000fe200078ec0ff */
[----:B------:R-:W-:Y:S01]  /*0d50*/  IMAD.SHL.U32 R32, R26, 0x4, RZ ;  /* 0x000000041a207824 */ /* 0x000fe200078e00ff */
[----:B------:R-:W-:Y:S01]  /*0d60*/  @P1 LEA R2, P2, R4, c[0x0][0x220], 0x1 ;  /* 0x0000880004021a11 */ /* 0x000fe200078408ff */
[----:B------:R-:W-:Y:S01]  /*0d70*/  IMAD.IADD R14, R5, 0x1, R10 ;  /* 0x00000001050e7824 */ /* 0x000fe200078e020a */
[----:B------:R-:W-:Y:S01]  /*0d80*/  ISETP.GT.AND P0, PT, R8, 0x20, PT ;  /* 0x000000200800780c */ /* 0x000fe20003f04270 */
[----:B------:R-:W-:Y:S01]  /*0d90*/  IMAD.SHL.U32 R24, R26, 0x8, RZ ;  /* 0x000000081a187824 */ /* 0x000fe200078e00ff */
[----:B------:R-:W-:Y:S01]  /*0da0*/  SHF.R.S32.HI R33, RZ, 0x1f, R32 ;  /* 0x0000001fff217819 */ /* 0x000fe20000011420 */
[----:B------:R-:W-:Y:S01]  /*0db0*/  IMAD R15, R11, c[0x0][0x280], RZ ;  /* 0x0000a0000b0f7a24 */ /* 0x000fe200078e02ff */
[----:B------:R-:W-:Y:S01]  /*0dc0*/  @P1 LEA.HI.X R3, R4, c[0x0][0x224], R14, 0x1, P2 ;  /* 0x0000890004031a11 */ /* 0x000fe200010f0c0e */
[----:B------:R-:W-:Y:S01]  /*0dd0*/  IMAD.IADD R0, R91, 0x1, -R0 ;  /* 0x000000015b007824 */ /* 0x000fe200078e0a00 */
[----:B------:R-:W-:Y:S01]  /*0de0*/  ISETP.GE.AND P2, PT, R24, c[0x0][0x27c], PT ;  /* 0x00009f0018007a0c */ /* 0x000fe20003f46270 */
[----:B------:R-:W-:Y:S01]  /*0df0*/  IMAD.SHL.U32 R79, R79, 0x2, RZ ;  /* 0x000000024f4f7824 */ /* 0x000fe200078e00ff */
[----:B------:R-:W-:Y:S01]  /*0e00*/  SHF.R.S32.HI R25, RZ, 0x1f, R24 ;  /* 0x0000001fff197819 */ /* 0x000fe20000011418 */
[C---:B------:R-:W-:Y:S01]  /*0e10*/  IMAD R15, R91.reuse, c[0x0][0x284], R15 ;  /* 0x0000a1005b0f7a24 */ /* 0x040fe200078e020f */
[----:B------:R-:W-:Y:S01]  /*0e20*/  SEL R5, RZ, c[0x0][0x27c], !P2 ;  /* 0x00009f00ff057a07 */ /* 0x000fe20005000000 */
[----:B------:R-:W-:Y:S01]  /*0e30*/  IMAD.WIDE.U32 R6, R91, c[0x0][0x280], R32 ;  /* 0x0000a0005b067a25 */ /* 0x000fe200078e0020 */
[----:B------:R-:W-:Y:S01]  /*0e40*/  @!PT LDS RZ, [RZ] ;  /* 0x00000000fffff984 */ /* 0x000fe20000000800 */
[----:B------:R-:W-:Y:S01]  /*0e50*/  @!PT LDS RZ, [RZ] ;  /* 0x00000000fffff984 */ /* 0x000fe20000000800 */
[----:B------:R-:W-:Y:S01]  /*0e60*/  @!PT LDS RZ, [RZ] ;  /* 0x00000000fffff984 */ /* 0x000fe20000000800 */
[----:B------:R1:W-:Y:S01]  /*0e70*/  @P1 LDGSTS.E.BYPASS.LTC128B.128 [R79+0x3100], [R2.64], !P4 ;  /* 0x03100000024f1fae */ /* 0x0003e2000e101d46 */
[----:B------:R-:W-:-:S02]  /*0e80*/  SHF.L.U64.HI R158, R17, R158, c[0x0][0x23c] ;  /* 0x00008f00119e7619 */ /* 0x000fc4000001029e */
[----:B------:R-:W-:Y:S01]  /*0e90*/  IMAD R99, R0, 0x20, R9 ;  /* 0x0000002000637824 */ /* 0x000fe200078e0209 */
[----:B------:R1:W-:Y:S01]  /*0ea0*/  @P1 LDGSTS.E.BYPASS.LTC128B.128 [R79+0x4100], [R2.64+0x40], !P6 ;  /* 0x04100040024f1fae */ /* 0x0003e2000f101d46 */
[----:B------:R-:W-:Y:S01]  /*0eb0*/  IMAD R0, R11, c[0x0][0x290], RZ ;  /* 0x0000a4000b007a24 */ /* 0x000fe200078e02ff */
[C---:B------:R-:W-:Y:S01]  /*0ec0*/  IADD3 R36, R32.reuse, 0x10, RZ ;  /* 0x0000001020247810 */ /* 0x040fe20007ffe0ff */
[----:B------:R-:W-:Y:S01]  /*0ed0*/  IMAD.IADD R23, R7, 0x1, R15 ;  /* 0x0000000107177824 */ /* 0x000fe200078e020f */
[----:B------:R1:W-:Y:S01]  /*0ee0*/  @P1 LDGSTS.E.BYPASS.LTC128B.128 [R79+0x5100], [R2.64+0x80], !P5 ;  /* 0x05100080024f1fae */ /* 0x0003e2000e901d46 */
[----:B------:R-:W-:Y:S01]  /*0ef0*/  IMAD.MOV.U32 R22, RZ, RZ, R6 ;  /* 0x000000ffff167224 */ /* 0x000fe200078e0006 */
[----:B------:R-:W-:Y:S01]  /*0f00*/  @P0 IADD3 R4, P1, R163, R4, RZ ;  /* 0x00000004a3040210 */ /* 0x000fe20007f3e0ff */
[C---:B------:R-:W-:Y:S01]  /*0f10*/  IMAD.WIDE.U32 R8, R91.reuse, c[0x0][0x280], R24 ;  /* 0x0000a0005b087a25 */ /* 0x040fe200078e0018 */
[----:B------:R-:W-:Y:S02]  /*0f20*/  IADD3 R35, R32, 0x20, RZ ;  /* 0x0000002020237810 */ /* 0x000fe40007ffe0ff */
[C---:B------:R-:W-:Y:S01]  /*0f30*/  IADD3 R94, R24.reuse, 0x30, RZ ;  /* 0x00000030185e7810 */ /* 0x040fe20007ffe0ff */
[C---:B------:R-:W-:Y:S01]  /*0f40*/  IMAD R0, R91.reuse, c[0x0][0x294], R0 ;  /* 0x0000a5005b007a24 */ /* 0x040fe200078e0200 */
[C---:B------:R-:W-:Y:S01]  /*0f50*/  IADD3 R93, R24.reuse, 0x40, RZ ;  /* 0x00000040185d7810 */ /* 0x040fe20007ffe0ff */
[----:B------:R-:W-:Y:S01]  /*0f60*/  IMAD.WIDE.U32 R10, R91, c[0x0][0x290], R32 ;  /* 0x0000a4005b0a7a25 */ /* 0x000fe200078e0020 */
[----:B------:R-:W-:-:S02]  /*0f70*/  IADD3 R92, R24, 0x50, RZ ;  /* 0x00000050185c7810 */ /* 0x000fc40007ffe0ff */
[----:B------:R-:W-:Y:S01]  /*0f80*/  P2R R150, PR, RZ, 0x4 ;  /* 0x00000004ff967803 */ /* 0x000fe20000000000 */
[----:B------:R-:W-:Y:S01]  /*0f90*/  IMAD.WIDE.U32 R6, R91, c[0x0][0x290], R24 ;  /* 0x0000a4005b067a25 */ /* 0x000fe200078e0018 */
[----:B------:R-:W-:-:S03]  /*0fa0*/  IADD3 R39, R32, 0x28, RZ ;  /* 0x0000002820277810 */ /* 0x000fc60007ffe0ff */
[----:B------:R-:W-:Y:S02]  /*0fb0*/  IMAD.IADD R5, R24, 0x1, R5 ;  /* 0x0000000118057824 */ /* 0x000fe400078e0205 */
[----:B------:R-:W-:Y:S02]  /*0fc0*/  IMAD.IADD R17, R15, 0x1, R9 ;  /* 0x000000010f117824 */ /* 0x000fe400078e0209 */
[----:B------:R-:W-:Y:S02]  /*0fd0*/  IMAD.IADD R19, R11, 0x1, R0 ;  /* 0x000000010b137824 */ /* 0x000fe400078e0200 */
[----:B------:R-:W-:Y:S01]  /*0fe0*/  IMAD.IADD R15, R0, 0x1, R7 ;  /* 0x00000001000f7824 */ /* 0x000fe200078e0207 */
[----:B------:R-:W-:Y:S01]  /*0ff0*/  SHF.R.S32.HI R0, RZ, 0x1f, R5 ;  /* 0x0000001fff007819 */ /* 0x000fe20000011405 */
[----:B------:R-:W-:Y:S01]  /*1000*/  @P0 IMAD.X R14, R158, 0x1, R14, P1 ;  /* 0x000000019e0e0824 */ /* 0x000fe200008e060e */
[----:B-1----:R-:W-:Y:S01]  /*1010*/  @P0 LEA R2, P1, R4, c[0x0][0x220], 0x1 ;  /* 0x0000880004020a11 */ /* 0x002fe200078208ff */
[----:B------:R-:W-:Y:S01]  /*1020*/  IMAD.IADD R28, R32, 0x1, R36 ;  /* 0x00000001201c7824 */ /* 0x000fe200078e0224 */
[-C--:B------:R-:W-:Y:S01]  /*1030*/  LEA.HI R20, R0, R5.reuse, RZ, 0x3 ;  /* 0x0000000500147211 */ /* 0x080fe200078f18ff */
[----:B------:R-:W-:Y:S01]  /*1040*/  IMAD.MOV.U32 R16, RZ, RZ, R8 ;  /* 0x000000ffff107224 */ /* 0x000fe200078e0008 */
[----:B------:R-:W-:Y:S01]  /*1050*/  @P0 LEA.HI.X R3, R4, c[0x0][0x224], R14, 0x1, P1 ;  /* 0x0000890004030a11 */ /* 0x000fe200008f0c0e */
[----:B------:R-:W-:Y:S01]  /*1060*/  IMAD.IADD R27, R32, 0x1, R35 ;  /* 0x00000001201b7824 */ /* 0x000fe200078e0223 */
[----:B------:R-:W-:Y:S01]  /*1070*/  LEA.HI R8, R0, R5, RZ, 0x5 ;  /* 0x0000000500087211 */ /* 0x000fe200078f28ff */
[----:B------:R-:W-:Y:S01]  /*1080*/  IMAD R0, R37, c[0x0][0x260], RZ ;  /* 0x0000980025007a24 */ /* 0x000fe200078e02ff */
[----:B------:R-:W-:Y:S01]  /*1090*/  ISETP.GE.AND P1, PT, R28, c[0x0][0x27c], PT ;  /* 0x00009f001c007a0c */ /* 0x000fe20003f26270 */
[----:B------:R-:W-:Y:S01]  /*10a0*/  IMAD.MOV.U32 R14, RZ, RZ, R6 ;  /* 0x000000ffff0e7224 */ /* 0x000fe200078e0006 */
[----:B------:R2:W-:Y:S01]  /*10b0*/  @P0 LDGSTS.E.BYPASS.LTC128B.128 [R79+0x3900], [R2.64], !P4 ;  /* 0x03900000024f0fae */ /* 0x0005e2000e101d46 */
[C---:B------:R-:W-:Y:S01]  /*10c0*/  IMAD R0, R34.reuse, c[0x0][0x264], R0 ;  /* 0x0000990022007a24 */ /* 0x040fe200078e0200 */
[----:B------:R-:W-:Y:S01]  /*10d0*/  SEL R6, RZ, c[0x0][0x27c], !P1 ;  /* 0x00009f00ff067a07 */ /* 0x000fe20004800000 */
[----:B------:R-:W-:Y:S01]  /*10e0*/  IMAD.WIDE.U32 R4, R34, c[0x0][0x260], R12 ;  /* 0x0000980022047a25 */ /* 0x000fe200078e000c */
[----:B------:R-:W-:Y:S01]  /*10f0*/  P2R R149, PR, RZ, 0x2 ;  /* 0x00000002ff957803 */ /* 0x000fe20000000000 */
[----:B------:R2:W-:Y:S01]  /*1100*/  @P0 LDGSTS.E.BYPASS.LTC128B.128 [R79+0x4900], [R2.64+0x40], !P6 ;  /* 0x04900040024f0fae */ /* 0x0005e2000f101d46 */
[----:B------:R-:W-:Y:S01]  /*1110*/  ISETP.GE.AND P1, PT, R27, c[0x0][0x27c], PT ;  /* 0x00009f001b007a0c */ /* 0x000fe20003f26270 */
[----:B------:R-:W-:Y:S01]  /*1120*/  IMAD.IADD R5, R5, 0x1, R0 ;  /* 0x0000000105057824 */ /* 0x000fe200078e0200 */
[----:B------:R-:W-:Y:S01]  /*1130*/  SHF.R.S32.HI R143, RZ, 0x3, R20 ;  /* 0x00000003ff8f7819 */ /* 0x000fe20000011414 */
[----:B------:R-:W-:Y:S01]  /*1140*/  IMAD.IADD R0, R6, 0x1, R28 ;  /* 0x0000000106007824 */ /* 0x000fe200078e021c */
[----:B------:R-:W-:Y:S01]  /*1150*/  SEL R6, RZ, c[0x0][0x27c], !P1 ;  /* 0x00009f00ff067a07 */ /* 0x000fe20004800000 */
[----:B------:R-:W-:Y:S01]  /*1160*/  IMAD.SHL.U32 R7, R21, 0x40, RZ ;  /* 0x0000004015077824 */ /* 0x000fe200078e00ff */
[----:B------:R2:W-:Y:S01]  /*1170*/  @P0 LDGSTS.E.BYPASS.LTC128B.128 [R79+0x5900], [R2.64+0x80], !P5 ;  /* 0x05900080024f0fae */ /* 0x0005e2000e901d46 */
[----:B------:R-:W-:Y:S01]  /*1180*/  IMAD.SHL.U32 R8, R8, 0x40, RZ ;  /* 0x0000004008087824 */ /* 0x000fe200078e00ff */
[----:B------:R-:W-:Y:S01]  /*1190*/  SHF.R.S32.HI R9, RZ, 0x1f, R0 ;  /* 0x0000001fff097819 */ /* 0x000fe20000011400 */
[----:B------:R-:W-:Y:S01]  /*11a0*/  IMAD.IADD R6, R6, 0x1, R27 ;  /* 0x0000000106067824 */ /* 0x000fe200078e021b */
[----:B------:R-:W-:Y:S01]  /*11b0*/  LOP3.LUT R97, R7, 0xc0, RZ, 0xc0, !PT ;  /* 0x000000c007617812 */ /* 0x000fe200078ec0ff */
[----:B------:R-:W-:Y:S01]  /*11c0*/  IMAD.MOV.U32 R18, RZ, RZ, R10 ;  /* 0x000000ffff127224 */ /* 0x000fe200078e000a */
[CC--:B------:R-:W-:Y:S01]  /*11d0*/  LEA.HI R135, R9.reuse, R0.reuse, RZ, 0x3 ;  /* 0x0000000009877211 */ /* 0x0c0fe200078f18ff */
[----:B------:R-:W-:Y:S01]  /*11e0*/  IMAD R7, R30, c[0x0][0x268], RZ ;  /* 0x00009a001e077a24 */ /* 0x000fe200078e02ff */
[----:B------:R-:W-:Y:S01]  /*11f0*/  LEA.HI R12, R9, R0, RZ, 0x5 ;  /* 0x00000000090c7211 */ /* 0x000fe200078f28ff */
[----:B------:R-:W0:Y:S01]  /*1200*/  LDGDEPBAR ;  /* 0x00000000000079af */ /* 0x000e220000000000 */
[----:B------:R-:W-:Y:S01]  /*1210*/  SHF.R.S32.HI R0, RZ, 0x1f, R6 ;  /* 0x0000001fff007819 */ /* 0x000fe20000011406 */
[----:B------:R-:W-:Y:S01]  /*1220*/  IMAD R110, R106, c[0x0][0x26c], R7 ;  /* 0x00009b006a6e7a24 */ /* 0x000fe200078e0207 */
[----:B------:R-:W-:Y:S01]  /*1230*/  LOP3.LUT R10, R8, 0x7ffff800, RZ, 0xc0, !PT ;  /* 0x7ffff800080a7812 */ /* 0x000fe200078ec0ff */
[----:B------:R-:W-:Y:S01]  /*1240*/  IMAD.SHL.U32 R8, R12, 0x40, RZ ;  /* 0x000000400c087824 */ /* 0x000fe200078e00ff */
[-C--:B------:R-:W-:Y:S01]  /*1250*/  LEA.HI R11, R0, R6.reuse, RZ, 0x3 ;  /* 0x00000006000b7211 */ /* 0x080fe200078f18ff */
[----:B------:R-:W-:Y:S01]  /*1260*/  IMAD.WIDE.U32 R106, R106, c[0x0][0x268], R4 ;  /* 0x00009a006a6a7a25 */ /* 0x000fe200078e0004 */
[----:B------:R-:W-:-:S02]  /*1270*/  LEA.HI R0, R0, R6, RZ, 0x5 ;  /* 0x0000000600007211 */ /* 0x000fc400078f28ff */
[----:B------:R-:W-:Y:S01]  /*1280*/  SHF.R.U32.HI R98, RZ, 0x3, R97 ;  /* 0x00000003ff627819 */ /* 0x000fe20000011661 */
[----:B------:R-:W-:Y:S01]  /*1290*/  IMAD R4, R37, c[0x0][0x1e8], RZ ;  /* 0x00007a0025047a24 */ /* 0x000fe200078e02ff */
[C---:B------:R-:W-:Y:S01]  /*12a0*/  LOP3.LUT R6, R97.reuse, 0x18, R135, 0xf8, !PT ;  /* 0x0000001861067812 */ /* 0x040fe200078ef887 */
[----:B------:R-:W-:Y:S01]  /*12b0*/  IMAD.SHL.U32 R0, R0, 0x40, RZ ;  /* 0x0000004000007824 */ /* 0x000fe200078e00ff */
[C---:B------:R-:W-:Y:S01]  /*12c0*/  LOP3.LUT R9, R97.reuse, 0x18, R20, 0xf8, !PT ;  /* 0x0000001861097812 */ /* 0x040fe200078ef814 */
[----:B------:R-:W-:Y:S01]  /*12d0*/  IMAD R4, R34, c[0x0][0x1ec], R4 ;  /* 0x00007b0022047a24 */ /* 0x000fe200078e0204 */
[----:B------:R-:W-:Y:S01]  /*12e0*/  LOP3.LUT R7, R97, 0x18, R11, 0xf8, !PT ;  /* 0x0000001861077812 */ /* 0x000fe200078ef80b */
[----:B------:R-:W-:Y:S01]  /*12f0*/  IMAD.MOV.U32 R161, RZ, RZ, c[0x0][0x280] ;  /* 0x0000a000ffa17624 */ /* 0x000fe200078e00ff */
[----:B------:R-:W-:Y:S01]  /*1300*/  LOP3.LUT R12, R8, 0x7ffff800, RZ, 0xc0, !PT ;  /* 0x7ffff800080c7812 */ /* 0x000fe200078ec0ff */
[----:B------:R-:W-:Y:S01]  /*1310*/  IMAD.IADD R146, R169, 0x1, R4 ;  /* 0x00000001a9927824 */ /* 0x000fe200078e0204 */
[-C--:B------:R-:W-:Y:S01]  /*1320*/  LOP3.LUT R8, R6, R98.reuse, RZ, 0x3c, !PT ;  /* 0x0000006206087212 */ /* 0x080fe200078e3cff */
[----:B------:R-:W-:Y:S01]  /*1330*/  IMAD.MOV.U32 R162, RZ, RZ, c[0x0][0x290] ;  /* 0x0000a400ffa27624 */ /* 0x000fe200078e00ff */
[-C--:B------:R-:W-:Y:S01]  /*1340*/  LOP3.LUT R9, R9, R98.reuse, RZ, 0x3c, !PT ;  /* 0x0000006209097212 */ /* 0x080fe200078e3cff */
[----:B------:R-:W-:Y:S01]  /*1350*/  IMAD.MOV.U32 R172, RZ, RZ, c[0x0][0x2b8] ;  /* 0x0000ae00ffac7624 */ /* 0x000fe200078e00ff */
[----:B------:R-:W-:Y:S01]  /*1360*/  LOP3.LUT R6, R0, 0x7ffff800, RZ, 0xc0, !PT ;  /* 0x7ffff80000067812 */ /* 0x000fe200078ec0ff */
[----:B------:R-:W-:Y:S01]  /*1370*/  IMAD.MOV.U32 R170, RZ, RZ, c[0x0][0x27c] ;  /* 0x00009f00ffaa7624 */ /* 0x000fe200078e00ff */
[----:B------:R-:W-:Y:S01]  /*1380*/  LOP3.LUT R0, R7, R98, RZ, 0x3c, !PT ;  /* 0x0000006207007212 */ /* 0x000fe200078e3cff */
[----:B------:R-:W-:Y:S01]  /*1390*/  IMAD R7, R37, c[0x0][0x210], RZ ;  /* 0x0000840025077a24 */ /* 0x000fe200078e02ff */
[--C-:B------:R-:W-:Y:S01]  /*13a0*/  IADD3 R10, R9, R10, R99.reuse ;  /* 0x0000000a090a7210 */ /* 0x100fe20007ffe063 */
[----:B------:R-:W-:Y:S01]  /*13b0*/  IMAD.MOV.U32 R154, RZ, RZ, c[0x0][0x27c] ;  /* 0x00009f00ff9a7624 */ /* 0x000fe200078e00ff */
[----:B------:R-:W-:Y:S01]  /*13c0*/  IADD3 R9, R0, R6, R99 ;  /* 0x0000000600097210 */ /* 0x000fe20007ffe063 */
[----:B-----5:R-:W-:Y:S01]  /*13d0*/  IMAD.WIDE.U32 R124, R153, c[0x0][0x280], R22 ;  /* 0x0000a000997c7a25 */ /* 0x020fe200078e0016 */
[----:B------:R-:W-:-:S02]  /*13e0*/  SHF.R.S32.HI R0, RZ, 0x1f, R153 ;  /* 0x0000001fff007819 */ /* 0x000fc40000011499 */
[----:B------:R-:W-:Y:S01]  /*13f0*/  LOP3.LUT P0, RZ, R21, 0x2, RZ, 0xc0, !PT ;  /* 0x0000000215ff7812 */ /* 0x000fe2000780c0ff */
[----:B------:R-:W-:Y:S01]  /*1400*/  IMAD.WIDE.U32 R122, R153, c[0x0][0x290], R18 ;  /* 0x0000a400997a7a25 */ /* 0x000fe200078e0012 */
[----:B------:R-:W-:Y:S02]  /*1410*/  IADD3 R12, R8, R12, R99 ;  /* 0x0000000c080c7210 */ /* 0x000fe40007ffe063 */
[----:B------:R-:W-:Y:S01]  /*1420*/  SHF.R.S32.HI R4, RZ, 0x1f, R28 ;  /* 0x0000001fff047819 */ /* 0x000fe2000001141c */
[C---:B------:R-:W-:Y:S01]  /*1430*/  IMAD R6, R0.reuse, c[0x0][0x280], RZ ;  /* 0x0000a00000067a24 */ /* 0x040fe200078e02ff */
[----:B------:R-:W-:Y:S01]  /*1440*/  SHF.L.U64.HI R155, R161, R156, c[0x0][0x284] ;  /* 0x0000a100a19b7619 */ /* 0x000fe2000001029c */
[----:B------:R-:W-:Y:S01]  /*1450*/  IMAD R5, R0, c[0x0][0x290], RZ ;  /* 0x0000a40000057a24 */ /* 0x000fe200078e02ff */
[----:B------:R-:W-:Y:S01]  /*1460*/  LEA.HI R4, R4, R28, RZ, 0x3 ;  /* 0x0000001c04047211 */ /* 0x000fe200078f18ff */
[----:B------:R-:W-:Y:S01]  /*1470*/  IMAD R0, R34, c[0x0][0x214], R7 ;  /* 0x0000850022007a24 */ /* 0x000fe200078e0207 */
[----:B------:R-:W-:Y:S01]  /*1480*/  P2R R148, PR, RZ, 0x2 ;  /* 0x00000002ff947803 */ /* 0x000fe20000000000 */
[----:B------:R-:W-:Y:S01]  /*1490*/  IMAD R8, R153, c[0x0][0x284], R6 ;  /* 0x0000a10099087a24 */ /* 0x000fe200078e0206 */
[----:B------:R-:W-:Y:S01]  /*14a0*/  SHF.R.S32.HI R6, RZ, 0x1f, R93 ;  /* 0x0000001fff067819 */ /* 0x000fe2000001145d */
[----:B------:R-:W-:Y:S01]  /*14b0*/  IMAD.IADD R145, R167, 0x1, R0 ;  /* 0x00000001a7917824 */ /* 0x000fe200078e0200 */
[----:B------:R-:W-:Y:S01]  /*14c0*/  SHF.R.S32.HI R0, RZ, 0x1f, R94 ;  /* 0x0000001fff007819 */ /* 0x000fe2000001145e */
[C---:B------:R-:W-:Y:S01]  /*14d0*/  IMAD R7, R153.reuse, c[0x0][0x294], R5 ;  /* 0x0000a50099077a24 */ /* 0x040fe200078e0205 */
[----:B------:R-:W-:Y:S01]  /*14e0*/  SHF.R.S32.HI R5, RZ, 0x1f, R92 ;  /* 0x0000001fff057819 */ /* 0x000fe2000001145c */
[----:B------:R-:W-:Y:S01]  /*14f0*/  IMAD.WIDE.U32 R120, R153, c[0x0][0x280], R16 ;  /* 0x0000a00099787a25 */ /* 0x000fe200078e0010 */
[----:B------:R-:W-:-:S02]  /*1500*/  LEA.HI R89, R0, R94, RZ, 0x3 ;  /* 0x0000005e00597211 */ /* 0x000fc400078f18ff */
[----:B------:R-:W-:Y:S01]  /*1510*/  SHF.R.S32.HI R0, RZ, 0x1f, R27 ;  /* 0x0000001fff007819 */ /* 0x000fe2000001141b */
[----:B------:R-:W-:Y:S01]  /*1520*/  IMAD.WIDE.U32 R118, R153, c[0x0][0x290], R14 ;  /* 0x0000a40099767a25 */ /* 0x000fe200078e000e */
[----:B------:R-:W-:Y:S02]  /*1530*/  LEA.HI R6, R6, R93, RZ, 0x3 ;  /* 0x0000005d06067211 */ /* 0x000fe400078f18ff */
[----:B------:R-:W-:Y:S01]  /*1540*/  LEA.HI R85, R0, R27, RZ, 0x3 ;  /* 0x0000001b00557211 */ /* 0x000fe200078f18ff */
[----:B------:R-:W-:Y:S01]  /*1550*/  IMAD.SHL.U32 R161, R161, 0x40, RZ ;  /* 0x00000040a1a17824 */ /* 0x000fe200078e00ff */
[----:B------:R-:W-:Y:S01]  /*1560*/  LEA.HI R5, R5, R92, RZ, 0x3 ;  /* 0x0000005c05057211 */ /* 0x000fe200078f18ff */
[----:B------:R-:W-:Y:S01]  /*1570*/  IMAD.SHL.U32 R154, R154, 0x2, RZ ;  /* 0x000000029a9a7824 */ /* 0x000fe200078e00ff */
[----:B------:R-:W-:Y:S01]  /*1580*/  LOP3.LUT R86, R4, 0xfffffff8, RZ, 0xc0, !PT ;  /* 0xfffffff804567812 */ /* 0x000fe200078ec0ff */
[----:B------:R-:W-:Y:S01]  /*1590*/  IMAD R111, R26, 0x40, R91 ;  /* 0x000000401a6f7824 */ /* 0x000fe200078e025b */
[----:B------:R-:W-:Y:S01]  /*15a0*/  LOP3.LUT R89, R89, 0xfffffff8, RZ, 0xc0, !PT ;  /* 0xfffffff859597812 */ /* 0x000fe200078ec0ff */
[----:B------:R-:W-:Y:S01]  /*15b0*/  IMAD.IADD R141, R125, 0x1, R8 ;  /* 0x000000017d8d7824 */ /* 0x000fe200078e0208 */
[----:B------:R-:W-:Y:S01]  /*15c0*/  LOP3.LUT R88, R6, 0xfffffff8, RZ, 0xc0, !PT ;  /* 0xfffffff806587812 */ /* 0x000fe200078ec0ff */
[----:B------:R-:W-:Y:S01]  /*15d0*/  IMAD.IADD R139, R8, 0x1, R121 ;  /* 0x00000001088b7824 */ /* 0x000fe200078e0279 */
[----:B------:R-:W-:Y:S01]  /*15e0*/  LOP3.LUT R87, R5, 0xfffffff8, RZ, 0xc0, !PT ;  /* 0xfffffff805577812 */ /* 0x000fe200078ec0ff */
[----:B------:R-:W-:Y:S01]  /*15f0*/  IMAD.IADD R140, R123, 0x1, R7 ;  /* 0x000000017b8c7824 */ /* 0x000fe200078e0207 */
[----:B------:R-:W-:Y:S01]  /*1600*/  LOP3.LUT R85, R85, 0xfffffff8, RZ, 0xc0, !PT ;  /* 0xfffffff855557812 */ /* 0x000fe200078ec0ff */
[----:B------:R-:W-:Y:S01]  /*1610*/  IMAD.IADD R138, R7, 0x1, R119 ;  /* 0x00000001078a7824 */ /* 0x000fe200078e0277 */
[C---:B------:R-:W-:Y:S01]  /*1620*/  SHF.L.U64.HI R156, R162.reuse, R156, c[0x0][0x294] ;  /* 0x0000a500a29c7619 */ /* 0x040fe2000001029c */
[----:B------:R-:W-:Y:S01]  /*1630*/  IMAD.SHL.U32 R162, R162, 0x40, RZ ;  /* 0x00000040a2a27824 */ /* 0x000fe200078e00ff */
[----:B------:R-:W-:Y:S01]  /*1640*/  IADD3 R37, R32, 0x18, RZ ;  /* 0x0000001820257810 */ /* 0x000fe20007ffe0ff */
[----:B------:R-:W-:Y:S01]  /*1650*/  IMAD.IADD R110, R107, 0x1, R110 ;  /* 0x000000016b6e7824 */ /* 0x000fe200078e026e */
[----:B------:R-:W-:Y:S01]  /*1660*/  SHF.R.S32.HI R104, RZ, 0x1f, R89 ;  /* 0x0000001fff687819 */ /* 0x000fe20000011459 */
[----:B------:R-:W-:Y:S01]  /*1670*/  IMAD.SHL.U32 R133, R10, 0x2, RZ ;  /* 0x000000020a857824 */ /* 0x000fe200078e00ff */
[----:B------:R-:W-:Y:S01]  /*1680*/  SHF.R.S32.HI R103, RZ, 0x1f, R88 ;  /* 0x0000001fff677819 */ /* 0x000fe20000011458 */
[----:B------:R-:W-:Y:S01]  /*1690*/  IMAD.SHL.U32 R128, R12, 0x2, RZ ;  /* 0x000000020c807824 */ /* 0x000fe200078e00ff */
[----:B------:R-:W-:Y:S01]  /*16a0*/  SHF.R.S32.HI R102, RZ, 0x1f, R87 ;  /* 0x0000001fff667819 */ /* 0x000fe20000011457 */
[----:B------:R-:W-:Y:S01]  /*16b0*/  IMAD.SHL.U32 R113, R9, 0x2, RZ ;  /* 0x0000000209717824 */ /* 0x000fe200078e00ff */
[----:B------:R-:W-:-:S02]  /*16c0*/  SHF.R.S32.HI R101, RZ, 0x1f, R86 ;  /* 0x0000001fff657819 */ /* 0x000fc40000011456 */
[----:B------:R-:W-:Y:S02]  /*16d0*/  SHF.R.S32.HI R100, RZ, 0x1f, R85 ;  /* 0x0000001fff647819 */ /* 0x000fe40000011455 */
[----:B------:R-:W-:Y:S01]  /*16e0*/  SHF.R.S32.HI R134, RZ, 0x3, R11 ;  /* 0x00000003ff867819 */ /* 0x000fe2000001140b */
[----:B------:R-:W-:Y:S01]  /*16f0*/  BAR.SYNC.DEFER_BLOCKING 0x0 ;  /* 0x0000000000007b1d */ /* 0x000fe20000010000 */
[----:B------:R-:W-:Y:S02]  /*1700*/  ISETP.NE.AND P1, PT, R172, 0x1, PT ;  /* 0x00000001ac00780c */ /* 0x000fe40003f25270 */
[----:B--2---:R-:W-:Y:S01]  /*1710*/  @P3 SHF.R.S32.HI R3, RZ, 0x1f, R31 ;  /* 0x0000001fff033819 */ /* 0x004fe2000001141f */
[----:B------:R-:W-:Y:S02]  /*1720*/  @!P3 IMAD.MOV.U32 R3, RZ, RZ, R29 ;  /* 0x000000ffff03b224 */ /* 0x000fe400078e001d */
[----:B------:R-:W-:Y:S02]  /*1730*/  @P3 IMAD.MOV.U32 R2, RZ, RZ, R31 ;  /* 0x000000ffff023224 */ /* 0x000fe400078e001f */
[----:B------:R-:W-:Y:S01]  /*1740*/  @!P3 IMAD.MOV.U32 R2, RZ, RZ, R38 ;  /* 0x000000ffff02b224 */ /* 0x000fe200078e0026 */
[----:B------:R-:W-:Y:S01]  /*1750*/  IADD3 R38, R32, 0x8, RZ ;  /* 0x0000000820267810 */ /* 0x000fe20007ffe0ff */
[----:B------:R-:W-:-:S02]  /*1760*/  IMAD R0, R3, c[0x0][0x2b0], RZ ;  /* 0x0000ac0003007a24 */ /* 0x000fc400078e02ff */
[----:B------:R-:W-:-:S04]  /*1770*/  IMAD.WIDE.U32 R126, R2, c[0x0][0x2b0], RZ ;  /* 0x0000ac00027e7a25 */ /* 0x000fc800078e00ff */
[----:B------:R-:W-:Y:S01]  /*1780*/  IMAD R3, R2, c[0x0][0x2b4], R0 ;  /* 0x0000ad0002037a24 */ /* 0x000fe200078e0200 */
[----:B------:R-:W-:Y:S02]  /*1790*/  LOP3.LUT R2, R97, 0x8, R24, 0xf8, !PT ;  /* 0x0000000861027812 */ /* 0x000fe400078ef818 */
[----:B------:R-:W-:Y:S01]  /*17a0*/  LOP3.LUT R0, R20, 0xfffffff8, RZ, 0xc0, !PT ;  /* 0xfffffff814007812 */ /* 0x000fe200078ec0ff */
[----:B------:R-:W-:Y:S01]  /*17b0*/  IMAD.IADD R142, R127, 0x1, R3 ;  /* 0x000000017f8e7824 */ /* 0x000fe200078e0203 */
[----:B------:R-:W-:Y:S02]  /*17c0*/  LOP3.LUT R2, R2, R98, RZ, 0x3c, !PT ;  /* 0x0000006202027212 */ /* 0x000fe400078e3cff */
[----:B------:R-:W-:Y:S01]  /*17d0*/  LOP3.LUT R3, R135, 0xfffffff8, RZ, 0xc0, !PT ;  /* 0xfffffff887037812 */ /* 0x000fe200078ec0ff */
[----:B------:R-:W-:Y:S01]  /*17e0*/  IMAD.SHL.U32 R136, R0, 0x2, RZ ;  /* 0x0000000200887824 */ /* 0x000fe200078e00ff */
[----:B------:R-:W-:Y:S01]  /*17f0*/  SHF.R.S32.HI R135, RZ, 0x3, R135 ;  /* 0x00000003ff877819 */ /* 0x000fe20000011487 */
[----:B------:R-:W-:Y:S01]  /*1800*/  IMAD.IADD R80, R99, 0x1, R2 ;  /* 0x0000000163507824 */ /* 0x000fe200078e0202 */
[----:B------:R-:W-:Y:S01]  /*1810*/  SHF.R.S32.HI R2, RZ, 0x1f, R0 ;  /* 0x0000001fff027819 */ /* 0x000fe20000011400 */
[----:B------:R-:W-:Y:S01]  /*1820*/  IMAD.SHL.U32 R131, R3, 0x2, RZ ;  /* 0x0000000203837824 */ /* 0x000fe200078e00ff */
[----:B------:R-:W-:-:S02]  /*1830*/  SHF.R.S32.HI R4, RZ, 0x1f, R3 ;  /* 0x0000001fff047819 */ /* 0x000fc40000011403 */
[----:B------:R-:W-:Y:S02]  /*1840*/  SHF.L.U64.HI R137, R0, 0x1, R2 ;  /* 0x0000000100897819 */ /* 0x000fe40000010202 */
[----:B------:R-:W-:Y:S02]  /*1850*/  LOP3.LUT R0, R11, 0xfffffff8, RZ, 0xc0, !PT ;  /* 0xfffffff80b007812 */ /* 0x000fe400078ec0ff */
[----:B------:R-:W-:Y:S02]  /*1860*/  LEA R80, R80, 0x100, 0x1 ;  /* 0x0000010050507811 */ /* 0x000fe400078e08ff */
[----:B------:R-:W-:Y:S01]  /*1870*/  SHF.R.S32.HI R2, RZ, 0x1f, R0 ;  /* 0x0000001fff027819 */ /* 0x000fe20000011400 */
[----:B------:R-:W-:Y:S01]  /*1880*/  IMAD.SHL.U32 R129, R0, 0x2, RZ ;  /* 0x0000000200817824 */ /* 0x000fe200078e00ff */
[C---:B------:R-:W-:Y:S02]  /*1890*/  IADD3 R81, R80.reuse, 0x20, RZ ;  /* 0x0000002050517810 */ /* 0x040fe40007ffe0ff */
[----:B------:R-:W-:-:S02]  /*18a0*/  @P0 IADD3 R81, R80, -0x20, RZ ;  /* 0xffffffe050510810 */ /* 0x000fc40007ffe0ff */
[----:B------:R-:W-:Y:S02]  /*18b0*/  SHF.L.U64.HI R132, R3, 0x1, R4 ;  /* 0x0000000103847819 */ /* 0x000fe40000010204 */
[----:B------:R-:W-:Y:S02]  /*18c0*/  SHF.L.U64.HI R130, R0, 0x1, R2 ;  /* 0x0000000100827819 */ /* 0x000fe40000010202 */
[----:B------:R-:W-:Y:S02]  /*18d0*/  ISETP.GE.AND P0, PT, R170, 0x1, PT ;  /* 0x00000001aa00780c */ /* 0x000fe40003f06270 */
.L_x_90:
[----:B------:R-:W-:Y:S01]  /*18e0*/  IMAD.SHL.U32 R90, R78, 0x40, RZ ;  /* 0x000000404e5a7824 */ /* 0x000fe200078e00ff */
[----:B------:R-:W-:Y:S04]  /*18f0*/  DEPBAR.LE SB0, 0x0 ;  /* 0x000080000000791a */ /* 0x000fe80000000000 */
[----:B-1----:R-:W-:Y:S01]  /*1900*/  IMAD.IADD R2, R111, 0x1, R90 ;  /* 0x000000016f027824 */ /* 0x002fe200078e025a */
[----:B------:R-:W-:Y:S01]  /*1910*/  ISETP.NE.AND P1, PT, R172, 0x1, PT ;  /* 0x00000001ac00780c */ /* 0x000fe20003f25270 */
[----:B------:R-:W-:Y:S01]  /*1920*/  IMAD.MOV.U32 R82, RZ, RZ, RZ ;  /* 0x000000ffff527224 */ /* 0x000fe200078e00ff */
[----:B------:R-:W-:Y:S01]  /*1930*/  ISETP.GE.AND P2, PT, R170, 0x1, PT ;  /* 0x00000001aa00780c */ /* 0x000fe20003f46270 */
[----:B------:R-:W-:Y:S01]  /*1940*/  IMAD.IADD R0, R151, 0x1, R2 ;  /* 0x0000000197007824 */ /* 0x000fe200078e0202 */
[----:B------:R-:W-:Y:S01]  /*1950*/  ISETP.GE.AND P0, PT, R2, R105, PT ;  /* 0x000000690200720c */ /* 0x000fe20003f06270 */
[----:B------:R-:W-:Y:S02]  /*1960*/  BSSY B1, `(.L_x_66) ;  /* 0x00003d7000017945 */ /* 0x000fe40003800000 */
[----:B------:R-:W-:Y:S01]  /*1970*/  IMAD.MOV.U32 R2, RZ, RZ, R0 ;  /* 0x000000ffff027224 */ /* 0x000fe200078e0000 */
[----:B------:R-:W-:Y:S05]  /*1980*/  ISETP.GT.OR P0, PT, R111, 0x3f, P0 ;  /* 0x0000003f6f00780c */ /* 0x000fea0000704670 */
[----:B------:R-:W-:Y:S05]  /*1990*/  @P1 IMAD.HI.U32 R3, R0, c[0x0][0x2bc], RZ ;  /* 0x0000af0000031a27 */ /* 0x000fea00078e00ff */
[----:B------:R-:W-:Y:S04]  /*19a0*/  @P1 SHF.R.U32.HI R2, RZ, c[0x0][0x2c0], R3 ;  /* 0x0000b000ff021a19 */ /* 0x000fe80000011603 */
[C---:B------:R-:W-:Y:S04]  /*19b0*/  @!P0 IADD3 R3, P1, R2.reuse, R126, RZ ;  /* 0x0000007e02038210 */ /* 0x040fe80007f3e0ff */
[----:B------:R-:W-:Y:S01]  /*19c0*/  @!P0 LEA.HI.X.SX32 R5, R2, R142, 0x1, P1 ;  /* 0x0000008e02058211 */ /* 0x000fe200008f0eff */
[----:B------:R-:W-:Y:S01]  /*19d0*/  IMAD.MOV R2, RZ, RZ, -R2 ;  /* 0x000000ffff027224 */ /* 0x000fe200078e0a02 */
[C---:B------:R-:W-:Y:S03]  /*19e0*/  @!P0 LEA R4, P1, R3.reuse, c[0x0][0x2a0], 0x2 ;  /* 0x0000a80003048a11 */ /* 0x040fe600078210ff */
[----:B------:R-:W-:Y:S01]  /*19f0*/  IMAD R83, R2, c[0x0][0x2b8], R0 ;  /* 0x0000ae0002537a24 */ /* 0x000fe200078e0200 */
[----:B------:R-:W-:Y:S03]  /*1a00*/  @!P0 LEA.HI.X R5, R3, c[0x0][0x2a4], R5, 0x2, P1 ;  /* 0x0000a90003058a11 */ /* 0x000fe600008f1405 */
[----:B------:R-:W-:Y:S01]  /*1a10*/  IMAD.WIDE.U32 R2, R83, c[0x0][0x1e0], RZ ;  /* 0x0000780053027a25 */ /* 0x000fe200078e00ff */
[----:B------:R-:W-:Y:S01]  /*1a20*/  SHF.R.S32.HI R95, RZ, 0x1f, R83 ;  /* 0x0000001fff5f7819 */ /* 0x000fe20000011453 */
[----:B------:R-:W2:Y:S04]  /*1a30*/  @!P0 LDG.E R82, [R4.64] ;  /* 0x0000000604528981 */ /* 0x000ea8000c1e1900 */
[----:B------:R-:W-:Y:S01]  /*1a40*/  IMAD R0, R95, c[0x0][0x1e0], RZ ;  /* 0x000078005f007a24 */ /* 0x000fe200078e02ff */
[----:B------:R-:W-:Y:S03]  /*1a50*/  BAR.SYNC.DEFER_BLOCKING 0x0 ;  /* 0x0000000000007b1d */ /* 0x000fe60000010000 */
[----:B------:R-:W-:Y:S04]  /*1a60*/  IMAD R0, R83, c[0x0][0x1e4], R0 ;  /* 0x0000790053007a24 */ /* 0x000fe800078e0200 */
[----:B------:R-:W-:Y:S01]  /*1a70*/  IMAD.IADD R3, R3, 0x1, R0 ;  /* 0x0000000103037824 */ /* 0x000fe200078e0200 */
[----:B--2---:R-:W-:Y:S03]  /*1a80*/  SHF.R.S32.HI R96, RZ, 0x1f, R82 ;  /* 0x0000001fff607819 */ /* 0x004fe60000011452 */
[----:B------:R-:W-:Y:S04]  /*1a90*/  IMAD.WIDE.U32 R2, R82, c[0x0][0x1f0], R2 ;  /* 0x00007c0052027a25 */ /* 0x000fe800078e0002 */
[----:B------:R-:W-:Y:S01]  /*1aa0*/  IMAD R4, R96, c[0x0][0x1f0], RZ ;  /* 0x00007c0060047a24 */ /* 0x000fe200078e02ff */
[----:B------:R-:W-:Y:S03]  /*1ab0*/  IADD3 R0, P0, R168, R2, RZ ;  /* 0x00000002a8007210 */ /* 0x000fe60007f1e0ff */
[----:B------:R-:W-:Y:S05]  /*1ac0*/  IMAD R4, R82, c[0x0][0x1f4], R4 ;  /* 0x00007d0052047a24 */ /* 0x000fea00078e0204 */
[----:B------:R-:W-:Y:S02]  /*1ad0*/  IADD3.X R2, R146, R3, R4, P0, !PT ;  /* 0x0000000392027210 */ /* 0x000fe400007fe404 */
[C---:B------:R-:W-:Y:S04]  /*1ae0*/  LEA R29, P0, R0.reuse, c[0x0][0x1c8], 0x1 ;  /* 0x00007200001d7a11 */ /* 0x040fe800078008ff */
[----:B------:R-:W-:Y:S01]  /*1af0*/  LEA.HI.X R26, R0, c[0x0][0x1cc], R2, 0x1, P0 ;  /* 0x00007300001a7a11 */ /* 0x000fe200000f0c02 */
[----:B----4-:R-:W-:-:S05]  /*1b00*/  @!P2 BRA `(.L_x_67) ;  /* 0x000039600000a947 */ /* 0x010fca0003800000 */
[-C--:B------:R-:W-:Y:S01]  /*1b10*/  IMAD R3, R155, R78.reuse, RZ ;  /* 0x0000004e9b037224 */ /* 0x080fe200078e02ff */
[----:B------:R-:W-:Y:S01]  /*1b20*/  ISETP.NE.AND P0, PT, RZ, UR4, PT ;  /* 0x00000004ff007c0c */ /* 0x000fe2000bf05270 */
[-C--:B------:R-:W-:Y:S01]  /*1b30*/  IMAD R2, R156, R78.reuse, RZ ;  /* 0x0000004e9c027224 */ /* 0x080fe200078e02ff */
[----:B------:R-:W-:Y:S01]  /*1b40*/  SHF.R.S32.HI R0, RZ, 0x1f, R78 ;  /* 0x0000001fff007819 */ /* 0x000fe2000001144e */
[----:B------:R-:W-:Y:S01]  /*1b50*/  IMAD.WIDE.U32 R8, R161, R78, RZ ;  /* 0x0000004ea1087225 */ /* 0x000fe200078e00ff */
[----:B------:R-:W-:Y:S03]  /*1b60*/  IADD3 R4, -R90, R105, RZ ;  /* 0x000000695a047210 */ /* 0x000fe60007ffe1ff */
[----:B------:R-:W-:Y:S01]  /*1b70*/  IMAD R3, R0, R161, R3 ;  /* 0x000000a100037224 */ /* 0x000fe200078e0203 */
[----:B------:R-:W-:Y:S01]  /*1b80*/  IMNMX R84, R4, 0x40, PT ;  /* 0x0000004004547817 */ /* 0x000fe20003800200 */
[----:B------:R-:W-:Y:S02]  /*1b90*/  IMAD R0, R0, R162, R2 ;  /* 0x000000a200007224 */ /* 0x000fe400078e0202 */
[----:B------:R-:W-:Y:S01]  /*1ba0*/  IMAD.WIDE.U32 R10, R162, R78, RZ ;  /* 0x0000004ea20a7225 */ /* 0x000fe200078e00ff */
[----:B------:R-:W-:Y:S04]  /*1bb0*/  IADD3 R30, R9, R3, RZ ;  /* 0x00000003091e7210 */ /* 0x000fe80007ffe0ff */
[----:B------:R-:W-:Y:S01]  /*1bc0*/  IADD3 R31, R11, R0, RZ ;  /* 0x000000000b1f7210 */ /* 0x000fe20007ffe0ff */
[----:B------:R-:W-:-:S05]  /*1bd0*/  @!P0 BRA `(.L_x_68) ;  /* 0x00001c0000008947 */ /* 0x000fca0003800000 */
[----:B------:R-:W-:Y:S01]  /*1be0*/  ISETP.GE.AND P1, PT, R91, R84, PT ;  /* 0x000000545b00720c */ /* 0x000fe20003f26270 */
[----:B------:R-:W-:Y:S01]  /*1bf0*/  BSSY B0, `(.L_x_69) ;  /* 0x000003a000007945 */ /* 0x000fe20003800000 */
[----:B------:R-:W-:Y:S01]  /*1c00*/  CS2R R52, SRZ ;  /* 0x0000000000347805 */ /* 0x000fe2000001ff00 */
        /* <DEDUP_REMOVED lines=11> */
[----:B------:R-:W-:-:S05]  /*1cc0*/  @P1 BRA `(.L_x_70) ;  /* 0x000002c000001947 */ /* 0x000fca0003800000 */
[----:B------:R-:W-:Y:S01]  /*1cd0*/  IADD3 R0, P0, R124, R8, RZ ;  /* 0x000000087c007210 */ /* 0x000fe20007f1e0ff */
[----:B------:R-:W-:Y:S01]  /*1ce0*/  CS2R R40, SRZ ;  /* 0x0000000000287805 */ /* 0x000fe2000001ff00 */
[----:B------:R-:W-:Y:S01]  /*1cf0*/  CS2R R44, SRZ ;  /* 0x00000000002c7805 */ /* 0x000fe2000001ff00 */
[----:B------:R-:W-:Y:S01]  /*1d00*/  CS2R R12, SRZ ;  /* 0x00000000000c7805 */ /* 0x000fe2000001ff00 */
[----:B------:R-:W-:Y:S01]  /*1d10*/  CS2R R46, SRZ ;  /* 0x00000000002e7805 */ /* 0x000fe2000001ff00 */
[----:B------:R-:W-:Y:S01]  /*1d20*/  IMAD.X R3, R30, 0x1, R141, P0 ;  /* 0x000000011e037824 */ /* 0x000fe200000e068d */
[----:B------:R-:W-:Y:S01]  /*1d30*/  IADD3 R2, P0, R122, R10, RZ ;  /* 0x0000000a7a027210 */ /* 0x000fe20007f1e0ff */
[----:B------:R-:W-:Y:S01]  /*1d40*/  CS2R R14, SRZ ;  /* 0x00000000000e7805 */ /* 0x000fe2000001ff00 */
[----:B------:R-:W-:Y:S01]  /*1d50*/  CS2R R48, SRZ ;  /* 0x0000000000307805 */ /* 0x000fe2000001ff00 */
[----:B------:R-:W-:Y:S01]  /*1d60*/  CS2R R16, SRZ ;  /* 0x0000000000107805 */ /* 0x000fe2000001ff00 */
[----:B------:R-:W-:Y:S01]  /*1d70*/  CS2R R50, SRZ ;  /* 0x0000000000327805 */ /* 0x000fe2000001ff00 */
[----:B------:R-:W-:Y:S01]  /*1d80*/  IMAD.X R5, R31, 0x1, R140, P0 ;  /* 0x000000011f057824 */ /* 0x000fe200000e068c */
[C---:B------:R-:W-:Y:S01]  /*1d90*/  LEA R6, P0, R0.reuse, c[0x0][0x270], 0x1 ;  /* 0x00009c0000067a11 */ /* 0x040fe200078008ff */
[----:B------:R-:W-:Y:S01]  /*1da0*/  CS2R R18, SRZ ;  /* 0x0000000000127805 */ /* 0x000fe2000001ff00 */
[----:B------:R-:W-:Y:S01]  /*1db0*/  CS2R R52, SRZ ;  /* 0x0000000000347805 */ /* 0x000fe2000001ff00 */
[----:B------:R-:W-:Y:S01]  /*1dc0*/  CS2R R20, SRZ ;  /* 0x0000000000147805 */ /* 0x000fe2000001ff00 */
[----:B------:R-:W-:Y:S02]  /*1dd0*/  LEA.HI.X R7, R0, c[0x0][0x274], R3, 0x1, P0 ;  /* 0x00009d0000077a11 */ /* 0x000fe400000f0c03 */
[C---:B------:R-:W-:Y:S04]  /*1de0*/  LEA R4, P0, R2.reuse, c[0x0][0x288], 0x1 ;  /* 0x0000a20002047a11 */ /* 0x040fe800078008ff */
[----:B------:R-:W-:Y:S02]  /*1df0*/  LEA.HI.X R5, R2, c[0x0][0x28c], R5, 0x1, P0 ;  /* 0x0000a30002057a11 */ /* 0x000fe400000f0c05 */
[----:B------:R-:W-:Y:S01]  /*1e00*/  ISETP.GE.AND P0, PT, R32, c[0x0][0x27c], PT ;  /* 0x00009f0020007a0c */ /* 0x000fe20003f06270 */
[----:B------:R-:W-:Y:S11]  /*1e10*/  CS2R R2, SRZ ;  /* 0x0000000000027805 */ /* 0x000ff6000001ff00 */
[----:B------:R-:W-:Y:S01]  /*1e20*/  @!UPT UIADD3 URZ, URZ, URZ, URZ ;  /* 0x0000003f3f3ff290 */ /* 0x000fe2000fffe03f */
[----:B------:R1:W5:Y:S04]  /*1e30*/  @!P0 LDG.E.64 R40, [R6.64] ;  /* 0x0000000606288981 */ /* 0x000368000c1e1b00 */
[----:B------:R1:W5:Y:S01]  /*1e40*/  @!P0 LDG.E.64 R2, [R4.64] ;  /* 0x0000000604028981 */ /* 0x000362000c1e1b00 */
[----:B------:R-:W-:Y:S11]  /*1e50*/  ISETP.GE.AND P0, PT, R38, c[0x0][0x27c], PT ;  /* 0x00009f0026007a0c */ /* 0x000ff60003f06270 */
[----:B------:R-:W-:Y:S02]  /*1e60*/  @!UPT UIADD3 URZ, URZ, URZ, URZ ;  /* 0x0000003f3f3ff290 */ /* 0x000fe4000fffe03f */
[----:B------:R1:W5:Y:S04]  /*1e70*/  @!P0 LDG.E.64 R44, [R6.64+0x10] ;  /* 0x00001006062c8981 */ /* 0x000368000c1e1b00 */
[----:B------:R1:W5:Y:S01]  /*1e80*/  @!P0 LDG.E.64 R12, [R4.64+0x10] ;  /* 0x00001006040c8981 */ /* 0x000362000c1e1b00 */
        /* <DEDUP_REMOVED lines=15> */
[----:B------:R1:W5:Y:S02]  /*1f80*/  @!P0 LDG.E.64 R20, [R4.64+0x50] ;  /* 0x0000500604148981 */ /* 0x000364000c1e1b00 */
.L_x_70:
[----:B------:R-:W-:Y:S05]  /*1f90*/  BSYNC B0 ;  /* 0x0000000000007941 */ /* 0x000fea0003800000 */
.L_x_69:
[----:B------:R2:W3:Y:S04]  /*1fa0*/  SHFL.IDX PT, R65, R26, RZ, 0x1e1f ;  /* 0x001e1fff1a417589 */ /* 0x0004e800000e0000 */
[----:B------:R2:W4:Y:S01]  /*1fb0*/  SHFL.IDX PT, R64, R29, RZ, 0x1e1f ;  /* 0x001e1fff1d407589 */ /* 0x00052200000e0000 */
[----:B------:R-:W-:-:S05]  /*1fc0*/  @P1 BRA `(.L_x_71) ;  /* 0x0000370000001947 */ /* 0x000fca0003800000 */
[----:B-----5:R-:W-:Y:S01]  /*1fd0*/  MOV R0, R51 ;  /* 0x0000003300007202 */ /* 0x020fe20000000f00 */
[----:B-1----:R-:W-:Y:S01]  /*1fe0*/  IMAD.MOV.U32 R6, RZ, RZ, R52 ;  /* 0x000000ffff067224 */ /* 0x002fe200078e0034 */
[----:B------:R-:W-:Y:S01]  /*1ff0*/  ISETP.GE.AND P0, PT, R24, c[0x0][0x1d4], PT ;  /* 0x0000750018007a0c */ /* 0x000fe20003f06270 */
[----:B------:R-:W-:Y:S01]  /*2000*/  IMAD.MOV.U32 R5, RZ, RZ, R53 ;  /* 0x000000ffff057224 */ /* 0x000fe200078e0035 */
[----:B------:R-:W-:Y:S01]  /*2010*/  BSSY B0, `(.L_x_72) ;  /* 0x0000056000007945 */ /* 0x000fe20003800000 */
[----:B------:R-:W-:Y:S03]  /*2020*/  IMAD.MOV.U32 R4, RZ, RZ, R50 ;  /* 0x000000ffff047224 */ /* 0x000fe600078e0032 */
[----:B------:R-:W-:Y:S01]  /*2030*/  PRMT R59, R6, 0x5410, R5 ;  /* 0x00005410063b7816 */ /* 0x000fe20000000005 */
[----:B------:R-:W-:Y:S01]  /*2040*/  IMAD.MOV.U32 R6, RZ, RZ, R48 ;  /* 0x000000ffff067224 */ /* 0x000fe200078e0030 */
[----:B------:R-:W-:Y:S01]  /*2050*/  PRMT R58, R4, 0x5410, R0 ;  /* 0x00005410043a7816 */ /* 0x000fe20000000000 */
[----:B------:R-:W-:Y:S01]  /*2060*/  IMAD.MOV.U32 R5, RZ, RZ, R49 ;  /* 0x000000ffff057224 */ /* 0x000fe200078e0031 */
[----:B------:R-:W-:Y:S01]  /*2070*/  MOV R4, R46 ;  /* 0x0000002e00047202 */ /* 0x000fe20000000f00 */
        /* <DEDUP_REMOVED lines=11> */
[----:B------:R-:W-:Y:S02]  /*2130*/  MOV R6, R18 ;  /* 0x0000001200067202 */ /* 0x000fe40000000f00 */
[----:B------:R-:W-:Y:S02]  /*2140*/  MOV R0, R17 ;  /* 0x0000001100007202 */ /* 0x000fe40000000f00 */
[----:B--2---:R-:W-:Y:S01]  /*2150*/  PRMT R29, R6, 0x5410, R5 ;  /* 0x00005410061d7816 */ /* 0x004fe20000000005 */
[----:B------:R-:W-:Y:S01]  /*2160*/  IMAD.MOV.U32 R6, RZ, RZ, R14 ;  /* 0x000000ffff067224 */ /* 0x000fe200078e000e */
[----:B------:R-:W-:Y:S01]  /*2170*/  PRMT R26, R4, 0x5410, R0 ;  /* 0x00005410041a7816 */ /* 0x000fe20000000000 */
[----:B------:R-:W-:Y:S01]  /*2180*/  IMAD.MOV.U32 R5, RZ, RZ, R15 ;  /* 0x000000ffff057224 */ /* 0x000fe200078e000f */
[----:B------:R-:W-:Y:S01]  /*2190*/  MOV R4, R12 ;  /* 0x0000000c00047202 */ /* 0x000fe20000000f00 */
[----:B------:R-:W-:Y:S03]  /*21a0*/  IMAD.MOV.U32 R0, RZ, RZ, R13 ;  /* 0x000000ffff007224 */ /* 0x000fe600078e000d */
[----:B------:R-:W-:Y:S02]  /*21b0*/  PRMT R23, R6, 0x5410, R5 ;  /* 0x0000541006177816 */ /* 0x000fe40000000005 */
[----:B------:R-:W-:Y:S01]  /*21c0*/  PRMT R22, R4, 0x5410, R0 ;  /* 0x0000541004167816 */ /* 0x000fe20000000000 */
[----:B------:R-:W-:-:S05]  /*21d0*/  @P0 BRA `(.L_x_73) ;  /* 0x0000039000000947 */ /* 0x000fca0003800000 */
[C---:B----4-:R-:W-:Y:S01]  /*21e0*/  LEA R60, P0, R24.reuse, R64, 0x1 ;  /* 0x00000040183c7211 */ /* 0x050fe200078008ff */
[----:B------:R-:W1:Y:S01]  /*21f0*/  LDS.128 R8, [R80+0x3000] ;  /* 0x0030000050087984 */ /* 0x000e620000000c00 */
[----:B------:R-:W-:Y:S01]  /*2200*/  MOV R4, R2 ;  /* 0x0000000200047202 */ /* 0x000fe20000000f00 */
[----:B------:R-:W-:Y:S01]  /*2210*/  IMAD.MOV.U32 R34, RZ, RZ, R40 ;  /* 0x000000ffff227224 */ /* 0x000fe200078e0028 */
[----:B---3--:R-:W-:Y:S02]  /*2220*/  LEA.HI.X R61, R24, R65, R25, 0x1, P0 ;  /* 0x00000041183d7211 */ /* 0x008fe400000f0c19 */
[----:B------:R-:W-:Y:S02]  /*2230*/  ISETP.GE.AND P0, PT, R32, c[0x0][0x27c], PT ;  /* 0x00009f0020007a0c */ /* 0x000fe40003f06270 */
[----:B------:R-:W-:Y:S02]  /*2240*/  MOV R6, R3 ;  /* 0x0000000300067202 */ /* 0x000fe40000000f00 */
[----:B------:R-:W-:Y:S09]  /*2250*/  MOV R43, R41 ;  /* 0x00000029002b7202 */ /* 0x000ff20000000f00 */
[--C-:B------:R-:W-:Y:S01]  /*2260*/  @!P0 SHF.R.U64 R5, R2, 0x10, R3.reuse ;  /* 0x0000001002058819 */ /* 0x100fe20000001203 */
[----:B------:R-:W-:Y:S01]  /*2270*/  @!P0 HADD2.F32 R4, -RZ, R4.H0_H0 ;  /* 0x20000004ff048230 */ /* 0x000fe20000004100 */
[----:B------:R-:W-:Y:S01]  /*2280*/  @!P0 SHF.R.U32.HI R7, RZ, 0x10, R3 ;  /* 0x00000010ff078819 */ /* 0x000fe20000011603 */
[----:B------:R-:W-:Y:S01]  /*2290*/  @!P0 HADD2.F32 R34, -RZ, R34.H0_H0 ;  /* 0x20000022ff228230 */ /* 0x000fe20000004100 */
[--C-:B------:R-:W-:Y:S01]  /*22a0*/  @!P0 SHF.R.U64 R42, R40, 0x10, R41.reuse ;  /* 0x00000010282a8819 */ /* 0x100fe20000001229 */
[----:B------:R-:W-:Y:S01]  /*22b0*/  @!P0 HADD2.F32 R5, -RZ, R5.H0_H0 ;  /* 0x20000005ff058230 */ /* 0x000fe20000004100 */
[----:B------:R-:W-:Y:S01]  /*22c0*/  @!P0 SHF.R.U32.HI R54, RZ, 0x10, R41 ;  /* 0x00000010ff368819 */ /* 0x000fe20000011629 */
[----:B------:R-:W-:Y:S02]  /*22d0*/  @!P0 HADD2.F32 R6, -RZ, R6.H0_H0 ;  /* 0x20000006ff068230 */ /* 0x000fe40000004100 */
[----:B------:R-:W-:Y:S01]  /*22e0*/  @!P0 HADD2.F32 R7, -RZ, R7.H0_H0 ;  /* 0x20000007ff078230 */ /* 0x000fe20000004100 */
[----:B-1----:R-:W-:Y:S02]  /*22f0*/  @!P0 MOV R0, R8 ;  /* 0x0000000800008202 */ /* 0x002fe40000000f00 */
[----:B------:R-:W-:Y:S03]  /*2300*/  @!P0 MOV R3, R9 ;  /* 0x0000000900038202 */ /* 0x000fe60000000f00 */
[--C-:B------:R-:W-:Y:S02]  /*2310*/  @!P0 HADD2.F32 R31, -RZ, R0.reuse.H1_H1 ;  /* 0x30000000ff1f8230 */ /* 0x100fe40000004100 */
[----:B------:R-:W-:Y:S02]  /*2320*/  @!P0 HADD2.F32 R2, -RZ, R0.H0_H0 ;  /* 0x20000000ff028230 */ /* 0x000fe40000004100 */
[--C-:B------:R-:W-:Y:S01]  /*2330*/  @!P0 HADD2.F32 R40, -RZ, R3.reuse.H1_H1 ;  /* 0x30000003ff288230 */ /* 0x100fe20000004100 */
[-C--:B------:R-:W-:Y:S01]  /*2340*/  @!P0 FMUL.FTZ R41, R31, R4.reuse ;  /* 0x000000041f298220 */ /* 0x080fe20000410000 */
[----:B------:R-:W-:Y:S01]  /*2350*/  @!P0 HADD2.F32 R3, -RZ, R3.H0_H0 ;  /* 0x20000003ff038230 */ /* 0x000fe20000004100 */
[C---:B------:R-:W-:Y:S02]  /*2360*/  @!P0 FMUL.FTZ R0, R2.reuse, R4 ;  /* 0x0000000402008220 */ /* 0x040fe40000410000 */
[-C--:B------:R-:W-:Y:S01]  /*2370*/  @!P0 FFMA.FTZ R66, R2, R34.reuse, -R41 ;  /* 0x0000002202428223 */ /* 0x080fe20000010829 */
[----:B------:R-:W-:Y:S01]  /*2380*/  @!P0 HADD2.F32 R41, -RZ, R42.H0_H0 ;  /* 0x2000002aff298230 */ /* 0x000fe20000004100 */
[CC--:B------:R-:W-:Y:S02]  /*2390*/  @!P0 FMUL.FTZ R42, R40.reuse, R5.reuse ;  /* 0x00000005282a8220 */ /* 0x0c0fe40000410000 */
[----:B------:R-:W-:Y:S02]  /*23a0*/  @!P0 IMAD.MOV.U32 R4, RZ, RZ, R10 ;  /* 0x000000ffff048224 */ /* 0x000fe400078e000a */
[C---:B------:R-:W-:Y:S02]  /*23b0*/  @!P0 FMUL.FTZ R2, R3.reuse, R5 ;  /* 0x0000000503028220 */ /* 0x040fe40000410000 */
[----:B------:R-:W-:Y:S01]  /*23c0*/  @!P0 FFMA.FTZ R63, R3, R41, -R42 ;  /* 0x00000029033f8223 */ /* 0x000fe2000001082a */
[----:B------:R-:W-:Y:S01]  /*23d0*/  @!P0 MOV R3, R11 ;  /* 0x0000000b00038202 */ /* 0x000fe20000000f00 */
[----:B------:R-:W-:Y:S01]  /*23e0*/  @!P0 FFMA.FTZ R0, R31, R34, R0 ;  /* 0x000000221f008223 */ /* 0x000fe20000010000 */
[--C-:B------:R-:W-:Y:S01]  /*23f0*/  @!P0 HADD2.F32 R31, -RZ, R4.reuse.H1_H1 ;  /* 0x30000004ff1f8230 */ /* 0x100fe20000004100 */
[----:B------:R-:W-:Y:S01]  /*2400*/  @!P0 FFMA.FTZ R2, R40, R41, R2 ;  /* 0x0000002928028223 */ /* 0x000fe20000010002 */
[----:B------:R-:W-:Y:S02]  /*2410*/  @!P0 HADD2.F32 R4, -RZ, R4.H0_H0 ;  /* 0x20000004ff048230 */ /* 0x000fe40000004100 */
[----:B------:R-:W-:Y:S01]  /*2420*/  @!P0 HADD2.F32 R34, -RZ, R43.H0_H0 ;  /* 0x2000002bff228230 */ /* 0x000fe20000004100 */
[-C--:B------:R-:W-:Y:S01]  /*2430*/  @!P0 FMUL.FTZ R62, R31, R6.reuse ;  /* 0x000000061f3e8220 */ /* 0x080fe20000410000 */
[--C-:B------:R-:W-:Y:S01]  /*2440*/  @!P0 HADD2.F32 R42, -RZ, R3.reuse.H1_H1 ;  /* 0x30000003ff2a8230 */ /* 0x100fe20000004100 */
[----:B------:R-:W-:Y:S01]  /*2450*/  @!P0 F2FP.PACK_AB R2, R2, R63 ;  /* 0x0000003f0202823e */ /* 0x000fe200000000ff */
[----:B------:R-:W-:Y:S01]  /*2460*/  @!P0 HADD2.F32 R5, -RZ, R3.H0_H0 ;  /* 0x20000003ff058230 */ /* 0x000fe20000004100 */
[----:B------:R-:W-:Y:S01]  /*2470*/  @!P0 FMUL.FTZ R3, R4, R6 ;  /* 0x0000000604038220 */ /* 0x000fe20000410000 */
[----:B------:R-:W-:Y:S01]  /*2480*/  @!P0 HADD2.F32 R43, -RZ, R54.H0_H0 ;  /* 0x20000036ff2b8230 */ /* 0x000fe20000004100 */
[-C--:B------:R-:W-:Y:S01]  /*2490*/  @!P0 FMUL.FTZ R54, R42, R7.reuse ;  /* 0x000000072a368220 */ /* 0x080fe20000410000 */
[----:B------:R-:W-:Y:S01]  /*24a0*/  @!P0 F2FP.PACK_AB R0, R0, R66 ;  /* 0x000000420000823e */ /* 0x000fe200000000ff */
[----:B------:R-:W-:Y:S02]  /*24b0*/  @!P0 FFMA.FTZ R62, R4, R34, -R62 ;  /* 0x00000022043e8223 */ /* 0x000fe4000001083e */
[----:B------:R-:W-:Y:S01]  /*24c0*/  @!P0 FMUL.FTZ R4, R5, R7 ;  /* 0x0000000705048220 */ /* 0x000fe20000410000 */
[----:B------:R-:W-:Y:S01]  /*24d0*/  @!P0 MOV R8, R0 ;  /* 0x0000000000088202 */ /* 0x000fe20000000f00 */
[----:B------:R-:W-:Y:S02]  /*24e0*/  @!P0 FFMA.FTZ R3, R31, R34, R3 ;  /* 0x000000221f038223 */ /* 0x000fe40000010003 */
[-C--:B------:R-:W-:Y:S02]  /*24f0*/  @!P0 FFMA.FTZ R54, R5, R43.reuse, -R54 ;  /* 0x0000002b05368223 */ /* 0x080fe40000010836 */
[----:B------:R-:W-:Y:S01]  /*2500*/  @!P0 FFMA.FTZ R4, R42, R43, R4 ;  /* 0x0000002b2a048223 */ /* 0x000fe20000010004 */
[----:B------:R-:W-:Y:S01]  /*2510*/  @!P0 F2FP.PACK_AB R3, R3, R62 ;  /* 0x0000003e0303823e */ /* 0x000fe200000000ff */
[----:B------:R-:W-:Y:S03]  /*2520*/  @!P0 IMAD.MOV.U32 R9, RZ, RZ, R2 ;  /* 0x000000ffff098224 */ /* 0x000fe600078e0002 */
[----:B------:R-:W-:Y:S02]  /*2530*/  @!P0 F2FP.PACK_AB R4, R4, R54 ;  /* 0x000000360404823e */ /* 0x000fe400000000ff */
[----:B------:R-:W-:Y:S02]  /*2540*/  @!P0 MOV R10, R3 ;  /* 0x00000003000a8202 */ /* 0x000fe40000000f00 */
[----:B------:R-:W-:Y:S05]  /*2550*/  @!P0 MOV R11, R4 ;  /* 0x00000004000b8202 */ /* 0x000fea0000000f00 */
[----:B------:R1:W-:Y:S02]  /*2560*/  ST.E.128 [R60.64], R8 ;  /* 0x000000083c007985 */ /* 0x0003e4000c101d06 */
.L_x_73:
[----:B------:R-:W-:Y:S05]  /*2570*/  BSYNC B0 ;  /* 0x0000000000007941 */ /* 0x000fea0003800000 */
.L_x_72:
[----:B------:R-:W-:Y:S01]  /*2580*/  ISETP.GE.AND P0, PT, R28, c[0x0][0x1d4], PT ;  /* 0x000075001c007a0c */ /* 0x000fe20003f06270 */
[----:B------:R-:W-:Y:S01]  /*2590*/  @!UPT UIADD3 URZ, URZ, URZ, URZ ;  /* 0x0000003f3f3ff290 */ /* 0x000fe2000fffe03f */
[----:B------:R-:W-:Y:S11]  /*25a0*/  BSSY B0, `(.L_x_74) ;  /* 0x0000038000007945 */ /* 0x000ff60003800000 */
[----:B------:R-:W-:-:S05]  /*25b0*/  @P0 BRA `(.L_x_75) ;  /* 0x0000036000000947 */ /* 0x000fca0003800000 */
[C---:B----4-:R-:W-:Y:S01]  /*25c0*/  LEA R42, P0, R86.reuse, R64, 0x1 ;  /* 0x00000040562a7211 */ /* 0x050fe200078008ff */
[----:B-1----:R-:W1:Y:S03]  /*25d0*/  LDS.128 R8, [R81+0x3000] ;  /* 0x0030000051087984 */ /* 0x002e660000000c00 */
[----:B---3--:R-:W-:Y:S02]  /*25e0*/  LEA.HI.X R43, R86, R65, R101, 0x1, P0 ;  /* 0x00000041562b7211 */ /* 0x008fe400000f0c65 */
[----:B------:R-:W-:Y:S11]  /*25f0*/  ISETP.GE.AND P0, PT, R38, c[0x0][0x27c], PT ;  /* 0x00009f0026007a0c */ /* 0x000ff60003f06270 */
[----:B------:R-:W-:Y:S02]  /*2600*/  @!UPT UIADD3 URZ, URZ, URZ, URZ ;  /* 0x0000003f3f3ff290 */ /* 0x000fe4000fffe03f */
[----:B------:R-:W-:Y:S01]  /*2610*/  @!P0 HADD2.F32 R0, -RZ, R22.H0_H0 ;  /* 0x20000016ff008230 */ /* 0x000fe20000004100 */
[--C-:B------:R-:W-:Y:S01]  /*2620*/  @!P0 SHF.R.U64 R4, R12, 0x10, R13.reuse ;  /* 0x000000100c048819 */ /* 0x100fe2000000120d */
[----:B------:R-:W-:Y:S01]  /*2630*/  @!P0 HADD2.F32 R6, -RZ, R55.H0_H0 ;  /* 0x20000037ff068230 */ /* 0x000fe20000004100 */
[----:B------:R-:W-:Y:S02]  /*2640*/  @!P0 SHF.R.U32.HI R7, RZ, 0x10, R13 ;  /* 0x00000010ff078819 */ /* 0x000fe4000001160d */
[--C-:B------:R-:W-:Y:S01]  /*2650*/  @!P0 SHF.R.U64 R13, R44, 0x10, R45.reuse ;  /* 0x000000102c0d8819 */ /* 0x100fe2000000122d */
[----:B------:R-:W-:Y:S01]  /*2660*/  @!P0 HADD2.F32 R4, -RZ, R4.H0_H0 ;  /* 0x20000004ff048230 */ /* 0x000fe20000004100 */
[----:B------:R-:W-:Y:S01]  /*2670*/  @!P0 SHF.R.U32.HI R40, RZ, 0x10, R45 ;  /* 0x00000010ff288819 */ /* 0x000fe2000001162d */
[----:B------:R-:W-:Y:S02]  /*2680*/  @!P0 HADD2.F32 R7, -RZ, R7.H0_H0 ;  /* 0x20000007ff078230 */ /* 0x000fe40000004100 */
[----:B------:R-:W-:Y:S02]  /*2690*/  @!P0 HADD2.F32 R13, -RZ, R13.H0_H0 ;  /* 0x2000000dff0d8230 */ /* 0x000fe40000004100 */
[----:B------:R-:W-:Y:S01]  /*26a0*/  @!P0 HADD2.F32 R40, -RZ, R40.H0_H0 ;  /* 0x20000028ff288230 */ /* 0x000fe20000004100 */
[----:B-1----:R-:W-:Y:S02]  /*26b0*/  @!P0 MOV R2, R8 ;  /* 0x0000000800028202 */ /* 0x002fe40000000f00 */
[----:B------:R-:W-:Y:S03]  /*26c0*/  @!P0 MOV R3, R9 ;  /* 0x0000000900038202 */ /* 0x000fe60000000f00 */
[--C-:B------:R-:W-:Y:S02]  /*26d0*/  @!P0 HADD2.F32 R5, -RZ, R2.reuse.H1_H1 ;  /* 0x30000002ff058230 */ /* 0x100fe40000004100 */
[----:B------:R-:W-:Y:S02]  /*26e0*/  @!P0 HADD2.F32 R2, -RZ, R2.H0_H0 ;  /* 0x20000002ff028230 */ /* 0x000fe40000004100 */
[--C-:B------:R-:W-:Y:S01]  /*26f0*/  @!P0 HADD2.F32 R12, -RZ, R3.reuse.H1_H1 ;  /* 0x30000003ff0c8230 */ /* 0x100fe20000004100 */
[CC--:B------:R-:W-:Y:S01]  /*2700*/  @!P0 FMUL.FTZ R31, R5.reuse, R0.reuse ;  /* 0x00000000051f8220 */ /* 0x0c0fe20000410000 */
[----:B------:R-:W-:Y:S01]  /*2710*/  @!P0 HADD2.F32 R3, -RZ, R3.H0_H0 ;  /* 0x20000003ff038230 */ /* 0x000fe20000004100 */
[C---:B------:R-:W-:Y:S02]  /*2720*/  @!P0 FMUL.FTZ R0, R2.reuse, R0 ;  /* 0x0000000002008220 */ /* 0x040fe40000410000 */
[-C--:B------:R-:W-:Y:S02]  /*2730*/  @!P0 FFMA.FTZ R45, R2, R6.reuse, -R31 ;  /* 0x00000006022d8223 */ /* 0x080fe4000001081f */
[----:B------:R-:W-:Y:S01]  /*2740*/  @!P0 FFMA.FTZ R0, R5, R6, R0 ;  /* 0x0000000605008223 */ /* 0x000fe20000010000 */
[----:B------:R-:W-:Y:S01]  /*2750*/  @!P0 MOV R5, R10 ;  /* 0x0000000a00058202 */ /* 0x000fe20000000f00 */
[CC--:B------:R-:W-:Y:S02]  /*2760*/  @!P0 FMUL.FTZ R31, R12.reuse, R4.reuse ;  /* 0x000000040c1f8220 */ /* 0x0c0fe40000410000 */
[C---:B------:R-:W-:Y:S01]  /*2770*/  @!P0 FMUL.FTZ R2, R3.reuse, R4 ;  /* 0x0000000403028220 */ /* 0x040fe20000410000 */
[----:B------:R-:W-:Y:S01]  /*2780*/  @!P0 MOV R4, R11 ;  /* 0x0000000b00048202 */ /* 0x000fe20000000f00 */
[-C--:B------:R-:W-:Y:S01]  /*2790*/  @!P0 FFMA.FTZ R44, R3, R13.reuse, -R31 ;  /* 0x0000000d032c8223 */ /* 0x080fe2000001081f */
[----:B------:R-:W-:Y:S01]  /*27a0*/  @!P0 HADD2.F32 R3, -RZ, R22.H1_H1 ;  /* 0x30000016ff038230 */ /* 0x000fe20000004100 */
[----:B------:R-:W-:Y:S01]  /*27b0*/  @!P0 FFMA.FTZ R2, R12, R13, R2 ;  /* 0x0000000d0c028223 */ /* 0x000fe20000010002 */
[----:B------:R-:W-:Y:S01]  /*27c0*/  @!P0 F2FP.PACK_AB R0, R0, R45 ;  /* 0x0000002d0000823e */ /* 0x000fe200000000ff */
[--C-:B------:R-:W-:Y:S02]  /*27d0*/  @!P0 HADD2.F32 R22, -RZ, R5.reuse.H1_H1 ;  /* 0x30000005ff168230 */ /* 0x100fe40000004100 */
[----:B------:R-:W-:Y:S01]  /*27e0*/  @!P0 HADD2.F32 R6, -RZ, R5.H0_H0 ;  /* 0x20000005ff068230 */ /* 0x000fe20000004100 */
[----:B------:R-:W-:Y:S01]  /*27f0*/  @!P0 F2FP.PACK_AB R2, R2, R44 ;  /* 0x0000002c0202823e */ /* 0x000fe200000000ff */
[----:B------:R-:W-:Y:S01]  /*2800*/  @!P0 HADD2.F32 R31, -RZ, R55.H1_H1 ;  /* 0x30000037ff1f8230 */ /* 0x000fe20000004100 */
[----:B------:R-:W-:Y:S01]  /*2810*/  @!P0 MOV R8, R0 ;  /* 0x0000000000088202 */ /* 0x000fe20000000f00 */
[--C-:B------:R-:W-:Y:S01]  /*2820*/  @!P0 HADD2.F32 R34, -RZ, R4.reuse.H1_H1 ;  /* 0x30000004ff228230 */ /* 0x100fe20000004100 */
[----:B------:R-:W-:Y:S01]  /*2830*/  @!P0 MOV R9, R2 ;  /* 0x0000000200098202 */ /* 0x000fe20000000f00 */
[----:B------:R-:W-:Y:S01]  /*2840*/  @!P0 HADD2.F32 R5, -RZ, R4.H0_H0 ;  /* 0x20000004ff058230 */ /* 0x000fe20000004100 */
[-C--:B------:R-:W-:Y:S02]  /*2850*/  @!P0 FMUL.FTZ R4, R22, R3.reuse ;  /* 0x0000000316048220 */ /* 0x080fe40000410000 */
[----:B------:R-:W-:Y:S02]  /*2860*/  @!P0 FMUL.FTZ R3, R6, R3 ;  /* 0x0000000306038220 */ /* 0x000fe40000410000 */
[----:B------:R-:W-:Y:S02]  /*2870*/  @!P0 FMUL.FTZ R41, R34, R7 ;  /* 0x0000000722298220 */ /* 0x000fe40000410000 */
[----:B------:R-:W-:Y:S02]  /*2880*/  @!P0 FFMA.FTZ R6, R6, R31, -R4 ;  /* 0x0000001f06068223 */ /* 0x000fe40000010804 */
[C---:B------:R-:W-:Y:S02]  /*2890*/  @!P0 FMUL.FTZ R4, R5.reuse, R7 ;  /* 0x0000000705048220 */ /* 0x040fe40000410000 */
[----:B------:R-:W-:Y:S02]  /*28a0*/  @!P0 FFMA.FTZ R3, R22, R31, R3 ;  /* 0x0000001f16038223 */ /* 0x000fe40000010003 */
[-C--:B------:R-:W-:Y:S02]  /*28b0*/  @!P0 FFMA.FTZ R41, R5, R40.reuse, -R41 ;  /* 0x0000002805298223 */ /* 0x080fe40000010829 */
[----:B------:R-:W-:Y:S01]  /*28c0*/  @!P0 FFMA.FTZ R4, R34, R40, R4 ;  /* 0x0000002822048223 */ /* 0x000fe20000010004 */
[----:B------:R-:W-:Y:S04]  /*28d0*/  @!P0 F2FP.PACK_AB R3, R3, R6 ;  /* 0x000000060303823e */ /* 0x000fe800000000ff */
[----:B------:R-:W-:Y:S02]  /*28e0*/  @!P0 F2FP.PACK_AB R4, R4, R41 ;  /* 0x000000290404823e */ /* 0x000fe400000000ff */
[----:B------:R-:W-:Y:S02]  /*28f0*/  @!P0 MOV R10, R3 ;  /* 0x00000003000a8202 */ /* 0x000fe40000000f00 */
[----:B------:R-:W-:Y:S05]  /*2900*/  @!P0 MOV R11, R4 ;  /* 0x00000004000b8202 */ /* 0x000fea0000000f00 */
[----:B------:R1:W-:Y:S02]  /*2910*/  ST.E.128 [R42.64], R8 ;  /* 0x000000082a007985 */ /* 0x0003e4000c101d06 */
.L_x_75:
[----:B------:R-:W-:Y:S05]  /*2920*/  BSYNC B0 ;  /* 0x0000000000007941 */ /* 0x000fea0003800000 */
.L_x_74:
        /* <DEDUP_REMOVED lines=10> */
[----:B------:R-:W-:Y:S01]  /*29d0*/  @!P0 SHF.R.U64 R4, R14, 0x10, R15 ;  /* 0x000000100e048819 */ /* 0x000fe2000000120f */
[----:B------:R-:W-:Y:S01]  /*29e0*/  @!P0 HADD2.F32 R6, -RZ, R56.H0_H0 ;  /* 0x20000038ff068230 */ /* 0x000fe20000004100 */
[----:B------:R-:W-:Y:S02]  /*29f0*/  @!P0 SHF.R.U64 R13, R46, 0x10, R47 ;  /* 0x000000102e0d8819 */ /* 0x000fe4000000122f */
[----:B------:R-:W-:Y:S01]  /*2a00*/  @!P0 SHF.R.U32.HI R7, RZ, 0x10, R15 ;  /* 0x00000010ff078819 */ /* 0x000fe2000001160f */
[----:B------:R-:W-:Y:S01]  /*2a10*/  @!P0 HADD2.F32 R4, -RZ, R4.H0_H0 ;  /* 0x20000004ff048230 */ /* 0x000fe20000004100 */
[----:B------:R-:W-:Y:S01]  /*2a20*/  @!P0 SHF.R.U32.HI R46, RZ, 0x10, R47 ;  /* 0x00000010ff2e8819 */ /* 0x000fe2000001162f */
[----:B------:R-:W-:Y:S02]  /*2a30*/  @!P0 HADD2.F32 R13, -RZ, R13.H0_H0 ;  /* 0x2000000dff0d8230 */ /* 0x000fe40000004100 */
[----:B------:R-:W-:Y:S02]  /*2a40*/  @!P0 HADD2.F32 R15, -RZ, R56.H1_H1 ;  /* 0x30000038ff0f8230 */ /* 0x000fe40000004100 */
        /* <DEDUP_REMOVED lines=19> */
[----:B------:R-:W-:Y:S02]  /*2b80*/  @!P0 HADD2.F32 R3, -RZ, R23.H1_H1 ;  /* 0x30000017ff038230 */ /* 0x000fe40000004100 */
[----:B------:R-:W-:Y:S01]  /*2b90*/  @!P0 HADD2.F32 R6, -RZ, R5.H0_H0 ;  /* 0x20000005ff068230 */ /* 0x000fe20000004100 */
[----:B------:R-:W-:Y:S01]  /*2ba0*/  @!P0 F2FP.PACK_AB R2, R2, R34 ;  /* 0x000000220202823e */ /* 0x000fe200000000ff */
[--C-:B------:R-:W-:Y:S01]  /*2bb0*/  @!P0 HADD2.F32 R22, -RZ, R4.reuse.H1_H1 ;  /* 0x30000004ff168230 */ /* 0x100fe20000004100 */
[----:B------:R-:W-:Y:S01]  /*2bc0*/  @!P0 MOV R8, R0 ;  /* 0x0000000000088202 */ /* 0x000fe20000000f00 */
[----:B------:R-:W-:Y:S01]  /*2bd0*/  @!P0 HADD2.F32 R5, -RZ, R4.H0_H0 ;  /* 0x20000004ff058230 */ /* 0x000fe20000004100 */
[-C--:B------:R-:W-:Y:S01]  /*2be0*/  @!P0 FMUL.FTZ R4, R14, R3.reuse ;  /* 0x000000030e048220 */ /* 0x080fe20000410000 */
[----:B------:R-:W-:Y:S01]  /*2bf0*/  @!P0 MOV R9, R2 ;  /* 0x0000000200098202 */ /* 0x000fe20000000f00 */
[----:B------:R-:W-:Y:S01]  /*2c00*/  @!P0 FMUL.FTZ R3, R6, R3 ;  /* 0x0000000306038220 */ /* 0x000fe20000410000 */
[----:B------:R-:W-:Y:S01]  /*2c10*/  @!P0 HADD2.F32 R23, -RZ, R46.H0_H0 ;  /* 0x2000002eff178230 */ /* 0x000fe20000004100 */
        /* <DEDUP_REMOVED lines=11> */
.L_x_77:
[----:B------:R-:W-:Y:S05]  /*2cd0*/  BSYNC B0 ;  /* 0x0000000000007941 */ /* 0x000fea0003800000 */
.L_x_76:
        /* <DEDUP_REMOVED lines=11> */
[--C-:B------:R-:W-:Y:S01]  /*2d90*/  @!P0 HADD2.F32 R6, -RZ, R57.reuse.H0_H0 ;  /* 0x20000039ff068230 */ /* 0x100fe20000004100 */
[----:B------:R-:W-:Y:S01]  /*2da0*/  @!P0 SHF.R.U64 R13, R48, 0x10, R49 ;  /* 0x00000010300d8819 */ /* 0x000fe20000001231 */
[----:B------:R-:W-:Y:S01]  /*2db0*/  @!P0 HADD2.F32 R15, -RZ, R57.H1_H1 ;  /* 0x30000039ff0f8230 */ /* 0x000fe20000004100 */
[----:B------:R-:W-:Y:S01]  /*2dc0*/  @!P0 SHF.R.U32.HI R7, RZ, 0x10, R17 ;  /* 0x00000010ff078819 */ /* 0x000fe20000011611 */
        /* <DEDUP_REMOVED lines=20> */
[--C-:B------:R-:W-:Y:S01]  /*2f10*/  @!P0 HADD2.F32 R14, -RZ, R5.reuse.H1_H1 ;  /* 0x30000005ff0e8230 */ /* 0x100fe20000004100 */
        /* <DEDUP_REMOVED lines=22> */
.L_x_79:
[----:B------:R-:W-:Y:S05]  /*3080*/  BSYNC B0 ;  /* 0x0000000000007941 */ /* 0x000fea0003800000 */
.L_x_78:
[----:B------:R-:W-:Y:S01]  /*3090*/  ISETP.GE.AND P0, PT, R93, c[0x0][0x1d4], PT ;  /* 0x000075005d007a0c */ /* 0x000fe20003f06270 */
[----:B------:R-:W-:Y:S01]  /*30a0*/  @!UPT UIADD3 URZ, URZ, URZ, URZ ;  /* 0x0000003f3f3ff290 */ /* 0x000fe2000fffe03f */
[----:B------:R-:W-:Y:S11]  /*30b0*/  BSSY B0, `(.L_x_80) ;  /* 0x0000038000007945 */ /* 0x000ff60003800000 */
[----:B------:R-:W-:-:S05]  /*30c0*/  @P0 BRA `(.L_x_81) ;  /* 0x0000036000000947 */ /* 0x000fca0003800000 */
[C---:B-1--4-:R-:W-:Y:S01]  /*30d0*/  LEA R22, P0, R88.reuse, R64, 0x1 ;  /* 0x0000004058167211 */ /* 0x052fe200078008ff */
[----:B------:R-:W1:Y:S03]  /*30e0*/  LDS.128 R8, [R80+0x5000] ;  /* 0x0050000050087984 */ /* 0x000e660000000c00 */
        /* <DEDUP_REMOVED lines=52> */
.L_x_81:
[----:B------:R-:W-:Y:S05]  /*3430*/  BSYNC B0 ;  /* 0x0000000000007941 */ /* 0x000fea0003800000 */
.L_x_80:
[----:B------:R-:W-:Y:S11]  /*3440*/  ISETP.GE.AND P0, PT, R92, c[0x0][0x1d4], PT ;  /* 0x000075005c007a0c */ /* 0x000ff60003f06270 */
[----:B------:R-:W-:Y:S02]  /*3450*/  @!UPT UIADD3 URZ, URZ, URZ, URZ ;  /* 0x0000003f3f3ff290 */ /* 0x000fe4000fffe03f */
        /* <DEDUP_REMOVED lines=54> */
[----:B------:R1:W-:Y:S01]  /*37c0*/  ST.E.128 [R22.64], R8 ;  /* 0x0000000816007985 */ /* 0x0003e2000c101d06 */
[----:B------:R-:W-:-:S05]  /*37d0*/  BRA `(.L_x_71) ;  /* 0x00001ef000007947 */ /* 0x000fca0003800000 */
.L_x_68:
        /* <DEDUP_REMOVED lines=37> */
[----:B------:R1:W5:Y:S04]  /*3a30*/  @!P0 LDG.E.128 R40, [R8.64] ;  /* 0x0000000608288981 */ /* 0x000368000c1e1d00 */
[----:B------:R1:W5:Y:S01]  /*3a40*/  @!P0 LDG.E.128 R4, [R2.64] ;  /* 0x0000000602048981 */ /* 0x000362000c1e1d00 */
[----:B------:R-:W-:Y:S11]  /*3a50*/  ISETP.GE.AND P0, PT, R28, c[0x0][0x27c], PT ;  /* 0x00009f001c007a0c */ /* 0x000ff60003f06270 */
[----:B------:R-:W-:Y:S02]  /*3a60*/  @!UPT UIADD3 URZ, URZ, URZ, URZ ;  /* 0x0000003f3f3ff290 */ /* 0x000fe4000fffe03f */
[----:B------:R1:W5:Y:S04]  /*3a70*/  @!P0 LDG.E.128 R52, [R8.64+0x20] ;  /* 0x0000200608348981 */ /* 0x000368000c1e1d00 */
[----:B------:R1:W5:Y:S01]  /*3a80*/  @!P0 LDG.E.128 R12, [R2.64+0x20] ;  /* 0x00002006020c8981 */ /* 0x000362000c1e1d00 */
[----:B------:R-:W-:Y:S11]  /*3a90*/  ISETP.GE.AND P0, PT, R27, c[0x0][0x27c], PT ;  /* 0x00009f001b007a0c */ /* 0x000ff60003f06270 */
[----:B------:R-:W-:Y:S02]  /*3aa0*/  @!UPT UIADD3 URZ, URZ, URZ, URZ ;  /* 0x0000003f3f3ff290 */ /* 0x000fe4000fffe03f */
[----:B------:R1:W5:Y:S04]  /*3ab0*/  @!P0 LDG.E.128 R60, [R8.64+0x40] ;  /* 0x00004006083c8981 */ /* 0x000368000c1e1d00 */
[----:B------:R1:W5:Y:S02]  /*3ac0*/  @!P0 LDG.E.128 R20, [R2.64+0x40] ;  /* 0x0000400602148981 */ /* 0x000364000c1e1d00 */
.L_x_83:
[----:B------:R-:W-:Y:S05]  /*3ad0*/  BSYNC B0 ;  /* 0x0000000000007941 */ /* 0x000fea0003800000 */
.L_x_82:
[----:B------:R2:W3:Y:S04]  /*3ae0*/  SHFL.IDX PT, R69, R26, RZ, 0x1e1f ;  /* 0x001e1fff1a457589 */ /* 0x0004e800000e0000 */
[----:B------:R2:W4:Y:S01]  /*3af0*/  SHFL.IDX PT, R68, R29, RZ, 0x1e1f ;  /* 0x001e1fff1d447589 */ /* 0x00052200000e0000 */
[----:B------:R-:W-:-:S05]  /*3b00*/  @P1 BRA `(.L_x_71) ;  /* 0x00001bc000001947 */ /* 0x000fca0003800000 */
[----:B------:R-:W-:Y:S01]  /*3b10*/  ISETP.GE.AND P0, PT, R24, c[0x0][0x1d4], PT ;  /* 0x0000750018007a0c */ /* 0x000fe20003f06270 */
[----:B-1---5:R-:W-:Y:S01]  /*3b20*/  IMAD.MOV.U32 R8, RZ, RZ, R62 ;  /* 0x000000ffff087224 */ /* 0x022fe200078e003e */
[----:B------:R-:W-:Y:S01]  /*3b30*/  IADD3 R152, -R154, c[0x0][0x1d4], RZ ;  /* 0x000075009a987a10 */ /* 0x000fe20007ffe1ff */
[----:B------:R-:W-:Y:S01]  /*3b40*/  IMAD.MOV.U32 R3, RZ, RZ, R63 ;  /* 0x000000ffff037224 */ /* 0x000fe200078e003f */
[----:B------:R-:W-:Y:S01]  /*3b50*/  BSSY B0, `(.L_x_84) ;  /* 0x0000097000007945 */ /* 0x000fe20003800000 */
[----:B------:R-:W-:Y:S02]  /*3b60*/  IMAD.MOV.U32 R2, RZ, RZ, R60 ;  /* 0x000000ffff027224 */ /* 0x000fe400078e003c */
[----:B------:R-:W-:Y:S01]  /*3b70*/  IMAD.MOV.U32 R0, RZ, RZ, R61 ;  /* 0x000000ffff007224 */ /* 0x000fe200078e003d */
[----:B------:R-:W-:Y:S01]  /*3b80*/  PRMT R67, R3, 0x5410, R8 ;  /* 0x0000541003437816 */ /* 0x000fe20000000008 */
[----:B------:R-:W-:Y:S01]  /*3b90*/  IMAD.MOV.U32 R3, RZ, RZ, R55 ;  /* 0x000000ffff037224 */ /* 0x000fe200078e0037 */
[----:B------:R-:W-:Y:S02]  /*3ba0*/  MOV R8, R54 ;  /* 0x0000003600087202 */ /* 0x000fe40000000f00 */
        /* <DEDUP_REMOVED lines=15> */
[----:B------:R-:W-:Y:S02]  /*3ca0*/  PRMT R30, R3, 0x5410, R8 ;  /* 0x00005410031e7816 */ /* 0x000fe40000000008 */
[----:B--2---:R-:W-:Y:S01]  /*3cb0*/  PRMT R29, R2, 0x5410, R0 ;  /* 0x00005410021d7816 */ /* 0x004fe20000000000 */
[----:B------:R-:W-:-:S05]  /*3cc0*/  @P0 BRA `(.L_x_85) ;  /* 0x000007f000000947 */ /* 0x000fca0003800000 */
[----:B------:R-:W-:Y:S01]  /*3cd0*/  IMAD.MOV.U32 R9, RZ, RZ, R6 ;  /* 0x000000ffff097224 */ /* 0x000fe200078e0006 */
[----:B------:R-:W-:Y:S01]  /*3ce0*/  ISETP.NE.AND P2, PT, R150, RZ, PT ;  /* 0x000000ff9600720c */ /* 0x000fe20003f45270 */
[----:B------:R-:W1:Y:S01]  /*3cf0*/  LDS.128 R16, [R133+0x3100] ;  /* 0x0031000085107984 */ /* 0x000e620000000c00 */
[----:B------:R-:W-:Y:S01]  /*3d00*/  ISETP.GE.AND P0, PT, R24, c[0x0][0x27c], PT ;  /* 0x00009f0018007a0c */ /* 0x000fe20003f06270 */
[----:B------:R-:W-:Y:S01]  /*3d10*/  IMAD.MOV.U32 R47, RZ, RZ, R42 ;  /* 0x000000ffff2f7224 */ /* 0x000fe200078e002a */
[----:B------:R-:W-:Y:S02]  /*3d20*/  SEL R0, R154, R152, !P2 ;  /* 0x000000989a007207 */ /* 0x000fe40005000000 */
[----:B------:R-:W-:Y:S02]  /*3d30*/  MOV R45, R41 ;  /* 0x00000029002d7202 */ /* 0x000fe40000000f00 */
[----:B------:R-:W-:Y:S02]  /*3d40*/  SHF.R.S32.HI R2, RZ, 0x1f, R0 ;  /* 0x0000001fff027819 */ /* 0x000fe40000011400 */
[----:B------:R-:W-:Y:S02]  /*3d50*/  MOV R11, R7 ;  /* 0x00000007000b7202 */ /* 0x000fe40000000f00 */
[----:B------:R-:W-:Y:S02]  /*3d60*/  LEA.HI R0, R2, R0, RZ, 0x4 ;  /* 0x0000000002007211 */ /* 0x000fe400078f20ff */
[----:B------:R-:W-:Y:S02]  /*3d70*/  MOV R49, R43 ;  /* 0x0000002b00317202 */ /* 0x000fe40000000f00 */
[----:B------:R-:W-:Y:S02]  /*3d80*/  LEA.HI.SX32 R0, R0, R143, 0x1c ;  /* 0x0000008f00007211 */ /* 0x000fe400078fe2ff */
[--C-:B------:R-:W-:Y:S01]  /*3d90*/  @!P0 SHF.R.U64 R44, R40, 0x10, R41.reuse ;  /* 0x00000010282c8819 */ /* 0x100fe20000001229 */
[----:B------:R-:W-:Y:S01]  /*3da0*/  @!P0 HADD2.F32 R49, -RZ, R49.H0_H0 ;  /* 0x20000031ff318230 */ /* 0x000fe20000004100 */
[----:B------:R-:W-:Y:S02]  /*3db0*/  SHF.R.S32.HI R2, RZ, 0x1f, R0 ;  /* 0x0000001fff027819 */ /* 0x000fe40000011400 */
[----:B------:R-:W-:Y:S02]  /*3dc0*/  SHF.L.U32 R72, R0, 0x3, RZ ;  /* 0x0000000300487819 */ /* 0x000fe400000006ff */
[----:B------:R-:W-:Y:S02]  /*3dd0*/  LEA.HI R0, R2, R0, RZ, 0x2 ;  /* 0x0000000002007211 */ /* 0x000fe400078f10ff */
[----:B------:R-:W-:Y:S02]  /*3de0*/  @!P0 SHF.R.U32.HI R46, RZ, 0x10, R41 ;  /* 0x00000010ff2e8819 */ /* 0x000fe40000011629 */
[----:B------:R-:W-:Y:S01]  /*3df0*/  @!P0 SHF.R.U64 R3, R4, 0x10, R5 ;  /* 0x0000001004038819 */ /* 0x000fe20000001205 */
[----:B------:R-:W-:Y:S01]  /*3e00*/  IMAD.SHL.U32 R0, R0, 0x200, RZ ;  /* 0x0000020000007824 */ /* 0x000fe200078e00ff */
[----:B------:R-:W-:Y:S02]  /*3e10*/  LOP3.LUT R2, R97, 0x18, R72, 0xf8, !PT ;  /* 0x0000001861027812 */ /* 0x000fe400078ef848 */
[--C-:B------:R-:W-:Y:S02]  /*3e20*/  @!P0 SHF.R.U64 R10, R6, 0x10, R7.reuse ;  /* 0x00000010060a8819 */ /* 0x100fe40000001207 */
[----:B------:R-:W-:Y:S02]  /*3e30*/  LOP3.LUT R2, R2, R98, RZ, 0x3c, !PT ;  /* 0x0000006202027212 */ /* 0x000fe400078e3cff */
[----:B------:R-:W-:Y:S02]  /*3e40*/  LOP3.LUT R0, R0, 0x7ffff800, RZ, 0xc0, !PT ;  /* 0x7ffff80000007812 */ /* 0x000fe400078ec0ff */
[----:B------:R-:W-:Y:S02]  /*3e50*/  @!P0 SHF.R.U32.HI R26, RZ, 0x10, R7 ;  /* 0x00000010ff1a8819 */ /* 0x000fe40000011607 */
[----:B------:R-:W-:Y:S01]  /*3e60*/  IADD3 R0, R2, R0, R99 ;  /* 0x0000000002007210 */ /* 0x000fe20007ffe063 */
[----:B------:R-:W-:Y:S01]  /*3e70*/  IMAD.MOV.U32 R2, RZ, RZ, R4 ;  /* 0x000000ffff027224 */ /* 0x000fe200078e0004 */
[--C-:B------:R-:W-:Y:S01]  /*3e80*/  @!P0 SHF.R.U64 R48, R42, 0x10, R43.reuse ;  /* 0x000000102a308819 */ /* 0x100fe2000000122b */
[----:B------:R-:W-:Y:S01]  /*3e90*/  IMAD.MOV.U32 R4, RZ, RZ, R40 ;  /* 0x000000ffff047224 */ /* 0x000fe200078e0028 */
[----:B------:R-:W-:Y:S01]  /*3ea0*/  SHF.L.U32 R0, R0, 0x1, RZ ;  /* 0x0000000100007819 */ /* 0x000fe200000006ff */
[----:B------:R-:W-:Y:S01]  /*3eb0*/  @!P0 HADD2.F32 R42, -RZ, R44.H0_H0 ;  /* 0x2000002cff2a8230 */ /* 0x000fe20000004100 */
[----:B------:R-:W-:Y:S01]  /*3ec0*/  @!P0 SHF.R.U32.HI R50, RZ, 0x10, R43 ;  /* 0x00000010ff328819 */ /* 0x000fe2000001162b */
[----:B------:R-:W-:Y:S01]  /*3ed0*/  @!P0 HADD2.F32 R6, -RZ, R2.H0_H0 ;  /* 0x20000002ff068230 */ /* 0x000fe20000004100 */
[----:B------:R-:W-:Y:S01]  /*3ee0*/  MOV R8, R5 ;  /* 0x0000000500087202 */ /* 0x000fe20000000f00 */
[----:B------:R1:W2:Y:S01]  /*3ef0*/  LDS.128 R56, [R0+0x3100] ;  /* 0x0031000000387984 */ /* 0x0002a20000000c00 */
[----:B------:R-:W-:Y:S01]  /*3f00*/  @!P0 HADD2.F32 R40, -RZ, R4.H0_H0 ;  /* 0x20000004ff288230 */ /* 0x000fe20000004100 */
[----:B------:R-:W-:Y:S01]  /*3f10*/  @!P0 SHF.R.U32.HI R5, RZ, 0x10, R5 ;  /* 0x00000010ff058819 */ /* 0x000fe20000011605 */
[----:B------:R-:W-:Y:S02]  /*3f20*/  @!P0 HADD2.F32 R2, -RZ, R3.H0_H0 ;  /* 0x20000003ff028230 */ /* 0x000fe40000004100 */
[----:B------:R-:W-:Y:S01]  /*3f30*/  @!P0 HADD2.F32 R50, -RZ, R50.H0_H0 ;  /* 0x20000032ff328230 */ /* 0x000fe20000004100 */
[----:B-1----:R-:W-:Y:S05]  /*3f40*/  @!P0 IMAD.MOV.U32 R0, RZ, RZ, R16 ;  /* 0x000000ffff008224 */ /* 0x002fea00078e0010 */
[--C-:B------:R-:W-:Y:S02]  /*3f50*/  @!P0 HADD2.F32 R4, -RZ, R0.reuse.H0_H0 ;  /* 0x20000000ff048230 */ /* 0x100fe40000004100 */
[----:B------:R-:W-:Y:S03]  /*3f60*/  @!P0 HADD2.F32 R3, -RZ, R0.H1_H1 ;  /* 0x30000000ff038230 */ /* 0x000fe60000004100 */
[C---:B------:R-:W-:Y:S01]  /*3f70*/  @!P0 FMUL.FTZ R0, R4.reuse, R6 ;  /* 0x0000000604008220 */ /* 0x040fe20000410000 */
[----:B--2---:R-:W-:Y:S05]  /*3f80*/  @!P0 MOV R41, R56 ;  /* 0x0000003800298202 */ /* 0x004fea0000000f00 */
[--C-:B------:R-:W-:Y:S02]  /*3f90*/  @!P0 HADD2.F32 R7, -RZ, R41.reuse.H0_H0 ;  /* 0x20000029ff078230 */ /* 0x100fe40000004100 */
[----:B------:R-:W-:Y:S03]  /*3fa0*/  @!P0 HADD2.F32 R41, -RZ, R41.H1_H1 ;  /* 0x30000029ff298230 */ /* 0x000fe60000004100 */
[----:B------:R-:W-:Y:S02]  /*3fb0*/  @!P0 FMUL.FTZ R43, R7, R6 ;  /* 0x00000006072b8220 */ /* 0x000fe40000410000 */
[----:B------:R-:W-:Y:S02]  /*3fc0*/  @!P0 FMUL.FTZ R6, R41, R2 ;  /* 0x0000000229068220 */ /* 0x000fe40000410000 */
[----:B------:R-:W-:Y:S02]  /*3fd0*/  @!P0 FFMA.FTZ R77, R4, R40, -R43 ;  /* 0x00000028044d8223 */ /* 0x000fe4000001082b */
[----:B------:R-:W-:Y:S02]  /*3fe0*/  @!P0 IMAD.MOV.U32 R43, RZ, RZ, R57 ;  /* 0x000000ffff2b8224 */ /* 0x000fe400078e0039 */
[C---:B------:R-:W-:Y:S02]  /*3ff0*/  @!P0 FMUL.FTZ R2, R3.reuse, R2 ;  /* 0x0000000203028220 */ /* 0x040fe40000410000 */
[----:B------:R-:W-:Y:S01]  /*4000*/  @!P0 FFMA.FTZ R76, R3, R42, -R6 ;  /* 0x0000002a034c8223 */ /* 0x000fe20000010806 */
[----:B------:R-:W-:Y:S01]  /*4010*/  @!P0 MOV R3, R17 ;  /* 0x0000001100038202 */ /* 0x000fe20000000f00 */
[----:B------:R-:W-:Y:S01]  /*4020*/  @!P0 FFMA.FTZ R0, R7, R40, R0 ;  /* 0x0000002807008223 */ /* 0x000fe20000010000 */
[----:B------:R-:W-:Y:S01]  /*4030*/  @!P0 HADD2.F32 R6, -RZ, R8.H0_H0 ;  /* 0x20000008ff068230 */ /* 0x000fe20000004100 */
[----:B------:R-:W-:Y:S01]  /*4040*/  @!P0 FFMA.FTZ R2, R41, R42, R2 ;  /* 0x0000002a29028223 */ /* 0x000fe20000010002 */
[----:B------:R-:W-:Y:S02]  /*4050*/  @!P0 HADD2.F32 R40, -RZ, R43.H0_H0 ;  /* 0x2000002bff288230 */ /* 0x000fe40000004100 */
[----:B------:R-:W-:Y:S02]  /*4060*/  @!P0 HADD2.F32 R7, -RZ, R5.H0_H0 ;  /* 0x20000005ff078230 */ /* 0x000fe40000004100 */
[----:B------:R-:W-:Y:S01]  /*4070*/  @!P0 HADD2.F32 R4, -RZ, R3.H0_H0 ;  /* 0x20000003ff048230 */ /* 0x000fe20000004100 */
[----:B------:R-:W-:Y:S01]  /*4080*/  @!P0 FMUL.FTZ R8, R40, R6 ;  /* 0x0000000628088220 */ /* 0x000fe20000410000 */
[----:B------:R-:W-:Y:S01]  /*4090*/  @!P0 HADD2.F32 R42, -RZ, R43.H1_H1 ;  /* 0x3000002bff2a8230 */ /* 0x000fe20000004100 */
[----:B------:R-:W-:Y:S01]  /*40a0*/  @!P0 F2FP.PACK_AB R0, R2, R0 ;  /* 0x000000000200823e */ /* 0x000fe200000000ff */
[----:B------:R-:W-:Y:S02]  /*40b0*/  @!P0 HADD2.F32 R41, -RZ, R45.H0_H0 ;  /* 0x2000002dff298230 */ /* 0x000fe40000004100 */
[----:B------:R-:W-:Y:S01]  /*40c0*/  @!P0 HADD2.F32 R5, -RZ, R3.H1_H1 ;  /* 0x30000003ff058230 */ /* 0x000fe20000004100 */
[----:B------:R-:W-:Y:S01]  /*40d0*/  @!P0 FMUL.FTZ R3, R4, R6 ;  /* 0x0000000604038220 */ /* 0x000fe20000410000 */
[----:B------:R-:W-:Y:S01]  /*40e0*/  @!P0 HADD2.F32 R43, -RZ, R46.H0_H0 ;  /* 0x2000002eff2b8230 */ /* 0x000fe20000004100 */
[----:B------:R-:W-:Y:S01]  /*40f0*/  @!P0 FMUL.FTZ R6, R42, R7 ;  /* 0x000000072a068220 */ /* 0x000fe20000410000 */
[----:B------:R-:W-:Y:S01]  /*4100*/  @!P0 MOV R56, R0 ;  /* 0x0000000000388202 */ /* 0x000fe20000000f00 */
[----:B------:R-:W-:Y:S01]  /*4110*/  @!P0 FFMA.FTZ R75, R4, R41, -R8 ;  /* 0x00000029044b8223 */ /* 0x000fe20000010808 */
[----:B------:R-:W-:Y:S01]  /*4120*/  @!P0 HADD2.F32 R8, -RZ, R9.H0_H0 ;  /* 0x20000009ff088230 */ /* 0x000fe20000004100 */
[C---:B------:R-:W-:Y:S01]  /*4130*/  @!P0 FMUL.FTZ R4, R5.reuse, R7 ;  /* 0x0000000705048220 */ /* 0x040fe20000410000 */
[----:B------:R-:W-:Y:S01]  /*4140*/  @!P0 HADD2.F32 R9, -RZ, R10.H0_H0 ;  /* 0x2000000aff098230 */ /* 0x000fe20000004100 */
[----:B------:R-:W-:Y:S01]  /*4150*/  @!P0 IMAD.MOV.U32 R7, RZ, RZ, R58 ;  /* 0x000000ffff078224 */ /* 0x000fe200078e003a */
[----:B------:R-:W-:Y:S01]  /*4160*/  @!P0 HADD2.F32 R45, -RZ, R47.H0_H0 ;  /* 0x2000002fff2d8230 */ /* 0x000fe20000004100 */
[----:B------:R-:W-:Y:S01]  /*4170*/  @!P0 FFMA.FTZ R74, R5, R43, -R6 ;  /* 0x0000002b054a8223 */ /* 0x000fe20000010806 */
[----:B------:R-:W-:Y:S01]  /*4180*/  @!P0 MOV R5, R18 ;  /* 0x0000001200058202 */ /* 0x000fe20000000f00 */
[----:B------:R-:W-:Y:S01]  /*4190*/  @!P0 FFMA.FTZ R3, R40, R41, R3 ;  /* 0x0000002928038223 */ /* 0x000fe20000010003 */
[--C-:B------:R-:W-:Y:S01]  /*41a0*/  @!P0 HADD2.F32 R44, -RZ, R7.reuse.H0_H0 ;  /* 0x20000007ff2c8230 */ /* 0x100fe20000004100 */
[----:B------:R-:W-:Y:S01]  /*41b0*/  @!P0 FFMA.FTZ R4, R42, R43, R4 ;  /* 0x0000002b2a048223 */ /* 0x000fe20000010004 */
[----:B------:R-:W-:Y:S01]  /*41c0*/  @!P0 HADD2.F32 R46, -RZ, R7.H1_H1 ;  /* 0x30000007ff2e8230 */ /* 0x000fe20000004100 */
[----:B------:R-:W-:Y:S01]  /*41d0*/  @!P0 F2FP.PACK_AB R40, R74, R75 ;  /* 0x0000004b4a28823e */ /* 0x000fe200000000ff */
[--C-:B------:R-:W-:Y:S01]  /*41e0*/  @!P0 HADD2.F32 R6, -RZ, R5.reuse.H0_H0 ;  /* 0x20000005ff068230 */ /* 0x100fe20000004100 */
[-C--:B------:R-:W-:Y:S01]  /*41f0*/  @!P0 FMUL.FTZ R51, R44, R8.reuse ;  /* 0x000000082c338220 */ /* 0x080fe20000410000 */
[----:B------:R-:W-:Y:S01]  /*4200*/  @!P0 HADD2.F32 R7, -RZ, R5.H1_H1 ;  /* 0x30000005ff078230 */ /* 0x000fe20000004100 */
[----:B------:R-:W-:Y:S01]  /*4210*/  @!P0 FMUL.FTZ R10, R46, R9 ;  /* 0x000000092e0a8220 */ /* 0x000fe20000410000 */
[----:B------:R-:W-:Y:S01]  /*4220*/  @!P0 HADD2.F32 R47, -RZ, R48.H0_H0 ;  /* 0x20000030ff2f8230 */ /* 0x000fe20000004100 */
[----:B------:R-:W-:Y:S01]  /*4230*/  @!P0 FMUL.FTZ R5, R6, R8 ;  /* 0x0000000806058220 */ /* 0x000fe20000410000 */
[----:B------:R-:W-:Y:S01]  /*4240*/  @!P0 MOV R17, R40 ;  /* 0x0000002800118202 */ /* 0x000fe20000000f00 */
[----:B------:R-:W-:Y:S01]  /*4250*/  @!P0 IMAD.MOV.U32 R8, RZ, RZ, R59 ;  /* 0x000000ffff088224 */ /* 0x000fe200078e003b */
[----:B------:R-:W-:Y:S01]  /*4260*/  @!P0 F2FP.PACK_AB R3, R4, R3 ;  /* 0x000000030403823e */ /* 0x000fe200000000ff */
[----:B------:R-:W-:Y:S02]  /*4270*/  @!P0 FFMA.FTZ R51, R6, R45, -R51 ;  /* 0x0000002d06338223 */ /* 0x000fe40000010833 */
[C---:B------:R-:W-:Y:S01]  /*4280*/  @!P0 FMUL.FTZ R6, R7.reuse, R9 ;  /* 0x0000000907068220 */ /* 0x040fe20000410000 */
[----:B------:R-:W-:Y:S01]  /*4290*/  @!P0 MOV R57, R3 ;  /* 0x0000000300398202 */ /* 0x000fe20000000f00 */
[----:B------:R-:W-:Y:S01]  /*42a0*/  @!P0 FFMA.FTZ R73, R7, R47, -R10 ;  /* 0x0000002f07498223 */ /* 0x000fe2000001080a */
[----:B------:R-:W-:Y:S01]  /*42b0*/  @!P0 MOV R7, R19 ;  /* 0x0000001300078202 */ /* 0x000fe20000000f00 */
[----:B------:R-:W-:Y:S01]  /*42c0*/  @!P0 FFMA.FTZ R5, R44, R45, R5 ;  /* 0x0000002d2c058223 */ /* 0x000fe20000010005 */
[----:B------:R-:W-:Y:S01]  /*42d0*/  @!P0 HADD2.F32 R10, -RZ, R11.H0_H0 ;  /* 0x2000000bff0a8230 */ /* 0x000fe20000004100 */
[----:B------:R-:W-:Y:S01]  /*42e0*/  @!P0 FFMA.FTZ R6, R46, R47, R6 ;  /* 0x0000002f2e068223 */ /* 0x000fe20000010006 */
[----:B------:R-:W-:Y:S02]  /*42f0*/  @!P0 HADD2.F32 R48, -RZ, R8.H0_H0 ;  /* 0x20000008ff308230 */ /* 0x000fe40000004100 */
[----:B------:R-:W-:Y:S02]  /*4300*/  @!P0 HADD2.F32 R11, -RZ, R26.H0_H0 ;  /* 0x2000001aff0b8230 */ /* 0x000fe40000004100 */
[----:B------:R-:W-:Y:S01]  /*4310*/  @!P0 HADD2.F32 R26, -RZ, R8.H1_H1 ;  /* 0x30000008ff1a8230 */ /* 0x000fe20000004100 */
[-C--:B------:R-:W-:Y:S01]  /*4320*/  @!P0 FMUL.FTZ R71, R48, R10.reuse ;  /* 0x0000000a30478220 */ /* 0x080fe20000410000 */
[--C-:B------:R-:W-:Y:S01]  /*4330*/  @!P0 HADD2.F32 R8, -RZ, R7.reuse.H0_H0 ;  /* 0x20000007ff088230 */ /* 0x100fe20000004100 */
[----:B------:R-:W-:Y:S01]  /*4340*/  @!P0 F2FP.PACK_AB R5, R6, R5 ;  /* 0x000000050605823e */ /* 0x000fe200000000ff */
[----:B------:R-:W-:Y:S01]  /*4350*/  @!P0 HADD2.F32 R9, -RZ, R7.H1_H1 ;  /* 0x30000007ff098230 */ /* 0x000fe20000004100 */
[----:B------:R-:W-:Y:S02]  /*4360*/  @!P0 FMUL.FTZ R70, R26, R11 ;  /* 0x0000000b1a468220 */ /* 0x000fe40000410000 */
[C---:B------:R-:W-:Y:S01]  /*4370*/  @!P0 FMUL.FTZ R7, R8.reuse, R10 ;  /* 0x0000000a08078220 */ /* 0x040fe20000410000 */
[----:B------:R-:W-:Y:S01]  /*4380*/  @!P0 F2FP.PACK_AB R10, R73, R51 ;  /* 0x00000033490a823e */ /* 0x000fe200000000ff */
[----:B------:R-:W-:Y:S02]  /*4390*/  @!P0 FFMA.FTZ R71, R8, R49, -R71 ;  /* 0x0000003108478223 */ /* 0x000fe40000010847 */
[C---:B------:R-:W-:Y:S01]  /*43a0*/  @!P0 FMUL.FTZ R8, R9.reuse, R11 ;  /* 0x0000000b09088220 */ /* 0x040fe20000410000 */
[----:B------:R-:W-:Y:S01]  /*43b0*/  @!P0 F2FP.PACK_AB R11, R76, R77 ;  /* 0x0000004d4c0b823e */ /* 0x000fe200000000ff */
[----:B------:R-:W-:Y:S01]  /*43c0*/  @!P0 FFMA.FTZ R7, R48, R49, R7 ;  /* 0x0000003130078223 */ /* 0x000fe20000010007 */
[----:B------:R-:W-:Y:S01]  /*43d0*/  @!P0 MOV R18, R10 ;  /* 0x0000000a00128202 */ /* 0x000fe20000000f00 */
[-C--:B------:R-:W-:Y:S02]  /*43e0*/  @!P0 FFMA.FTZ R70, R9, R50.reuse, -R70 ;  /* 0x0000003209468223 */ /* 0x080fe40000010846 */
[----:B------:R-:W-:Y:S02]  /*43f0*/  @!P0 FFMA.FTZ R8, R26, R50, R8 ;  /* 0x000000321a088223 */ /* 0x000fe40000010008 */
[----:B------:R-:W-:Y:S01]  /*4400*/  @!P0 IMAD.MOV.U32 R16, RZ, RZ, R11 ;  /* 0x000000ffff108224 */ /* 0x000fe200078e000b */
[----:B------:R-:W-:Y:S01]  /*4410*/  @!P0 F2FP.PACK_AB R9, R70, R71 ;  /* 0x000000474609823e */ /* 0x000fe200000000ff */
[----:B------:R-:W-:Y:S01]  /*4420*/  @!P0 IMAD.MOV.U32 R58, RZ, RZ, R5 ;  /* 0x000000ffff3a8224 */ /* 0x000fe200078e0005 */
[----:B------:R-:W-:Y:S03]  /*4430*/  @!P0 F2FP.PACK_AB R7, R8, R7 ;  /* 0x000000070807823e */ /* 0x000fe600000000ff */
[----:B------:R-:W-:Y:S01]  /*4440*/  @!P0 IMAD.MOV.U32 R19, RZ, RZ, R9 ;  /* 0x000000ffff138224 */ /* 0x000fe200078e0009 */
[----:B------:R-:W-:Y:S02]  /*4450*/  @!P0 MOV R59, R7 ;  /* 0x00000007003b8202 */ /* 0x000fe40000000f00 */
[----:B----4-:R-:W-:Y:S04]  /*4460*/  IADD3 R2, P0, R68, R136, RZ ;  /* 0x0000008844027210 */ /* 0x010fe80007f1e0ff */
[----:B---3--:R-:W-:Y:S02]  /*4470*/  IADD3.X R3, R69, R137, RZ, P0, !PT ;  /* 0x0000008945037210 */ /* 0x008fe400007fe4ff */
[C---:B------:R-:W-:Y:S03]  /*4480*/  ISETP.GE.AND P0, PT, R72.reuse, c[0x0][0x1d4], PT ;  /* 0x0000750048007a0c */ /* 0x040fe60003f06270 */
[----:B------:R1:W-:Y:S10]  /*4490*/  ST.E.128 [R2.64], R16 ;  /* 0x0000001002007985 */ /* 0x0003f4000c101d06 */
[----:B------:R-:W-:Y:S05]  /*44a0*/  @!P0 IMAD.WIDE R4, R72, 0x2, R68 ;  /* 0x0000000248048825 */ /* 0x000fea00078e0244 */
[----:B------:R1:W-:Y:S02]  /*44b0*/  @!P0 ST.E.128 [R4.64], R56 ;  /* 0x0000003804008985 */ /* 0x0003e4000c101d06 */
.L_x_85:
[----:B------:R-:W-:Y:S05]  /*44c0*/  BSYNC B0 ;  /* 0x0000000000007941 */ /* 0x000fea0003800000 */
.L_x_84:
[----:B------:R-:W-:Y:S01]  /*44d0*/  ISETP.GE.AND P0, PT, R28, c[0x0][0x1d4], PT ;  /* 0x000075001c007a0c */ /* 0x000fe20003f06270 */
[----:B------:R-:W-:Y:S01]  /*44e0*/  @!UPT UIADD3 URZ, URZ, URZ, URZ ;  /* 0x0000003f3f3ff290 */ /* 0x000fe2000fffe03f */
[----:B------:R-:W-:Y:S11]  /*44f0*/  BSSY B0, `(.L_x_86) ;  /* 0x0000079000007945 */ /* 0x000ff60003800000 */
[----:B------:R-:W-:-:S05]  /*4500*/  @P0 BRA `(.L_x_87) ;  /* 0x0000077000000947 */ /* 0x000fca0003800000 */
[----:B------:R-:W-:Y:S01]  /*4510*/  ISETP.NE.AND P1, PT, R149, RZ, PT ;  /* 0x000000ff9500720c */ /* 0x000fe20003f25270 */
[----:B-1----:R-:W1:Y:S01]  /*4520*/  LDS.128 R16, [R128+0x3100] ;  /* 0x0031000080107984 */ /* 0x002e620000000c00 */
[----:B------:R-:W-:Y:S02]  /*4530*/  ISETP.GE.AND P0, PT, R28, c[0x0][0x27c], PT ;  /* 0x00009f001c007a0c */ /* 0x000fe40003f06270 */
[----:B------:R-:W-:Y:S04]  /*4540*/  SEL R0, R154, R152, !P1 ;  /* 0x000000989a007207 */ /* 0x000fe80004800000 */
[----:B------:R-:W-:Y:S04]  /*4550*/  SHF.R.S32.HI R2, RZ, 0x1f, R0 ;  /* 0x0000001fff027819 */ /* 0x000fe80000011400 */
[----:B------:R-:W-:Y:S03]  /*4560*/  LEA.HI R0, R2, R0, RZ, 0x4 ;  /* 0x0000000002007211 */ /* 0x000fe600078f20ff */
[----:B------:R-:W-:Y:S01]  /*4570*/  @!P0 SHF.R.U64 R3, R12, 0x10, R13 ;  /* 0x000000100c038819 */ /* 0x000fe2000000120d */
[----:B------:R-:W-:Y:S01]  /*4580*/  @!P0 HADD2.F32 R9, -RZ, R64.H0_H0 ;  /* 0x20000040ff098230 */ /* 0x000fe20000004100 */
[----:B------:R-:W-:Y:S01]  /*4590*/  LEA.HI.SX32 R0, R0, R135, 0x1c ;  /* 0x0000008700007211 */ /* 0x000fe200078fe2ff */
[----:B------:R-:W-:Y:S01]  /*45a0*/  @!P0 HADD2.F32 R42, -RZ, R65.H0_H0 ;  /* 0x20000041ff2a8230 */ /* 0x000fe20000004100 */
[----:B------:R-:W-:Y:S01]  /*45b0*/  @!P0 SHF.R.U64 R12, R52, 0x10, R53 ;  /* 0x00000010340c8819 */ /* 0x000fe20000001235 */
[----:B------:R-:W-:Y:S01]  /*45c0*/  @!P0 HADD2.F32 R5, -RZ, R3.H0_H0 ;  /* 0x20000003ff058230 */ /* 0x000fe20000004100 */
[----:B------:R-:W-:Y:S02]  /*45d0*/  SHF.R.S32.HI R2, RZ, 0x1f, R0 ;  /* 0x0000001fff027819 */ /* 0x000fe40000011400 */
[----:B------:R-:W-:Y:S01]  /*45e0*/  SHF.L.U32 R47, R0, 0x3, RZ ;  /* 0x00000003002f7819 */ /* 0x000fe200000006ff */
[----:B------:R-:W-:Y:S01]  /*45f0*/  @!P0 HADD2.F32 R12, -RZ, R12.H0_H0 ;  /* 0x2000000cff0c8230 */ /* 0x000fe20000004100 */
[----:B------:R-:W-:Y:S02]  /*4600*/  LEA.HI R0, R2, R0, RZ, 0x2 ;  /* 0x0000000002007211 */ /* 0x000fe400078f10ff */
[----:B------:R-:W-:Y:S02]  /*4610*/  @!P0 SHF.R.U32.HI R7, RZ, 0x10, R13 ;  /* 0x00000010ff078819 */ /* 0x000fe4000001160d */
[----:B------:R-:W-:Y:S01]  /*4620*/  @!P0 SHF.R.U64 R11, R14, 0x10, R15 ;  /* 0x000000100e0b8819 */ /* 0x000fe2000000120f */
[----:B------:R-:W-:Y:S01]  /*4630*/  IMAD.SHL.U32 R0, R0, 0x200, RZ ;  /* 0x0000020000007824 */ /* 0x000fe200078e00ff */
[----:B------:R-:W-:Y:S01]  /*4640*/  LOP3.LUT R2, R97, 0x18, R47, 0xf8, !PT ;  /* 0x0000001861027812 */ /* 0x000fe200078ef82f */
[----:B------:R-:W-:Y:S01]  /*4650*/  @!P0 HADD2.F32 R7, -RZ, R7.H0_H0 ;  /* 0x20000007ff078230 */ /* 0x000fe20000004100 */
[----:B------:R-:W-:Y:S01]  /*4660*/  @!P0 SHF.R.U32.HI R52, RZ, 0x10, R53 ;  /* 0x00000010ff348819 */ /* 0x000fe20000011635 */
[----:B------:R-:W-:Y:S01]  /*4670*/  @!P0 HADD2.F32 R11, -RZ, R11.H0_H0 ;  /* 0x2000000bff0b8230 */ /* 0x000fe20000004100 */
[----:B------:R-:W-:Y:S02]  /*4680*/  LOP3.LUT R2, R2, R98, RZ, 0x3c, !PT ;  /* 0x0000006202027212 */ /* 0x000fe400078e3cff */
[----:B------:R-:W-:Y:S02]  /*4690*/  LOP3.LUT R0, R0, 0x7ffff800, RZ, 0xc0, !PT ;  /* 0x7ffff80000007812 */ /* 0x000fe400078ec0ff */
[----:B------:R-:W-:Y:S01]  /*46a0*/  @!P0 SHF.R.U32.HI R8, RZ, 0x10, R15 ;  /* 0x00000010ff088819 */ /* 0x000fe2000001160f */
[----:B------:R-:W-:Y:S01]  /*46b0*/  @!P0 HADD2.F32 R15, -RZ, R52.H0_H0 ;  /* 0x20000034ff0f8230 */ /* 0x000fe20000004100 */
[----:B------:R-:W-:Y:S01]  /*46c0*/  IADD3 R0, R2, R0, R99 ;  /* 0x0000000002007210 */ /* 0x000fe20007ffe063 */
[--C-:B------:R-:W-:Y:S01]  /*46d0*/  @!P0 HADD2.F32 R2, -RZ, R29.reuse.H0_H0 ;  /* 0x2000001dff028230 */ /* 0x100fe20000004100 */
[--C-:B------:R-:W-:Y:S01]  /*46e0*/  @!P0 SHF.R.U32.HI R44, RZ, 0x10, R55.reuse ;  /* 0x00000010ff2c8819 */ /* 0x100fe20000011637 */
[----:B------:R-:W-:Y:S01]  /*46f0*/  @!P0 HADD2.F32 R8, -RZ, R8.H0_H0 ;  /* 0x20000008ff088230 */ /* 0x000fe20000004100 */
[----:B------:R-:W-:Y:S02]  /*4700*/  SHF.L.U32 R0, R0, 0x1, RZ ;  /* 0x0000000100007819 */ /* 0x000fe400000006ff */
[----:B------:R-:W-:Y:S01]  /*4710*/  @!P0 SHF.R.U64 R40, R54, 0x10, R55 ;  /* 0x0000001036288819 */ /* 0x000fe20000001237 */
[----:B------:R-:W-:Y:S02]  /*4720*/  @!P0 HADD2.F32 R44, -RZ, R44.H0_H0 ;  /* 0x2000002cff2c8230 */ /* 0x000fe40000004100 */
[----:B------:R1:W2:Y:S02]  /*4730*/  LDS.128 R48, [R0+0x3100] ;  /* 0x0031000000307984 */ /* 0x0002a40000000c00 */
[----:B------:R-:W-:Y:S01]  /*4740*/  @!P0 HADD2.F32 R40, -RZ, R40.H0_H0 ;  /* 0x20000028ff288230 */ /* 0x000fe20000004100 */
[----:B-1----:R-:W-:Y:S05]  /*4750*/  @!P0 IMAD.MOV.U32 R0, RZ, RZ, R16 ;  /* 0x000000ffff008224 */ /* 0x002fea00078e0010 */
[--C-:B------:R-:W-:Y:S02]  /*4760*/  @!P0 HADD2.F32 R4, -RZ, R0.reuse.H0_H0 ;  /* 0x20000000ff048230 */ /* 0x100fe40000004100 */
[----:B------:R-:W-:Y:S03]  /*4770*/  @!P0 HADD2.F32 R3, -RZ, R0.H1_H1 ;  /* 0x30000000ff038230 */ /* 0x000fe60000004100 */
[----:B------:R-:W-:Y:S01]  /*4780*/  @!P0 FMUL.FTZ R0, R4, R2 ;  /* 0x0000000204008220 */ /* 0x000fe20000410000 */
[----:B--2---:R-:W-:Y:S05]  /*4790*/  @!P0 MOV R10, R48 ;  /* 0x00000030000a8202 */ /* 0x004fea0000000f00 */
[--C-:B------:R-:W-:Y:S02]  /*47a0*/  @!P0 HADD2.F32 R6, -RZ, R10.reuse.H0_H0 ;  /* 0x2000000aff068230 */ /* 0x100fe40000004100 */
[----:B------:R-:W-:Y:S03]  /*47b0*/  @!P0 HADD2.F32 R10, -RZ, R10.H1_H1 ;  /* 0x3000000aff0a8230 */ /* 0x000fe60000004100 */
[----:B------:R-:W-:Y:S02]  /*47c0*/  @!P0 FMUL.FTZ R14, R6, R2 ;  /* 0x00000002060e8220 */ /* 0x000fe40000410000 */
[-C--:B------:R-:W-:Y:S02]  /*47d0*/  @!P0 FMUL.FTZ R13, R10, R5.reuse ;  /* 0x000000050a0d8220 */ /* 0x080fe40000410000 */
[C---:B------:R-:W-:Y:S02]  /*47e0*/  @!P0 FMUL.FTZ R2, R3.reuse, R5 ;  /* 0x0000000503028220 */ /* 0x040fe40000410000 */
[----:B------:R-:W-:Y:S02]  /*47f0*/  @!P0 IMAD.MOV.U32 R5, RZ, RZ, R49 ;  /* 0x000000ffff058224 */ /* 0x000fe400078e0031 */
[-C--:B------:R-:W-:Y:S02]  /*4800*/  @!P0 FFMA.FTZ R0, R6, R9.reuse, R0 ;  /* 0x0000000906008223 */ /* 0x080fe40000010000 */
[----:B------:R-:W-:Y:S01]  /*4810*/  @!P0 FFMA.FTZ R57, R4, R9, -R14 ;  /* 0x0000000904398223 */ /* 0x000fe2000001080e */
[----:B------:R-:W-:Y:S01]  /*4820*/  @!P0 MOV R4, R17 ;  /* 0x0000001100048202 */ /* 0x000fe20000000f00 */
[-C--:B------:R-:W-:Y:S01]  /*4830*/  @!P0 FFMA.FTZ R56, R3, R12.reuse, -R13 ;  /* 0x0000000c03388223 */ /* 0x080fe2000001080d */
[----:B------:R-:W-:Y:S01]  /*4840*/  @!P0 HADD2.F32 R3, -RZ, R29.H1_H1 ;  /* 0x3000001dff038230 */ /* 0x000fe20000004100 */
[----:B------:R-:W-:Y:S01]  /*4850*/  @!P0 FFMA.FTZ R2, R10, R12, R2 ;  /* 0x0000000c0a028223 */ /* 0x000fe20000010002 */
[--C-:B------:R-:W-:Y:S01]  /*4860*/  @!P0 HADD2.F32 R12, -RZ, R5.reuse.H0_H0 ;  /* 0x20000005ff0c8230 */ /* 0x100fe20000004100 */
[----:B------:R-:W-:Y:S01]  /*4870*/  @!P0 IMAD.MOV.U32 R9, RZ, RZ, R51 ;  /* 0x000000ffff098224 */ /* 0x000fe200078e0033 */
[----:B------:R-:W-:Y:S02]  /*4880*/  @!P0 HADD2.F32 R14, -RZ, R5.H1_H1 ;  /* 0x30000005ff0e8230 */ /* 0x000fe40000004100 */
[----:B------:R-:W-:Y:S01]  /*4890*/  @!P0 HADD2.F32 R13, -RZ, R64.H1_H1 ;  /* 0x30000040ff0d8230 */ /* 0x000fe20000004100 */
[----:B------:R-:W-:Y:S01]  /*48a0*/  @!P0 F2FP.PACK_AB R0, R2, R0 ;  /* 0x000000000200823e */ /* 0x000fe200000000ff */
[--C-:B------:R-:W-:Y:S01]  /*48b0*/  @!P0 HADD2.F32 R6, -RZ, R4.reuse.H0_H0 ;  /* 0x20000004ff068230 */ /* 0x100fe20000004100 */
[----:B------:R-:W-:Y:S01]  /*48c0*/  @!P0 FMUL.FTZ R10, R14, R7 ;  /* 0x000000070e0a8220 */ /* 0x000fe20000410000 */
[----:B------:R-:W-:Y:S01]  /*48d0*/  @!P0 HADD2.F32 R5, -RZ, R4.H1_H1 ;  /* 0x30000004ff058230 */ /* 0x000fe20000004100 */
[-C--:B------:R-:W-:Y:S01]  /*48e0*/  @!P0 FMUL.FTZ R4, R12, R3.reuse ;  /* 0x000000030c048220 */ /* 0x080fe20000410000 */
[----:B------:R-:W-:Y:S01]  /*48f0*/  @!P0 MOV R48, R0 ;  /* 0x0000000000308202 */ /* 0x000fe20000000f00 */
[C---:B------:R-:W-:Y:S01]  /*4900*/  @!P0 FMUL.FTZ R3, R6.reuse, R3 ;  /* 0x0000000306038220 */ /* 0x040fe20000410000 */
[--C-:B------:R-:W-:Y:S01]  /*4910*/  @!P0 HADD2.F32 R41, -RZ, R9.reuse.H0_H0 ;  /* 0x20000009ff298230 */ /* 0x100fe20000004100 */
[----:B------:R-:W-:Y:S01]  /*4920*/  @!P0 FFMA.FTZ R55, R6, R13, -R4 ;  /* 0x0000000d06378223 */ /* 0x000fe20000010804 */
[----:B------:R-:W-:Y:S01]  /*4930*/  @!P0 HADD2.F32 R43, -RZ, R9.H1_H1 ;  /* 0x30000009ff2b8230 */ /* 0x000fe20000004100 */
[C---:B------:R-:W-:Y:S01]  /*4940*/  @!P0 FMUL.FTZ R4, R5.reuse, R7 ;  /* 0x0000000705048220 */ /* 0x040fe20000410000 */
[--C-:B------:R-:W-:Y:S01]  /*4950*/  @!P0 HADD2.F32 R7, -RZ, R30.reuse.H0_H0 ;  /* 0x2000001eff078230 */ /* 0x100fe20000004100 */
[----:B------:R-:W-:Y:S01]  /*4960*/  @!P0 FFMA.FTZ R54, R5, R15, -R10 ;  /* 0x0000000f05368223 */ /* 0x000fe2000001080a */
[----:B------:R-:W-:Y:S01]  /*4970*/  @!P0 MOV R5, R19 ;  /* 0x0000001300058202 */ /* 0x000fe20000000f00 */
[----:B------:R-:W-:Y:S01]  /*4980*/  @!P0 FMUL.FTZ R10, R43, R8 ;  /* 0x000000082b0a8220 */ /* 0x000fe20000410000 */
[----:B------:R-:W-:Y:S01]  /*4990*/  @!P0 HADD2.F32 R29, -RZ, R65.H1_H1 ;  /* 0x30000041ff1d8230 */ /* 0x000fe20000004100 */
[----:B------:R-:W-:Y:S02]  /*49a0*/  @!P0 FMUL.FTZ R9, R41, R7 ;  /* 0x0000000729098220 */ /* 0x000fe40000410000 */
[----:B------:R-:W-:Y:S01]  /*49b0*/  @!P0 FFMA.FTZ R3, R12, R13, R3 ;  /* 0x0000000d0c038223 */ /* 0x000fe20000010003 */
[--C-:B------:R-:W-:Y:S01]  /*49c0*/  @!P0 HADD2.F32 R6, -RZ, R5.reuse.H0_H0 ;  /* 0x20000005ff068230 */ /* 0x100fe20000004100 */
[----:B------:R-:W-:Y:S01]  /*49d0*/  @!P0 FFMA.FTZ R4, R14, R15, R4 ;  /* 0x0000000f0e048223 */ /* 0x000fe20000010004 */
[----:B------:R-:W-:Y:S01]  /*49e0*/  @!P0 HADD2.F32 R5, -RZ, R5.H1_H1 ;  /* 0x30000005ff058230 */ /* 0x000fe20000004100 */
[----:B------:R-:W-:Y:S02]  /*49f0*/  @!P0 F2FP.PACK_AB R12, R54, R55 ;  /* 0x00000037360c823e */ /* 0x000fe400000000ff */
[----:B------:R-:W-:Y:S01]  /*4a00*/  @!P0 FFMA.FTZ R53, R6, R42, -R9 ;  /* 0x0000002a06358223 */ /* 0x000fe20000010809 */
[----:B------:R-:W-:Y:S01]  /*4a10*/  @!P0 F2FP.PACK_AB R3, R4, R3 ;  /* 0x000000030403823e */ /* 0x000fe200000000ff */
[----:B------:R-:W-:Y:S01]  /*4a20*/  @!P0 IMAD.MOV.U32 R9, RZ, RZ, R50 ;  /* 0x000000ffff098224 */ /* 0x000fe200078e0032 */
[----:B------:R-:W-:Y:S01]  /*4a30*/  @!P0 MOV R17, R12 ;  /* 0x0000000c00118202 */ /* 0x000fe20000000f00 */
[----:B------:R-:W-:Y:S01]  /*4a40*/  @!P0 FMUL.FTZ R7, R6, R7 ;  /* 0x0000000706078220 */ /* 0x000fe20000410000 */
[----:B------:R-:W-:Y:S01]  /*4a50*/  @!P0 MOV R6, R18 ;  /* 0x0000001200068202 */ /* 0x000fe20000000f00 */
[C---:B------:R-:W-:Y:S01]  /*4a60*/  @!P0 FMUL.FTZ R8, R5.reuse, R8 ;  /* 0x0000000805088220 */ /* 0x040fe20000410000 */
[----:B------:R-:W-:Y:S01]  /*4a70*/  @!P0 MOV R49, R3 ;  /* 0x0000000300318202 */ /* 0x000fe20000000f00 */
[----:B------:R-:W-:Y:S01]  /*4a80*/  @!P0 FFMA.FTZ R52, R5, R44, -R10 ;  /* 0x0000002c05348223 */ /* 0x000fe2000001080a */
[----:B------:R-:W-:Y:S02]  /*4a90*/  @!P0 HADD2.F32 R5, -RZ, R30.H1_H1 ;  /* 0x3000001eff058230 */ /* 0x000fe40000004100 */
[--C-:B------:R-:W-:Y:S02]  /*4aa0*/  @!P0 HADD2.F32 R26, -RZ, R9.reuse.H0_H0 ;  /* 0x20000009ff1a8230 */ /* 0x100fe40000004100 */
[--C-:B------:R-:W-:Y:S02]  /*4ab0*/  @!P0 HADD2.F32 R10, -RZ, R6.reuse.H0_H0 ;  /* 0x20000006ff0a8230 */ /* 0x100fe40000004100 */
[----:B------:R-:W-:Y:S02]  /*4ac0*/  @!P0 HADD2.F32 R30, -RZ, R9.H1_H1 ;  /* 0x30000009ff1e8230 */ /* 0x000fe40000004100 */
[----:B------:R-:W-:Y:S01]  /*4ad0*/  @!P0 HADD2.F32 R9, -RZ, R6.H1_H1 ;  /* 0x30000006ff098230 */ /* 0x000fe20000004100 */
[-C--:B------:R-:W-:Y:S02]  /*4ae0*/  @!P0 FMUL.FTZ R6, R26, R5.reuse ;  /* 0x000000051a068220 */ /* 0x080fe40000410000 */
[C---:B------:R-:W-:Y:S02]  /*4af0*/  @!P0 FMUL.FTZ R5, R10.reuse, R5 ;  /* 0x000000050a058220 */ /* 0x040fe40000410000 */
[----:B------:R-:W-:Y:S01]  /*4b00*/  @!P0 FFMA.FTZ R46, R10, R29, -R6 ;  /* 0x0000001d0a2e8223 */ /* 0x000fe20000010806 */
[----:B------:R-:W-:Y:S01]  /*4b10*/  @!P0 F2FP.PACK_AB R10, R52, R53 ;  /* 0x00000035340a823e */ /* 0x000fe200000000ff */
[----:B------:R-:W-:Y:S02]  /*4b20*/  @!P0 FMUL.FTZ R6, R9, R11 ;  /* 0x0000000b09068220 */ /* 0x000fe40000410000 */
[----:B------:R-:W-:Y:S02]  /*4b30*/  @!P0 FFMA.FTZ R5, R26, R29, R5 ;  /* 0x0000001d1a058223 */ /* 0x000fe40000010005 */
[----:B------:R-:W-:Y:S01]  /*4b40*/  @!P0 FMUL.FTZ R45, R30, R11 ;  /* 0x0000000b1e2d8220 */ /* 0x000fe20000410000 */
[----:B------:R-:W-:Y:S01]  /*4b50*/  @!P0 F2FP.PACK_AB R11, R56, R57 ;  /* 0x00000039380b823e */ /* 0x000fe200000000ff */
[----:B------:R-:W-:Y:S02]  /*4b60*/  @!P0 FFMA.FTZ R6, R30, R40, R6 ;  /* 0x000000281e068223 */ /* 0x000fe40000010006 */
[----:B------:R-:W-:Y:S02]  /*4b70*/  @!P0 FFMA.FTZ R7, R41, R42, R7 ;  /* 0x0000002a29078223 */ /* 0x000fe40000010007 */
[----:B------:R-:W-:Y:S01]  /*4b80*/  @!P0 FFMA.FTZ R45, R9, R40, -R45 ;  /* 0x00000028092d8223 */ /* 0x000fe2000001082d */
[----:B------:R-:W-:Y:S01]  /*4b90*/  @!P0 F2FP.PACK_AB R5, R6, R5 ;  /* 0x000000050605823e */ /* 0x000fe200000000ff */
[----:B------:R-:W-:Y:S02]  /*4ba0*/  @!P0 FFMA.FTZ R8, R43, R44, R8 ;  /* 0x0000002c2b088223 */ /* 0x000fe40000010008 */
[----:B------:R-:W-:Y:S01]  /*4bb0*/  @!P0 IMAD.MOV.U32 R16, RZ, RZ, R11 ;  /* 0x000000ffff108224 */ /* 0x000fe200078e000b */
[----:B------:R-:W-:Y:S01]  /*4bc0*/  @!P0 F2FP.PACK_AB R9, R45, R46 ;  /* 0x0000002e2d09823e */ /* 0x000fe200000000ff */
[----:B------:R-:W-:Y:S01]  /*4bd0*/  @!P0 IMAD.MOV.U32 R19, RZ, RZ, R10 ;  /* 0x000000ffff138224 */ /* 0x000fe200078e000a */
[----:B------:R-:W-:Y:S01]  /*4be0*/  @!P0 F2FP.PACK_AB R7, R8, R7 ;  /* 0x000000070807823e */ /* 0x000fe200000000ff */
[----:B------:R-:W-:Y:S01]  /*4bf0*/  @!P0 IMAD.MOV.U32 R50, RZ, RZ, R5 ;  /* 0x000000ffff328224 */ /* 0x000fe200078e0005 */
[----:B------:R-:W-:Y:S02]  /*4c00*/  @!P0 MOV R18, R9 ;  /* 0x0000000900128202 */ /* 0x000fe40000000f00 */
[----:B------:R-:W-:Y:S02]  /*4c10*/  @!P0 MOV R51, R7 ;  /* 0x0000000700338202 */ /* 0x000fe40000000f00 */
[----:B----4-:R-:W-:Y:S04]  /*4c20*/  IADD3 R2, P0, R68, R131, RZ ;  /* 0x0000008344027210 */ /* 0x010fe80007f1e0ff */
[----:B---3--:R-:W-:Y:S02]  /*4c30*/  IADD3.X R3, R69, R132, RZ, P0, !PT ;  /* 0x0000008445037210 */ /* 0x008fe400007fe4ff */
[C---:B------:R-:W-:Y:S03]  /*4c40*/  ISETP.GE.AND P0, PT, R47.reuse, c[0x0][0x1d4], PT ;  /* 0x000075002f007a0c */ /* 0x040fe60003f06270 */
[----:B------:R1:W-:Y:S10]  /*4c50*/  ST.E.128 [R2.64], R16 ;  /* 0x0000001002007985 */ /* 0x0003f4000c101d06 */
[----:B------:R-:W-:Y:S05]  /*4c60*/  @!P0 IMAD.WIDE R4, R47, 0x2, R68 ;  /* 0x000000022f048825 */ /* 0x000fea00078e0244 */
[----:B------:R1:W-:Y:S02]  /*4c70*/  @!P0 ST.E.128 [R4.64], R48 ;  /* 0x0000003004008985 */ /* 0x0003e4000c101d06 */
.L_x_87:
[----:B------:R-:W-:Y:S05]  /*4c80*/  BSYNC B0 ;  /* 0x0000000000007941 */ /* 0x000fea0003800000 */
.L_x_86:
[----:B------:R-:W-:Y:S11]  /*4c90*/  ISETP.GE.AND P0, PT, R27, c[0x0][0x1d4], PT ;  /* 0x000075001b007a0c */ /* 0x000ff60003f06270 */
[----:B------:R-:W-:Y:S02]  /*4ca0*/  @!UPT UIADD3 URZ, URZ, URZ, URZ ;  /* 0x0000003f3f3ff290 */ /* 0x000fe4000fffe03f */
[----:B------:R-:W-:-:S05]  /*4cb0*/  @P0 BRA `(.L_x_71) ;  /* 0x00000a1000000947 */ /* 0x000fca0003800000 */
[----:B------:R-:W-:Y:S01]  /*4cc0*/  ISETP.NE.AND P1, PT, R148, RZ, PT ;  /* 0x000000ff9400720c */ /* 0x000fe20003f25270 */
[----:B------:R-:W-:Y:S01]  /*4cd0*/  LDS.128 R12, [R113+0x3100] ;  /* 0x00310000710c7984 */ /* 0x000fe20000000c00 */
[----:B-1--4-:R-:W-:Y:S02]  /*4ce0*/  IADD3 R50, P0, R68, R129, RZ ;  /* 0x0000008144327210 */ /* 0x012fe40007f1e0ff */
[----:B------:R-:W-:Y:S02]  /*4cf0*/  SEL R0, R154, R152, !P1 ;  /* 0x000000989a007207 */ /* 0x000fe40004800000 */
[----:B---3--:R-:W-:Y:S02]  /*4d00*/  IADD3.X R51, R69, R130, RZ, P0, !PT ;  /* 0x0000008245337210 */ /* 0x008fe400007fe4ff */
[----:B------:R-:W-:Y:S02]  /*4d10*/  SHF.R.S32.HI R2, RZ, 0x1f, R0 ;  /* 0x0000001fff027819 */ /* 0x000fe40000011400 */
[----:B------:R-:W-:Y:S02]  /*4d20*/  ISETP.GE.AND P0, PT, R27, c[0x0][0x27c], PT ;  /* 0x00009f001b007a0c */ /* 0x000fe40003f06270 */
[----:B------:R-:W-:Y:S04]  /*4d30*/  LEA.HI R0, R2, R0, RZ, 0x4 ;  /* 0x0000000002007211 */ /* 0x000fe800078f20ff */
[----:B------:R-:W-:Y:S04]  /*4d40*/  LEA.HI.SX32 R0, R0, R134, 0x1c ;  /* 0x0000008600007211 */ /* 0x000fe800078fe2ff */
[----:B------:R-:W-:Y:S01]  /*4d50*/  SHF.R.S32.HI R2, RZ, 0x1f, R0 ;  /* 0x0000001fff027819 */ /* 0x000fe20000011400 */
[----:B------:R-:W-:Y:S02]  /*4d60*/  IMAD.SHL.U32 R44, R0, 0x8, RZ ;  /* 0x00000008002c7824 */ /* 0x000fe400078e00ff */
[----:B------:R-:W-:Y:S01]  /*4d70*/  @!P0 HADD2.F32 R4, -RZ, R31.H0_H0 ;  /* 0x2000001fff048230 */ /* 0x000fe20000004100 */
[----:B------:R-:W-:Y:S01]  /*4d80*/  LEA.HI R0, R2, R0, RZ, 0x2 ;  /* 0x0000000002007211 */ /* 0x000fe200078f10ff */
[----:B------:R-:W-:Y:S01]  /*4d90*/  @!P0 HADD2.F32 R9, -RZ, R66.H0_H0 ;  /* 0x20000042ff098230 */ /* 0x000fe20000004100 */
[----:B------:R-:W-:Y:S01]  /*4da0*/  LOP3.LUT R2, R97, 0x18, R44, 0xf8, !PT ;  /* 0x0000001861027812 */ /* 0x000fe200078ef82c */
[----:B------:R-:W-:Y:S01]  /*4db0*/  @!P0 HADD2.F32 R29, -RZ, R67.H0_H0 ;  /* 0x20000043ff1d8230 */ /* 0x000fe20000004100 */
[----:B------:R-:W-:Y:S02]  /*4dc0*/  SHF.L.U32 R0, R0, 0x9, RZ ;  /* 0x0000000900007819 */ /* 0x000fe400000006ff */
[----:B------:R-:W-:Y:S02]  /*4dd0*/  LOP3.LUT R2, R2, R98, RZ, 0x3c, !PT ;  /* 0x0000006202027212 */ /* 0x000fe400078e3cff */
[----:B------:R-:W-:Y:S02]  /*4de0*/  LOP3.LUT R0, R0, 0x7ffff800, RZ, 0xc0, !PT ;  /* 0x7ffff80000007812 */ /* 0x000fe400078ec0ff */
[----:B------:R-:W-:Y:S02]  /*4df0*/  @!P0 SHF.R.U64 R16, R60, 0x10, R61 ;  /* 0x000000103c108819 */ /* 0x000fe4000000123d */
[----:B------:R-:W-:Y:S02]  /*4e00*/  IADD3 R0, R2, R0, R99 ;  /* 0x0000000002007210 */ /* 0x000fe40007ffe063 */
[----:B------:R-:W-:Y:S01]  /*4e10*/  @!P0 SHF.R.U64 R11, R22, 0x10, R23 ;  /* 0x00000010160b8819 */ /* 0x000fe20000001217 */
[----:B------:R-:W-:Y:S01]  /*4e20*/  @!P0 HADD2.F32 R16, -RZ, R16.H0_H0 ;  /* 0x20000010ff108230 */ /* 0x000fe20000004100 */
[--C-:B------:R-:W-:Y:S01]  /*4e30*/  @!P0 SHF.R.U64 R2, R20, 0x10, R21.reuse ;  /* 0x0000001014028819 */ /* 0x100fe20000001215 */
[----:B------:R-:W-:Y:S01]  /*4e40*/  IMAD.SHL.U32 R0, R0, 0x2, RZ ;  /* 0x0000000200007824 */ /* 0x000fe200078e00ff */
[----:B------:R-:W-:Y:S01]  /*4e50*/  @!P0 SHF.R.U32.HI R7, RZ, 0x10, R21 ;  /* 0x00000010ff078819 */ /* 0x000fe20000011615 */
[----:B------:R-:W-:Y:S01]  /*4e60*/  @!P0 HADD2.F32 R11, -RZ, R11.H0_H0 ;  /* 0x2000000bff0b8230 */ /* 0x000fe20000004100 */
[----:B------:R-:W-:Y:S01]  /*4e70*/  @!P0 SHF.R.U32.HI R19, RZ, 0x10, R61 ;  /* 0x00000010ff138819 */ /* 0x000fe2000001163d */
[----:B------:R-:W-:Y:S01]  /*4e80*/  @!P0 HADD2.F32 R2, -RZ, R2.H0_H0 ;  /* 0x20000002ff028230 */ /* 0x000fe20000004100 */
[----:B------:R-:W1:Y:S01]  /*4e90*/  LDS.128 R40, [R0+0x3100] ;  /* 0x0031000000287984 */ /* 0x000e620000000c00 */
[----:B------:R-:W-:Y:S01]  /*4ea0*/  @!P0 HADD2.F32 R7, -RZ, R7.H0_H0 ;  /* 0x20000007ff078230 */ /* 0x000fe20000004100 */
[----:B------:R-:W-:Y:S01]  /*4eb0*/  @!P0 SHF.R.U32.HI R20, RZ, 0x10, R63 ;  /* 0x00000010ff148819 */ /* 0x000fe2000001163f */
[----:B------:R-:W-:Y:S01]  /*4ec0*/  @!P0 HADD2.F32 R19, -RZ, R19.H0_H0 ;  /* 0x20000013ff138230 */ /* 0x000fe20000004100 */
[----:B------:R-:W-:Y:S01]  /*4ed0*/  @!P0 SHF.R.U32.HI R8, RZ, 0x10, R23 ;  /* 0x00000010ff088819 */ /* 0x000fe20000011617 */
[----:B------:R-:W-:Y:S01]  /*4ee0*/  @!P0 HADD2.F32 R21, -RZ, R67.H1_H1 ;  /* 0x30000043ff158230 */ /* 0x000fe20000004100 */
[----:B------:R-:W-:Y:S03]  /*4ef0*/  @!P0 SHF.R.U64 R23, R62, 0x10, R63 ;  /* 0x000000103e178819 */ /* 0x000fe6000000123f */
[----:B------:R-:W-:Y:S02]  /*4f00*/  @!P0 HADD2.F32 R8, -RZ, R8.H0_H0 ;  /* 0x20000008ff088230 */ /* 0x000fe40000004100 */
[----:B------:R-:W-:Y:S01]  /*4f10*/  @!P0 HADD2.F32 R23, -RZ, R23.H0_H0 ;  /* 0x20000017ff178230 */ /* 0x000fe20000004100 */
[----:B-1----:R-:W-:Y:S01]  /*4f20*/  @!P0 IMAD.MOV.U32 R3, RZ, RZ, R40 ;  /* 0x000000ffff038224 */ /* 0x002fe200078e0028 */
[----:B------:R-:W-:Y:S04]  /*4f30*/  @!P0 MOV R0, R12 ;  /* 0x0000000c00008202 */ /* 0x000fe80000000f00 */
[--C-:B------:R-:W-:Y:S02]  /*4f40*/  @!P0 HADD2.F32 R6, -RZ, R3.reuse.H0_H0 ;  /* 0x20000003ff068230 */ /* 0x100fe40000004100 */
[--C-:B------:R-:W-:Y:S02]  /*4f50*/  @!P0 HADD2.F32 R5, -RZ, R0.reuse.H0_H0 ;  /* 0x20000000ff058230 */ /* 0x100fe40000004100 */
[----:B------:R-:W-:Y:S01]  /*4f60*/  @!P0 HADD2.F32 R10, -RZ, R3.H1_H1 ;  /* 0x30000003ff0a8230 */ /* 0x000fe20000004100 */
[-C--:B------:R-:W-:Y:S01]  /*4f70*/  @!P0 FMUL.FTZ R17, R6, R4.reuse ;  /* 0x0000000406118220 */ /* 0x080fe20000410000 */
[----:B------:R-:W-:Y:S01]  /*4f80*/  @!P0 HADD2.F32 R3, -RZ, R0.H1_H1 ;  /* 0x30000000ff038230 */ /* 0x000fe20000004100 */
[C---:B------:R-:W-:Y:S02]  /*4f90*/  @!P0 FMUL.FTZ R0, R5.reuse, R4 ;  /* 0x0000000405008220 */ /* 0x040fe40000410000 */
[-C--:B------:R-:W-:Y:S02]  /*4fa0*/  @!P0 FMUL.FTZ R4, R10, R2.reuse ;  /* 0x000000020a048220 */ /* 0x080fe40000410000 */
[----:B------:R-:W-:Y:S01]  /*4fb0*/  @!P0 FFMA.FTZ R53, R5, R9, -R17 ;  /* 0x0000000905358223 */ /* 0x000fe20000010811 */
[----:B------:R-:W-:Y:S01]  /*4fc0*/  @!P0 MOV R5, R41 ;  /* 0x0000002900058202 */ /* 0x000fe20000000f00 */
[C---:B------:R-:W-:Y:S01]  /*4fd0*/  @!P0 FMUL.FTZ R2, R3.reuse, R2 ;  /* 0x0000000203028220 */ /* 0x040fe20000410000 */
[----:B------:R-:W-:Y:S01]  /*4fe0*/  @!P0 HADD2.F32 R17, -RZ, R66.H1_H1 ;  /* 0x30000042ff118230 */ /* 0x000fe20000004100 */
[----:B------:R-:W-:Y:S01]  /*4ff0*/  @!P0 FFMA.FTZ R0, R6, R9, R0 ;  /* 0x0000000906008223 */ /* 0x000fe20000010000 */
[----:B------:R-:W-:Y:S01]  /*5000*/  @!P0 MOV R9, R43 ;  /* 0x0000002b00098202 */ /* 0x000fe20000000f00 */
[-C--:B------:R-:W-:Y:S01]  /*5010*/  @!P0 FFMA.FTZ R52, R3, R16.reuse, -R4 ;  /* 0x0000001003348223 */ /* 0x080fe20000010804 */
[----:B------:R-:W-:Y:S01]  /*5020*/  @!P0 HADD2.F32 R3, -RZ, R31.H1_H1 ;  /* 0x3000001fff038230 */ /* 0x000fe20000004100 */
[----:B------:R-:W-:Y:S01]  /*5030*/  @!P0 IMAD.MOV.U32 R4, RZ, RZ, R13 ;  /* 0x000000ffff048224 */ /* 0x000fe200078e000d */
[--C-:B------:R-:W-:Y:S01]  /*5040*/  @!P0 HADD2.F32 R18, -RZ, R5.reuse.H1_H1 ;  /* 0x30000005ff128230 */ /* 0x100fe20000004100 */
[----:B------:R-:W-:Y:S01]  /*5050*/  @!P0 FFMA.FTZ R2, R10, R16, R2 ;  /* 0x000000100a028223 */ /* 0x000fe20000010002 */
[----:B------:R-:W-:Y:S02]  /*5060*/  @!P0 HADD2.F32 R16, -RZ, R5.H0_H0 ;  /* 0x20000005ff108230 */ /* 0x000fe40000004100 */
[--C-:B------:R-:W-:Y:S01]  /*5070*/  @!P0 HADD2.F32 R5, -RZ, R4.reuse.H1_H1 ;  /* 0x30000004ff058230 */ /* 0x100fe20000004100 */
[----:B------:R-:W-:Y:S01]  /*5080*/  @!P0 FMUL.FTZ R10, R18, R7 ;  /* 0x00000007120a8220 */ /* 0x000fe20000410000 */
[----:B------:R-:W-:Y:S01]  /*5090*/  @!P0 HADD2.F32 R6, -RZ, R4.H0_H0 ;  /* 0x20000004ff068230 */ /* 0x000fe20000004100 */
[----:B------:R-:W-:Y:S01]  /*50a0*/  @!P0 FMUL.FTZ R4, R16, R3 ;  /* 0x0000000310048220 */ /* 0x000fe20000410000 */
[----:B------:R-:W-:Y:S01]  /*50b0*/  @!P0 HADD2.F32 R31, -RZ, R20.H0_H0 ;  /* 0x20000014ff1f8230 */ /* 0x000fe20000004100 */
[C---:B------:R-:W-:Y:S01]  /*50c0*/  @!P0 FFMA.FTZ R48, R5.reuse, R19, -R10 ;  /* 0x0000001305308223 */ /* 0x040fe2000001080a */
[--C-:B------:R-:W-:Y:S01]  /*50d0*/  @!P0 HADD2.F32 R26, -RZ, R9.reuse.H0_H0 ;  /* 0x20000009ff1a8230 */ /* 0x100fe20000004100 */
[----:B------:R-:W-:Y:S01]  /*50e0*/  @!P0 FFMA.FTZ R49, R6, R17, -R4 ;  /* 0x0000001106318223 */ /* 0x000fe20000010804 */
[----:B------:R-:W-:Y:S01]  /*50f0*/  @!P0 HADD2.F32 R30, -RZ, R9.H1_H1 ;  /* 0x30000009ff1e8230 */ /* 0x000fe20000004100 */
[----:B------:R-:W-:Y:S01]  /*5100*/  @!P0 FMUL.FTZ R4, R5, R7 ;  /* 0x0000000705048220 */ /* 0x000fe20000410000 */
[--C-:B------:R-:W-:Y:S01]  /*5110*/  @!P0 HADD2.F32 R7, -RZ, R34.reuse.H0_H0 ;  /* 0x20000022ff078230 */ /* 0x100fe20000004100 */
[----:B------:R-:W-:Y:S01]  /*5120*/  @!P0 IMAD.MOV.U32 R5, RZ, RZ, R15 ;  /* 0x000000ffff058224 */ /* 0x000fe200078e000f */
[----:B------:R-:W-:Y:S01]  /*5130*/  @!P0 F2FP.PACK_AB R0, R2, R0 ;  /* 0x000000000200823e */ /* 0x000fe200000000ff */
[----:B------:R-:W-:Y:S02]  /*5140*/  @!P0 FMUL.FTZ R3, R6, R3 ;  /* 0x0000000306038220 */ /* 0x000fe40000410000 */
[----:B------:R-:W-:Y:S01]  /*5150*/  @!P0 FMUL.FTZ R9, R26, R7 ;  /* 0x000000071a098220 */ /* 0x000fe20000410000 */
[--C-:B------:R-:W-:Y:S01]  /*5160*/  @!P0 HADD2.F32 R6, -RZ, R5.reuse.H0_H0 ;  /* 0x20000005ff068230 */ /* 0x100fe20000004100 */
[----:B------:R-:W-:Y:S01]  /*5170*/  @!P0 FMUL.FTZ R10, R30, R8 ;  /* 0x000000081e0a8220 */ /* 0x000fe20000410000 */
[----:B------:R-:W-:Y:S01]  /*5180*/  @!P0 HADD2.F32 R5, -RZ, R5.H1_H1 ;  /* 0x30000005ff058230 */ /* 0x000fe20000004100 */
[----:B------:R-:W-:Y:S01]  /*5190*/  @!P0 FFMA.FTZ R3, R16, R17, R3 ;  /* 0x0000001110038223 */ /* 0x000fe20000010003 */
[----:B------:R-:W-:Y:S01]  /*51a0*/  @!P0 F2FP.PACK_AB R16, R48, R49 ;  /* 0x000000313010823e */ /* 0x000fe200000000ff */
[C---:B------:R-:W-:Y:S01]  /*51b0*/  @!P0 FFMA.FTZ R47, R6.reuse, R29, -R9 ;  /* 0x0000001d062f8223 */ /* 0x040fe20000010809 */
[----:B------:R-:W-:Y:S01]  /*51c0*/  @!P0 MOV R9, R42 ;  /* 0x0000002a00098202 */ /* 0x000fe20000000f00 */
[----:B------:R-:W-:Y:S01]  /*51d0*/  @!P0 FMUL.FTZ R7, R6, R7 ;  /* 0x0000000706078220 */ /* 0x000fe20000410000 */
[----:B------:R-:W-:Y:S01]  /*51e0*/  @!P0 MOV R40, R0 ;  /* 0x0000000000288202 */ /* 0x000fe20000000f00 */
[----:B------:R-:W-:Y:S02]  /*51f0*/  @!P0 IMAD.MOV.U32 R6, RZ, RZ, R14 ;  /* 0x000000ffff068224 */ /* 0x000fe400078e000e */
[C---:B------:R-:W-:Y:S01]  /*5200*/  @!P0 FMUL.FTZ R8, R5.reuse, R8 ;  /* 0x0000000805088220 */ /* 0x040fe20000410000 */
[--C-:B------:R-:W-:Y:S01]  /*5210*/  @!P0 HADD2.F32 R20, -RZ, R9.reuse.H0_H0 ;  /* 0x20000009ff148230 */ /* 0x100fe20000004100 */
[----:B------:R-:W-:Y:S01]  /*5220*/  @!P0 FFMA.FTZ R46, R5, R31, -R10 ;  /* 0x0000001f052e8223 */ /* 0x000fe2000001080a */
[----:B------:R-:W-:Y:S01]  /*5230*/  @!P0 HADD2.F32 R5, -RZ, R34.H1_H1 ;  /* 0x30000022ff058230 */ /* 0x000fe20000004100 */
[----:B------:R-:W-:Y:S01]  /*5240*/  @!P0 FFMA.FTZ R4, R18, R19, R4 ;  /* 0x0000001312048223 */ /* 0x000fe20000010004 */
[----:B------:R-:W-:Y:S01]  /*5250*/  @!P0 HADD2.F32 R22, -RZ, R9.H1_H1 ;  /* 0x30000009ff168230 */ /* 0x000fe20000004100 */
[----:B------:R-:W-:Y:S01]  /*5260*/  @!P0 IMAD.MOV.U32 R13, RZ, RZ, R16 ;  /* 0x000000ffff0d8224 */ /* 0x000fe200078e0010 */
[--C-:B------:R-:W-:Y:S02]  /*5270*/  @!P0 HADD2.F32 R10, -RZ, R6.reuse.H0_H0 ;  /* 0x20000006ff0a8230 */ /* 0x100fe40000004100 */
[----:B------:R-:W-:Y:S01]  /*5280*/  @!P0 HADD2.F32 R9, -RZ, R6.H1_H1 ;  /* 0x30000006ff098230 */ /* 0x000fe20000004100 */
[----:B------:R-:W-:Y:S01]  /*5290*/  @!P0 FMUL.FTZ R6, R20, R5 ;  /* 0x0000000514068220 */ /* 0x000fe20000410000 */
[----:B------:R-:W-:Y:S01]  /*52a0*/  @!P0 F2FP.PACK_AB R3, R4, R3 ;  /* 0x000000030403823e */ /* 0x000fe200000000ff */
[----:B------:R-:W-:Y:S02]  /*52b0*/  @!P0 FMUL.FTZ R34, R22, R11 ;  /* 0x0000000b16228220 */ /* 0x000fe40000410000 */
[C---:B------:R-:W-:Y:S02]  /*52c0*/  @!P0 FMUL.FTZ R5, R10.reuse, R5 ;  /* 0x000000050a058220 */ /* 0x040fe40000410000 */
[----:B------:R-:W-:Y:S01]  /*52d0*/  @!P0 FFMA.FTZ R45, R10, R21, -R6 ;  /* 0x000000150a2d8223 */ /* 0x000fe20000010806 */
[----:B------:R-:W-:Y:S01]  /*52e0*/  @!P0 F2FP.PACK_AB R10, R46, R47 ;  /* 0x0000002f2e0a823e */ /* 0x000fe200000000ff */
[C---:B------:R-:W-:Y:S02]  /*52f0*/  @!P0 FFMA.FTZ R34, R9.reuse, R23, -R34 ;  /* 0x0000001709228223 */ /* 0x040fe40000010822 */
[----:B------:R-:W-:Y:S01]  /*5300*/  @!P0 FMUL.FTZ R6, R9, R11 ;  /* 0x0000000b09068220 */ /* 0x000fe20000410000 */
[----:B------:R-:W-:Y:S01]  /*5310*/  @!P0 F2FP.PACK_AB R11, R52, R53 ;  /* 0x00000035340b823e */ /* 0x000fe200000000ff */
[----:B------:R-:W-:Y:S01]  /*5320*/  @!P0 FFMA.FTZ R5, R20, R21, R5 ;  /* 0x0000001514058223 */ /* 0x000fe20000010005 */
[----:B------:R-:W-:Y:S01]  /*5330*/  @!P0 F2FP.PACK_AB R9, R34, R45 ;  /* 0x0000002d2209823e */ /* 0x000fe200000000ff */
[----:B------:R-:W-:Y:S01]  /*5340*/  @!P0 FFMA.FTZ R6, R22, R23, R6 ;  /* 0x0000001716068223 */ /* 0x000fe20000010006 */
[----:B------:R-:W-:Y:S01]  /*5350*/  @!P0 MOV R12, R11 ;  /* 0x0000000b000c8202 */ /* 0x000fe20000000f00 */
[----:B------:R-:W-:Y:S01]  /*5360*/  @!P0 FFMA.FTZ R7, R26, R29, R7 ;  /* 0x0000001d1a078223 */ /* 0x000fe20000010007 */
[----:B------:R-:W-:Y:S01]  /*5370*/  @!P0 MOV R14, R9 ;  /* 0x00000009000e8202 */ /* 0x000fe20000000f00 */
[----:B------:R-:W-:Y:S01]  /*5380*/  @!P0 IMAD.MOV.U32 R15, RZ, RZ, R10 ;  /* 0x000000ffff0f8224 */ /* 0x000fe200078e000a */
[----:B------:R-:W-:Y:S01]  /*5390*/  @!P0 F2FP.PACK_AB R5, R6, R5 ;  /* 0x000000050605823e */ /* 0x000fe200000000ff */
[----:B------:R-:W-:Y:S02]  /*53a0*/  @!P0 FFMA.FTZ R8, R30, R31, R8 ;  /* 0x0000001f1e088223 */ /* 0x000fe40000010008 */
[----:B------:R-:W-:Y:S01]  /*53b0*/  @!P0 IMAD.MOV.U32 R41, RZ, RZ, R3 ;  /* 0x000000ffff298224 */ /* 0x000fe200078e0003 */
[----:B------:R1:W-:Y:S01]  /*53c0*/  ST.E.128 [R50.64], R12 ;  /* 0x0000000c32007985 */ /* 0x0003e2000c101d06 */
[----:B------:R-:W-:Y:S02]  /*53d0*/  @!P0 MOV R42, R5 ;  /* 0x00000005002a8202 */ /* 0x000fe40000000f00 */
[----:B------:R-:W-:Y:S04]  /*53e0*/  @!P0 F2FP.PACK_AB R7, R8, R7 ;  /* 0x000000070807823e */ /* 0x000fe800000000ff */
[----:B------:R-:W-:Y:S02]  /*53f0*/  @!P0 MOV R43, R7 ;  /* 0x00000007002b8202 */ /* 0x000fe40000000f00 */
[----:B------:R-:W-:Y:S11]  /*5400*/  ISETP.GE.AND P0, PT, R44, c[0x0][0x1d4], PT ;  /* 0x000075002c007a0c */ /* 0x000ff60003f06270 */
[----:B------:R-:W-:Y:S02]  /*5410*/  @!UPT UIADD3 URZ, URZ, URZ, URZ ;  /* 0x0000003f3f3ff290 */ /* 0x000fe4000fffe03f */
[----:B------:R-:W-:-:S05]  /*5420*/  @P0 BRA `(.L_x_71) ;  /* 0x000002a000000947 */ /* 0x000fca0003800000 */
[C---:B------:R-:W-:Y:S04]  /*5430*/  LEA R2, P0, R44.reuse, R68, 0x1 ;  /* 0x000000442c027211 */ /* 0x040fe800078008ff */
[----:B------:R-:W-:Y:S05]  /*5440*/  LEA.HI.X.SX32 R3, R44, R69, 0x1, P0 ;  /* 0x000000452c037211 */ /* 0x000fea00000f0eff */
[----:B------:R2:W-:Y:S01]  /*5450*/  ST.E.128 [R2.64], R40 ;  /* 0x0000002802007985 */ /* 0x0005e2000c101d06 */
[----:B------:R-:W-:-:S05]  /*5460*/  BRA `(.L_x_71) ;  /* 0x0000026000007947 */ /* 0x000fca0003800000 */
.L_x_67:
[----:B------:R1:W2:Y:S01]  /*5470*/  SHFL.IDX PT, R2, R26, RZ, 0x1e1f ;  /* 0x001e1fff1a027589 */ /* 0x0002a200000e0000 */
[----:B------:R-:W-:Y:S03]  /*5480*/  IMAD.IADD R3, R105, 0x1, -R90 ;  /* 0x0000000169037824 */ /* 0x000fe600078e0a5a */
[----:B------:R1:W3:Y:S02]  /*5490*/  SHFL.IDX PT, R0, R29, RZ, 0x1e1f ;  /* 0x001e1fff1d007589 */ /* 0x0002e400000e0000 */
[----:B------:R-:W-:Y:S04]  /*54a0*/  IMNMX R84, R3, 0x40, PT ;  /* 0x0000004003547817 */ /* 0x000fe80003800200 */
[----:B------:R-:W-:Y:S11]  /*54b0*/  ISETP.GT.AND P0, PT, R84, R91, PT ;  /* 0x0000005b5400720c */ /* 0x000ff60003f04270 */
[----:B------:R-:W-:Y:S02]  /*54c0*/  @!UPT UIADD3 URZ, URZ, URZ, URZ ;  /* 0x0000003f3f3ff290 */ /* 0x000fe4000fffe03f */
[----:B------:R-:W-:-:S05]  /*54d0*/  @!P0 BRA `(.L_x_71) ;  /* 0x000001f000008947 */ /* 0x000fca0003800000 */
[----:B------:R-:W-:Y:S02]  /*54e0*/  ISETP.GE.AND P2, PT, R24, c[0x0][0x1d4], PT ;  /* 0x0000750018007a0c */ /* 0x000fe40003f46270 */
[----:B------:R-:W-:Y:S02]  /*54f0*/  ISETP.GE.AND P1, PT, R28, c[0x0][0x1d4], PT ;  /* 0x000075001c007a0c */ /* 0x000fe40003f26270 */
[----:B------:R-:W-:Y:S02]  /*5500*/  ISETP.GE.AND P4, PT, R27, c[0x0][0x1d4], PT ;  /* 0x000075001b007a0c */ /* 0x000fe40003f86270 */
[----:B------:R-:W-:Y:S07]  /*5510*/  ISETP.GE.AND P3, PT, R94, c[0x0][0x1d4], PT ;  /* 0x000075005e007a0c */ /* 0x000fee0003f66270 */
[----:B------:R-:W4:Y:S01]  /*5520*/  @!P2 LDS.128 R12, [R80+0x3000] ;  /* 0x00300000500ca984 */ /* 0x000f220000000c00 */
[C---:B---3--:R-:W-:Y:S04]  /*5530*/  @!P2 LEA R6, P0, R24.reuse, R0, 0x1 ;  /* 0x000000001806a211 */ /* 0x048fe800078008ff */
[----:B--2---:R-:W-:Y:S02]  /*5540*/  @!P2 LEA.HI.X R7, R24, R2, R25, 0x1, P0 ;  /* 0x000000021807a211 */ /* 0x004fe400000f0c19 */
[C---:B------:R-:W-:Y:S04]  /*5550*/  @!P1 LEA R4, P0, R86.reuse, R0, 0x1 ;  /* 0x0000000056049211 */ /* 0x040fe800078008ff */
[----:B------:R-:W-:Y:S02]  /*5560*/  @!P1 LEA.HI.X R5, R86, R2, R101, 0x1, P0 ;  /* 0x0000000256059211 */ /* 0x000fe400000f0c65 */
[C---:B------:R-:W-:Y:S04]  /*5570*/  @!P4 LEA R10, P0, R85.reuse, R0, 0x1 ;  /* 0x00000000550ac211 */ /* 0x040fe800078008ff */
[----:B------:R-:W-:Y:S02]  /*5580*/  @!P4 LEA.HI.X R11, R85, R2, R100, 0x1, P0 ;  /* 0x00000002550bc211 */ /* 0x000fe400000f0c64 */
[C---:B------:R-:W-:Y:S04]  /*5590*/  @!P3 LEA R8, P0, R89.reuse, R0, 0x1 ;  /* 0x000000005908b211 */ /* 0x040fe800078008ff */
[----:B------:R-:W-:Y:S01]  /*55a0*/  @!P3 LEA.HI.X R9, R89, R2, R104, 0x1, P0 ;  /* 0x000000025909b211 */ /* 0x000fe200000f0c68 */
[----:B----4-:R-:W-:Y:S04]  /*55b0*/  @!P2 ST.E.128 [R6.64], R12 ;  /* 0x0000000c0600a985 */ /* 0x010fe8000c101d06 */
[----:B------:R-:W2:Y:S04]  /*55c0*/  @!P1 LDS.128 R12, [R81+0x3000] ;  /* 0x00300000510c9984 */ /* 0x000ea80000000c00 */
[----:B--2---:R2:W-:Y:S01]  /*55d0*/  @!P1 ST.E.128 [R4.64], R12 ;  /* 0x0000000c04009985 */ /* 0x0045e2000c101d06 */
[----:B------:R-:W-:Y:S03]  /*55e0*/  ISETP.GE.AND P1, PT, R93, c[0x0][0x1d4], PT ;  /* 0x000075005d007a0c */ /* 0x000fe60003f26270 */
[----:B------:R-:W3:Y:S10]  /*55f0*/  @!P4 LDS.128 R12, [R80+0x4000] ;  /* 0x00400000500cc984 */ /* 0x000ef40000000c00 */
[C---:B------:R-:W-:Y:S04]  /*5600*/  @!P1 LEA R6, P0, R88.reuse, R0, 0x1 ;  /* 0x0000000058069211 */ /* 0x040fe800078008ff */
[----:B------:R-:W-:Y:S02]  /*5610*/  @!P1 LEA.HI.X R7, R88, R2, R103, 0x1, P0 ;  /* 0x0000000258079211 */ /* 0x000fe400000f0c67 */
[----:B------:R-:W-:Y:S11]  /*5620*/  ISETP.GE.AND P0, PT, R92, c[0x0][0x1d4], PT ;  /* 0x000075005c007a0c */ /* 0x000ff60003f06270 */
[----:B------:R-:W-:Y:S02]  /*5630*/  @!UPT UIADD3 URZ, URZ, URZ, URZ ;  /* 0x0000003f3f3ff290 */ /* 0x000fe4000fffe03f */
[C---:B--2---:R-:W-:Y:S04]  /*5640*/  @!P0 LEA R4, P2, R87.reuse, R0, 0x1 ;  /* 0x0000000057048211 */ /* 0x044fe800078408ff */
[----:B------:R-:W-:Y:S01]  /*5650*/  @!P0 LEA.HI.X R5, R87, R2, R102, 0x1, P2 ;  /* 0x0000000257058211 */ /* 0x000fe200010f0c66 */
[----:B---3--:R-:W-:Y:S04]  /*5660*/  @!P4 ST.E.128 [R10.64], R12 ;  /* 0x0000000c0a00c985 */ /* 0x008fe8000c101d06 */
[----:B------:R-:W2:Y:S04]  /*5670*/  @!P3 LDS.128 R12, [R81+0x4000] ;  /* 0x00400000510cb984 */ /* 0x000ea80000000c00 */
[----:B--2---:R-:W-:Y:S04]  /*5680*/  @!P3 ST.E.128 [R8.64], R12 ;  /* 0x0000000c0800b985 */ /* 0x004fe8000c101d06 */
[----:B------:R-:W2:Y:S04]  /*5690*/  @!P1 LDS.128 R8, [R80+0x5000] ;  /* 0x0050000050089984 */ /* 0x000ea80000000c00 */
[----:B--2---:R-:W-:Y:S04]  /*56a0*/  @!P1 ST.E.128 [R6.64], R8 ;  /* 0x0000000806009985 */ /* 0x004fe8000c101d06 */
[----:B------:R-:W2:Y:S04]  /*56b0*/  @!P0 LDS.128 R8, [R81+0x5000] ;  /* 0x0050000051088984 */ /* 0x000ea80000000c00 */
[----:B--2---:R2:W-:Y:S02]  /*56c0*/  @!P0 ST.E.128 [R4.64], R8 ;  /* 0x0000000804008985 */ /* 0x0045e4000c101d06 */
.L_x_71:
[----:B------:R-:W-:Y:S05]  /*56d0*/  BSYNC B1 ;  /* 0x0000000000017941 */ /* 0x000fea0003800000 */
.L_x_66:
[----:B---3--:R-:W-:Y:S01]  /*56e0*/  IMAD.IADD R0, R147, 0x1, -R90 ;  /* 0x0000000193007824 */ /* 0x008fe200078e0a5a */
[----:B-12--5:R-:W-:Y:S01]  /*56f0*/  LEA R2, P0, R78, R108, 0x6 ;  /* 0x0000006c4e027211 */ /* 0x026fe200078030ff */
[----:B------:R-:W-:Y:S01]  /*5700*/  IMAD R6, R95, c[0x0][0x208], RZ ;  /* 0x000082005f067a24 */ /* 0x000fe200078e02ff */
[----:B------:R-:W-:Y:S01]  /*5710*/  ISETP.NE.AND P3, PT, R112, RZ, PT ;  /* 0x000000ff7000720c */ /* 0x000fe20003f65270 */
[C---:B------:R-:W-:Y:S01]  /*5720*/  IMAD.WIDE.U32 R4, R83.reuse, c[0x0][0x208], RZ ;  /* 0x0000820053047a25 */ /* 0x040fe200078e00ff */
[----:B------:R-:W-:Y:S01]  /*5730*/  LEA.HI.X.SX32 R3, R78, R109, 0x6, P0 ;  /* 0x0000006d4e037211 */ /* 0x000fe200000f36ff */
[----:B------:R-:W-:Y:S01]  /*5740*/  BSSY B0, `(.L_x_88) ;  /* 0x000004e000007945 */ /* 0x000fe20003800000 */
[----:B------:R-:W-:Y:S01]  /*5750*/  ISETP.GE.AND P0, PT, R0, 0x21, PT ;  /* 0x000000210000780c */ /* 0x000fe20003f06270 */
[----:B------:R-:W-:Y:S05]  /*5760*/  IMAD R6, R83, c[0x0][0x20c], R6 ;  /* 0x0000830053067a24 */ /* 0x000fea00078e0206 */
[----:B------:R-:W-:Y:S01]  /*5770*/  IADD3 R5, R5, R6, RZ ;  /* 0x0000000605057210 */ /* 0x000fe20007ffe0ff */
[----:B------:R-:W-:Y:S04]  /*5780*/  IMAD R6, R96, c[0x0][0x218], RZ ;  /* 0x0000860060067a24 */ /* 0x000fe800078e02ff */
[----:B------:R-:W-:Y:S02]  /*5790*/  IMAD.WIDE.U32 R4, R82, c[0x0][0x218], R4 ;  /* 0x0000860052047a25 */ /* 0x000fe400078e0004 */
[----:B------:R-:W-:Y:S02]  /*57a0*/  @P0 IADD3 R11, P1, R2, 0x20, RZ ;  /* 0x00000020020b0810 */ /* 0x000fe40007f3e0ff */
[----:B------:R-:W-:Y:S03]  /*57b0*/  IMAD R6, R82, c[0x0][0x21c], R6 ;  /* 0x0000870052067a24 */ /* 0x000fe600078e0206 */
[----:B------:R-:W-:Y:S01]  /*57c0*/  @P0 IMAD.X R12, RZ, RZ, R3, P1 ;  /* 0x000000ffff0c0224 */ /* 0x000fe200008e0603 */
[----:B------:R-:W-:Y:S04]  /*57d0*/  IADD3 R8, P1, R166, R4, RZ ;  /* 0x00000004a6087210 */ /* 0x000fe80007f3e0ff */
[----:B------:R-:W-:Y:S02]  /*57e0*/  IADD3.X R9, R145, R5, R6, P1, !PT ;  /* 0x0000000591097210 */ /* 0x000fe40000ffe406 */
[----:B------:R-:W-:Y:S11]  /*57f0*/  ISETP.GE.AND P1, PT, R0, 0x1, PT ;  /* 0x000000010000780c */ /* 0x000ff60003f26270 */
[----:B------:R-:W-:Y:S02]  /*5800*/  @!UPT UIADD3 URZ, URZ, URZ, URZ ;  /* 0x0000003f3f3ff290 */ /* 0x000fe4000fffe03f */
[----:B------:R-:W-:Y:S01]  /*5810*/  @P1 MOV R5, R110 ;  /* 0x0000006e00051202 */ /* 0x000fe20000000f00 */
[----:B------:R-:W-:Y:S02]  /*5820*/  @P1 IMAD.MOV.U32 R4, RZ, RZ, R106 ;  /* 0x000000ffff041224 */ /* 0x000fe400078e006a */
[----:B------:R-:W-:Y:S02]  /*5830*/  @P1 IMAD R0, R3, c[0x0][0x258], RZ ;  /* 0x0000960003001a24 */ /* 0x000fe400078e02ff */
[C---:B------:R-:W-:Y:S04]  /*5840*/  @P1 IMAD.WIDE.U32 R4, R2.reuse, c[0x0][0x258], R4 ;  /* 0x0000960002041a25 */ /* 0x040fe800078e0004 */
[----:B------:R-:W-:Y:S01]  /*5850*/  @P1 IMAD R2, R2, c[0x0][0x25c], R0 ;  /* 0x0000970002021a24 */ /* 0x000fe200078e0200 */
[----:B------:R-:W-:Y:S01]  /*5860*/  @P1 LEA R6, P2, R4, c[0x0][0x250], 0x1 ;  /* 0x0000940004061a11 */ /* 0x000fe200078408ff */
[----:B------:R-:W-:Y:S02]  /*5870*/  @P0 IMAD.MOV.U32 R3, RZ, RZ, R110 ;  /* 0x000000ffff030224 */ /* 0x000fe400078e006e */
[----:B------:R-:W-:Y:S02]  /*5880*/  @P1 IMAD.IADD R2, R5, 0x1, R2 ;  /* 0x0000000105021824 */ /* 0x000fe400078e0202 */
[----:B------:R-:W-:Y:S03]  /*5890*/  @P0 IMAD R0, R12, c[0x0][0x258], RZ ;  /* 0x000096000c000a24 */ /* 0x000fe600078e02ff */
[----:B------:R-:W-:Y:S01]  /*58a0*/  @P1 LEA.HI.X R7, R4, c[0x0][0x254], R2, 0x1, P2 ;  /* 0x0000950004071a11 */ /* 0x000fe200010f0c02 */
[C---:B------:R-:W-:Y:S01]  /*58b0*/  @P0 IMAD R0, R11.reuse, c[0x0][0x25c], R0 ;  /* 0x000097000b000a24 */ /* 0x040fe200078e0200 */
[----:B------:R-:W-:Y:S02]  /*58c0*/  @P0 MOV R2, R106 ;  /* 0x0000006a00020202 */ /* 0x000fe40000000f00 */
[C---:B------:R-:W-:Y:S01]  /*58d0*/  LEA R10, P2, R8.reuse, c[0x0][0x1f8], 0x1 ;  /* 0x00007e00080a7a11 */ /* 0x040fe200078408ff */
[----:B------:R-:W-:Y:S01]  /*58e0*/  @!PT LDS RZ, [RZ] ;  /* 0x00000000fffff984 */ /* 0x000fe20000000800 */
[----:B------:R-:W-:Y:S01]  /*58f0*/  @!PT LDS RZ, [RZ] ;  /* 0x00000000fffff984 */ /* 0x000fe20000000800 */
[----:B------:R-:W-:Y:S01]  /*5900*/  @!PT LDS RZ, [RZ] ;  /* 0x00000000fffff984 */ /* 0x000fe20000000800 */
[----:B------:R1:W-:Y:S02]  /*5910*/  @P1 LDGSTS.E.BYPASS.LTC128B.128 [R79+0x100], [R6.64], !P3 ;  /* 0x00100000064f1fae */ /* 0x0003e4000d901d46 */
[----:B------:R-:W-:Y:S01]  /*5920*/  @P0 IMAD.WIDE.U32 R2, R11, c[0x0][0x258], R2 ;  /* 0x000096000b020a25 */ /* 0x000fe200078e0002 */
[----:B------:R-:W-:Y:S01]  /*5930*/  LEA.HI.X R8, R8, c[0x0][0x1fc], R9, 0x1, P2 ;  /* 0x00007f0008087a11 */ /* 0x000fe200010f0c09 */
[----:B------:R1:W-:Y:S03]  /*5940*/  @P1 LDGSTS.E.BYPASS.LTC128B.128 [R79+0x1100], [R6.64+0x40], !P6 ;  /* 0x01100040064f1fae */ /* 0x0003e6000f101d46 */
[C---:B------:R-:W-:Y:S01]  /*5950*/  @P0 LEA R4, P2, R2.reuse, c[0x0][0x250], 0x1 ;  /* 0x0000940002040a11 */ /* 0x040fe200078408ff */
[----:B------:R1:W-:Y:S01]  /*5960*/  @P1 LDGSTS.E.BYPASS.LTC128B.128 [R79+0x2100], [R6.64+0x80], !P5 ;  /* 0x02100080064f1fae */ /* 0x0003e2000e901d46 */
[----:B------:R-:W-:Y:S04]  /*5970*/  @P0 IADD3 R0, R3, R0, RZ ;  /* 0x0000000003000210 */ /* 0x000fe80007ffe0ff */
[----:B------:R-:W-:Y:S02]  /*5980*/  @P0 LEA.HI.X R5, R2, c[0x0][0x254], R0, 0x1, P2 ;  /* 0x0000950002050a11 */ /* 0x000fe400010f0c00 */
[----:B------:R1:W2:Y:S04]  /*5990*/  SHFL.IDX PT, R0, R10, RZ, 0x1e1f ;  /* 0x001e1fff0a007589 */ /* 0x0002a800000e0000 */
[----:B------:R1:W-:Y:S04]  /*59a0*/  @P0 LDGSTS.E.BYPASS.LTC128B.128 [R79+0x900], [R4.64], !P3 ;  /* 0x00900000044f0fae */ /* 0x0003e8000d901d46 */
[----:B------:R1:W-:Y:S04]  /*59b0*/  @P0 LDGSTS.E.BYPASS.LTC128B.128 [R79+0x1900], [R4.64+0x40], !P6 ;  /* 0x01900040044f0fae */ /* 0x0003e8000f101d46 */
[----:B------:R1:W-:Y:S01]  /*59c0*/  @P0 LDGSTS.E.BYPASS.LTC128B.128 [R79+0x2900], [R4.64+0x80], !P5 ;  /* 0x02900080044f0fae */ /* 0x0003e2000e901d46 */
[----:B------:R-:W-:Y:S03]  /*59d0*/  ISETP.GT.AND P0, PT, R84, R91, PT ;  /* 0x0000005b5400720c */ /* 0x000fe60003f04270 */
[----:B------:R-:W0:Y:S04]  /*59e0*/  LDGDEPBAR ;  /* 0x00000000000079af */ /* 0x000e280000000000 */
[----:B------:R1:W3:Y:S01]  /*59f0*/  SHFL.IDX PT, R2, R8, RZ, 0x1e1f ;  /* 0x001e1fff08027589 */ /* 0x0002e200000e0000 */
[----:B------:R-:W-:Y:S04]  /*5a00*/  DEPBAR.LE SB0, 0x0 ;  /* 0x000080000000791a */ /* 0x000fe80000000000 */
[----:B------:R-:W-:Y:S06]  /*5a10*/  BAR.SYNC.DEFER_BLOCKING 0x0 ;  /* 0x0000000000007b1d */ /* 0x000fec0000010000 */
[----:B------:R-:W-:-:S05]  /*5a20*/  @!P0 BRA `(.L_x_89) ;  /* 0x000001f000008947 */ /* 0x000fca0003800000 */
[----:B-123--:R-:W-:Y:S02]  /*5a30*/  ISETP.GE.AND P2, PT, R24, c[0x0][0x1d4], PT ;  /* 0x0000750018007a0c */ /* 0x00efe40003f46270 */
[----:B------:R-:W-:Y:S02]  /*5a40*/  ISETP.GE.AND P1, PT, R28, c[0x0][0x1d4], PT ;  /* 0x000075001c007a0c */ /* 0x000fe40003f26270 */
[----:B------:R-:W-:Y:S02]  /*5a50*/  ISETP.GE.AND P4, PT, R27, c[0x0][0x1d4], PT ;  /* 0x000075001b007a0c */ /* 0x000fe40003f86270 */
[----:B------:R-:W-:Y:S07]  /*5a60*/  ISETP.GE.AND P3, PT, R94, c[0x0][0x1d4], PT ;  /* 0x000075005e007a0c */ /* 0x000fee0003f66270 */
[----:B------:R-:W1:Y:S01]  /*5a70*/  @!P2 LDS.128 R12, [R80] ;  /* 0x00000000500ca984 */ /* 0x000e620000000c00 */
[C---:B------:R-:W-:Y:S04]  /*5a80*/  @!P2 LEA R6, P0, R24.reuse, R0, 0x1 ;  /* 0x000000001806a211 */ /* 0x040fe800078008ff */
[----:B------:R-:W-:Y:S02]  /*5a90*/  @!P2 LEA.HI.X R7, R24, R2, R25, 0x1, P0 ;  /* 0x000000021807a211 */ /* 0x000fe400000f0c19 */
[C---:B------:R-:W-:Y:S04]  /*5aa0*/  @!P1 LEA R4, P0, R86.reuse, R0, 0x1 ;  /* 0x0000000056049211 */ /* 0x040fe800078008ff */
[----:B------:R-:W-:Y:S02]  /*5ab0*/  @!P1 LEA.HI.X R5, R86, R2, R101, 0x1, P0 ;  /* 0x0000000256059211 */ /* 0x000fe400000f0c65 */
[C---:B------:R-:W-:Y:S04]  /*5ac0*/  @!P4 LEA R10, P0, R85.reuse, R0, 0x1 ;  /* 0x00000000550ac211 */ /* 0x040fe800078008ff */
[----:B------:R-:W-:Y:S02]  /*5ad0*/  @!P4 LEA.HI.X R11, R85, R2, R100, 0x1, P0 ;  /* 0x00000002550bc211 */ /* 0x000fe400000f0c64 */
[C---:B------:R-:W-:Y:S04]  /*5ae0*/  @!P3 LEA R8, P0, R89.reuse, R0, 0x1 ;  /* 0x000000005908b211 */ /* 0x040fe800078008ff */
[----:B------:R-:W-:Y:S01]  /*5af0*/  @!P3 LEA.HI.X R9, R89, R2, R104, 0x1, P0 ;  /* 0x000000025909b211 */ /* 0x000fe200000f0c68 */
[----:B-1----:R-:W-:Y:S04]  /*5b00*/  @!P2 ST.E.128 [R6.64], R12 ;  /* 0x0000000c0600a985 */ /* 0x002fe8000c101d06 */
[----:B------:R-:W1:Y:S04]  /*5b10*/  @!P1 LDS.128 R12, [R81] ;  /* 0x00000000510c9984 */ /* 0x000e680000000c00 */
[----:B-1----:R1:W-:Y:S01]  /*5b20*/  @!P1 ST.E.128 [R4.64], R12 ;  /* 0x0000000c04009985 */ /* 0x0023e2000c101d06 */
[----:B------:R-:W-:Y:S03]  /*5b30*/  ISETP.GE.AND P1, PT, R93, c[0x0][0x1d4], PT ;  /* 0x000075005d007a0c */ /* 0x000fe60003f26270 */
[----:B------:R-:W2:Y:S10]  /*5b40*/  @!P4 LDS.128 R12, [R80+0x1000] ;  /* 0x00100000500cc984 */ /* 0x000eb40000000c00 */
[C---:B------:R-:W-:Y:S04]  /*5b50*/  @!P1 LEA R6, P0, R88.reuse, R0, 0x1 ;  /* 0x0000000058069211 */ /* 0x040fe800078008ff */
[----:B------:R-:W-:Y:S02]  /*5b60*/  @!P1 LEA.HI.X R7, R88, R2, R103, 0x1, P0 ;  /* 0x0000000258079211 */ /* 0x000fe400000f0c67 */
[----:B------:R-:W-:Y:S11]  /*5b70*/  ISETP.GE.AND P0, PT, R92, c[0x0][0x1d4], PT ;  /* 0x000075005c007a0c */ /* 0x000ff60003f06270 */
[----:B------:R-:W-:Y:S02]  /*5b80*/  @!UPT UIADD3 URZ, URZ, URZ, URZ ;  /* 0x0000003f3f3ff290 */ /* 0x000fe4000fffe03f */
[C---:B-1----:R-:W-:Y:S04]  /*5b90*/  @!P0 LEA R4, P2, R87.reuse, R0, 0x1 ;  /* 0x0000000057048211 */ /* 0x042fe800078408ff */
[----:B------:R-:W-:Y:S01]  /*5ba0*/  @!P0 LEA.HI.X R5, R87, R2, R102, 0x1, P2 ;  /* 0x0000000257058211 */ /* 0x000fe200010f0c66 */
[----:B--2---:R-:W-:Y:S04]  /*5bb0*/  @!P4 ST.E.128 [R10.64], R12 ;  /* 0x0000000c0a00c985 */ /* 0x004fe8000c101d06 */
[----:B------:R-:W1:Y:S04]  /*5bc0*/  @!P3 LDS.128 R12, [R81+0x1000] ;  /* 0x00100000510cb984 */ /* 0x000e680000000c00 */
[----:B-1----:R-:W-:Y:S04]  /*5bd0*/  @!P3 ST.E.128 [R8.64], R12 ;  /* 0x0000000c0800b985 */ /* 0x002fe8000c101d06 */
[----:B------:R-:W1:Y:S04]  /*5be0*/  @!P1 LDS.128 R8, [R80+0x2000] ;  /* 0x0020000050089984 */ /* 0x000e680000000c00 */
[----:B-1----:R-:W-:Y:S04]  /*5bf0*/  @!P1 ST.E.128 [R6.64], R8 ;  /* 0x0000000806009985 */ /* 0x002fe8000c101d06 */
[----:B------:R-:W1:Y:S04]  /*5c00*/  @!P0 LDS.128 R8, [R81+0x2000] ;  /* 0x0020000051088984 */ /* 0x000e680000000c00 */
[----:B-1----:R1:W-:Y:S02]  /*5c10*/  @!P0 ST.E.128 [R4.64], R8 ;  /* 0x0000000804008985 */ /* 0x0023e4000c101d06 */
.L_x_89:
[----:B-123--:R-:W-:Y:S05]  /*5c20*/  BSYNC B0 ;  /* 0x0000000000007941 */ /* 0x00efea0003800000 */
.L_x_88:
[C---:B------:R-:W-:Y:S02]  /*5c30*/  ISETP.GT.AND P0, PT, R78.reuse, R144, PT ;  /* 0x000000904e00720c */ /* 0x040fe40003f04270 */
[----:B------:R-:W-:Y:S02]  /*5c40*/  IADD3 R78, R78, -0x1, RZ ;  /* 0xffffffff4e4e7810 */ /* 0x000fe40007ffe0ff */
[----:B------:R-:W-:Y:S09]  /*5c50*/  ISETP.NE.AND P2, PT, R112, RZ, PT ;  /* 0x000000ff7000720c */ /* 0x000ff20003f45270 */
[----:B------:R-:W-:Y:S01]  /*5c60*/  @P0 SHF.R.S32.HI R4, RZ, 0x1f, R78 ;  /* 0x0000001fff040819 */ /* 0x000fe2000001144e */
[----:B------:R-:W-:Y:S02]  /*5c70*/  @P0 IMAD R0, R160, R78, RZ ;  /* 0x0000004ea0000224 */ /* 0x000fe400078e02ff */
[----:B------:R-:W-:Y:S02]  /*5c80*/  @P0 IMAD.MOV.U32 R2, RZ, RZ, R116 ;  /* 0x000000ffff020224 */ /* 0x000fe400078e0074 */
[----:B------:R-:W-:Y:S02]  /*5c90*/  @P0 IMAD.MOV.U32 R3, RZ, RZ, R115 ;  /* 0x000000ffff030224 */ /* 0x000fe400078e0073 */
[-C--:B------:R-:W-:Y:S02]  /*5ca0*/  @P0 IMAD R0, R4, R164.reuse, R0 ;  /* 0x000000a404000224 */ /* 0x080fe400078e0200 */
[----:B------:R-:W-:Y:S04]  /*5cb0*/  @P0 IMAD.WIDE.U32 R2, R78, R164, R2 ;  /* 0x000000a44e020225 */ /* 0x000fe800078e0002 */
[----:B------:R-:W-:Y:S01]  /*5cc0*/  @P0 IMAD.IADD R0, R3, 0x1, R0 ;  /* 0x0000000103000824 */ /* 0x000fe200078e0200 */
[C---:B------:R-:W-:Y:S04]  /*5cd0*/  @P0 LEA R4, P1, R2.reuse, c[0x0][0x220], 0x1 ;  /* 0x0000880002040a11 */ /* 0x040fe800078208ff */
[----:B------:R-:W-:Y:S02]  /*5ce0*/  @P0 LEA.HI.X R5, R2, c[0x0][0x224], R0, 0x1, P1 ;  /* 0x0000890002050a11 */ /* 0x000fe400008f0c00 */
[C---:B------:R-:W-:Y:S03]  /*5cf0*/  @P0 LEA R2, P1, R163.reuse, R4, 0x1 ;  /* 0x00000004a3020211 */ /* 0x040fe600078208ff */
[----:B------:R-:W-:Y:S01]  /*5d00*/  @!PT LDS RZ, [RZ] ;  /* 0x00000000fffff984 */ /* 0x000fe20000000800 */
[----:B------:R-:W-:Y:S01]  /*5d10*/  @!PT LDS RZ, [RZ] ;  /* 0x00000000fffff984 */ /* 0x000fe20000000800 */
[----:B------:R-:W-:Y:S01]  /*5d20*/  @!PT LDS RZ, [RZ] ;  /* 0x00000000fffff984 */ /* 0x000fe20000000800 */
[----:B------:R1:W-:Y:S01]  /*5d30*/  @P0 LDGSTS.E.BYPASS.LTC128B.128 [R79+0x3100], [R4.64], !P2 ;  /* 0x03100000044f0fae */ /* 0x0003e2000d101d46 */
[----:B------:R-:W-:Y:S03]  /*5d40*/  @P0 LEA.HI.X R3, R163, R5, R158, 0x1, P1 ;  /* 0x00000005a3030211 */ /* 0x000fe600008f0c9e */
[----:B------:R1:W-:Y:S04]  /*5d50*/  @P0 LDGSTS.E.BYPASS.LTC128B.128 [R79+0x4100], [R4.64+0x40], !P6 ;  /* 0x04100040044f0fae */ /* 0x0003e8000f101d46 */
[----:B------:R1:W-:Y:S04]  /*5d60*/  @P0 LDGSTS.E.BYPASS.LTC128B.128 [R79+0x5100], [R4.64+0x80], !P5 ;  /* 0x05100080044f0fae */ /* 0x0003e8000e901d46 */
[----:B------:R1:W-:Y:S04]  /*5d70*/  @P0 LDGSTS.E.BYPASS.LTC128B.128 [R79+0x3900], [R2.64], !P2 ;  /* 0x03900000024f0fae */ /* 0x0003e8000d101d46 */
[----:B------:R1:W-:Y:S04]  /*5d80*/  @P0 LDGSTS.E.BYPASS.LTC128B.128 [R79+0x4900], [R2.64+0x40], !P6 ;  /* 0x04900040024f0fae */ /* 0x0003e8000f101d46 */
[----:B------:R1:W-:Y:S04]  /*5d90*/  @P0 LDGSTS.E.BYPASS.LTC128B.128 [R79+0x5900], [R2.64+0x80], !P5 ;  /* 0x05900080024f0fae */ /* 0x0003e8000e901d46 */
[----:B------:R-:W0:Y:S01]  /*5da0*/  LDGDEPBAR ;  /* 0x00000000000079af */ /* 0x000e220000000000 */
[----:B------:R-:W-:-:S05]  /*5db0*/  @P0 BRA `(.L_x_90) ;  /* 0xffffbb2000000947 */ /* 0x000fca000383ffff */
[----:B------:R-:W-:Y:S06]  /*5dc0*/  BAR.SYNC.DEFER_BLOCKING 0x0 ;  /* 0x0000000000007b1d */ /* 0x000fec0000010000 */
.L_x_65:
[----:B-1----:R-:W-:Y:S01]  /*5dd0*/  ISETP.GE.AND P0, PT, R165, 0x1, PT ;  /* 0x00000001a500780c */ /* 0x002fe20003f06270 */
[----:B------:R-:W-:Y:S01]  /*5de0*/  CS2R R94, SRZ ;  /* 0x00000000005e7805 */ /* 0x000fe2000001ff00 */
[----:B------:R-:W-:Y:S01]  /*5df0*/  PLOP3.LUT P4, PT, PT, PT, PT, 0x80, 0x0 ;  /* 0x000000000000781c */ /* 0x000fe20003f8f070 */
[----:B------:R-:W-:Y:S01]  /*5e00*/  CS2R R92, SRZ ;  /* 0x00000000005c7805 */ /* 0x000fe2000001ff00 */
[----:B------:R-:W-:Y:S01]  /*5e10*/  CS2R R98, SRZ ;  /* 0x0000000000627805 */ /* 0x000fe2000001ff00 */
[----:B------:R-:W-:Y:S01]  /*5e20*/  CS2R R96, SRZ ;  /* 0x0000000000607805 */ /* 0x000fe2000001ff00 */
[----:B------:R-:W-:Y:S01]  /*5e30*/  IMAD.MOV.U32 R12, RZ, RZ, RZ ;  /* 0x000000ffff0c7224 */ /* 0x000fe200078e00ff */
[----:B------:R-:W-:Y:S01]  /*5e40*/  CS2R R88, SRZ ;  /* 0x0000000000587805 */ /* 0x000fe2000001ff00 */
[----:B------:R-:W-:Y:S01]  /*5e50*/  IMAD.MOV.U32 R90, RZ, RZ, RZ ;  /* 0x000000ffff5a7224 */ /* 0x000fe200078e00ff */
[----:B------:R-:W-:Y:S01]  /*5e60*/  CS2R R86, SRZ ;  /* 0x0000000000567805 */ /* 0x000fe2000001ff00 */
[----:B------:R-:W-:Y:S01]  /*5e70*/  CS2R R84, SRZ ;  /* 0x0000000000547805 */ /* 0x000fe2000001ff00 */
[----:B------:R-:W-:Y:S01]  /*5e80*/  CS2R R14, SRZ ;  /* 0x00000000000e7805 */ /* 0x000fe2000001ff00 */
[----:B------:R-:W-:Y:S01]  /*5e90*/  MOV R78, RZ ;  /* 0x000000ff004e7202 */ /* 0x000fe20000000f00 */
[----:B------:R-:W-:Y:S01]  /*5ea0*/  IMAD.MOV.U32 R76, RZ, RZ, RZ ;  /* 0x000000ffff4c7224 */ /* 0x000fe200078e00ff */
        /* <DEDUP_REMOVED lines=8> */
[----:B----4-:R-:W-:Y:S01]  /*5f30*/  IMAD.MOV.U32 R68, RZ, RZ, RZ ;  /* 0x000000ffff447224 */ /* 0x010fe200078e00ff */
[----:B------:R-:W-:Y:S01]  /*5f40*/  CS2R R22, SRZ ;  /* 0x0000000000167805 */ /* 0x000fe2000001ff00 */
[----:B------:R-:W-:Y:S01]  /*5f50*/  MOV R170, RZ ;  /* 0x000000ff00aa7202 */ /* 0x000fe20000000f00 */
[----:B------:R-:W-:Y:S01]  /*5f60*/  IMAD.MOV.U32 R168, RZ, RZ, RZ ;  /* 0x000000ffffa87224 */ /* 0x000fe200078e00ff */
[----:B------:R-:W-:Y:S01]  /*5f70*/  CS2R R24, SRZ ;  /* 0x0000000000187805 */ /* 0x000fe2000001ff00 */
[----:B------:R-:W-:Y:S01]  /*5f80*/  MOV R174, RZ ;  /* 0x000000ff00ae7202 */ /* 0x000fe20000000f00 */
[----:B------:R-:W-:Y:S01]  /*5f90*/  IMAD.MOV.U32 R172, RZ, RZ, RZ ;  /* 0x000000ffffac7224 */ /* 0x000fe200078e00ff */
[----:B------:R-:W-:Y:S01]  /*5fa0*/  CS2R R166, SRZ ;  /* 0x0000000000a67805 */ /* 0x000fe2000001ff00 */
[----:B------:R-:W-:Y:S01]  /*5fb0*/  CS2R R26, SRZ ;  /* 0x00000000001a7805 */ /* 0x000fe2000001ff00 */
[----:B------:R-:W-:Y:S01]  /*5fc0*/  MOV R164, RZ ;  /* 0x000000ff00a47202 */ /* 0x000fe20000000f00 */
[----:B------:R-:W-:Y:S01]  /*5fd0*/  IMAD.MOV.U32 R162, RZ, RZ, RZ ;  /* 0x000000ffffa27224 */ /* 0x000fe200078e00ff */
[----:B------:R-:W-:Y:S01]  /*5fe0*/  MOV R28, RZ ;  /* 0x000000ff001c7202 */ /* 0x000fe20000000f00 */
[----:B------:R-:W-:Y:S01]  /*5ff0*/  IMAD.MOV.U32 R160, RZ, RZ, RZ ;  /* 0x000000ffffa07224 */ /* 0x000fe200078e00ff */
[----:B------:R-:W-:Y:S01]  /*6000*/  CS2R R154, SRZ ;  /* 0x00000000009a7805 */ /* 0x000fe2000001ff00 */
[----:B------:R-:W-:Y:S01]  /*6010*/  CS2R R30, SRZ ;  /* 0x00000000001e7805 */ /* 0x000fe2000001ff00 */
[----:B------:R-:W-:Y:S01]  /*6020*/  MOV R152, RZ ;  /* 0x000000ff00987202 */ /* 0x000fe20000000f00 */
[----:B------:R-:W-:Y:S01]  /*6030*/  IMAD.MOV.U32 R158, RZ, RZ, RZ ;  /* 0x000000ffff9e7224 */ /* 0x000fe200078e00ff */
[----:B------:R-:W-:Y:S01]  /*6040*/  CS2R R32, SRZ ;  /* 0x0000000000207805 */ /* 0x000fe2000001ff00 */
[----:B------:R-:W-:Y:S01]  /*6050*/  MOV R156, RZ ;  /* 0x000000ff009c7202 */ /* 0x000fe20000000f00 */
[----:B------:R-:W-:Y:S01]  /*6060*/  CS2R R150, SRZ ;  /* 0x0000000000967805 */ /* 0x000fe2000001ff00 */
        /* <DEDUP_REMOVED lines=18> */
[----:B------:R-:W-:Y:S01]  /*6190*/  CS2R R42, SRZ ;  /* 0x00000000002a7805 */ /* 0x000fe2000001ff00 */
[----:B------:R-:W-:Y:S01]  /*61a0*/  IMAD.MOV.U32 R126, RZ, RZ, RZ ;  /* 0x000000ffff7e7224 */ /* 0x000fe200078e00ff */
[----:B------:R-:W-:Y:S01]  /*61b0*/  MOV R124, RZ ;  /* 0x000000ff007c7202 */ /* 0x000fe20000000f00 */
[----:B------:R-:W-:Y:S01]  /*61c0*/  CS2R R114, SRZ ;  /* 0x0000000000727805 */ /* 0x000fe2000001ff00 */
[----:B------:R-:W-:Y:S01]  /*61d0*/  IMAD.MOV.U32 R112, RZ, RZ, RZ ;  /* 0x000000ffff707224 */ /* 0x000fe200078e00ff */
[----:B------:R-:W-:Y:S01]  /*61e0*/  CS2R R44, SRZ ;  /* 0x00000000002c7805 */ /* 0x000fe2000001ff00 */
[----:B------:R-:W-:Y:S01]  /*61f0*/  MOV R118, RZ ;  /* 0x000000ff00767202 */ /* 0x000fe20000000f00 */
[----:B------:R-:W-:Y:S01]  /*6200*/  IMAD.MOV.U32 R116, RZ, RZ, RZ ;  /* 0x000000ffff747224 */ /* 0x000fe200078e00ff */
[----:B------:R-:W-:Y:S01]  /*6210*/  MOV R54, RZ ;  /* 0x000000ff00367202 */ /* 0x000fe20000000f00 */
[----:B------:R-:W-:Y:S01]  /*6220*/  IMAD.MOV.U32 R53, RZ, RZ, RZ ;  /* 0x000000ffff357224 */ /* 0x000fe200078e00ff */
[----:B------:R-:W-:Y:S01]  /*6230*/  CS2R R50, SRZ ;  /* 0x0000000000327805 */ /* 0x000fe2000001ff00 */
[----:B------:R-:W-:Y:S05]  /*6240*/  @!P0 BRA `(.L_x_91) ;  /* 0x0000f3e000008947 */ /* 0x000fea0003800000 */
[----:B------:R-:W2:Y:S01]  /*6250*/  LDL R13, [R1+0x20] ;  /* 0x00002000010d7983 */ /* 0x000ea20000100800 */
[----:B------:R-:W-:-:S04]  /*6260*/  ISETP.NE.U32.AND P0, PT, RZ, c[0x0][0x340], PT ;  /* 0x0000d000ff007a0c */ /* 0x000fc80003f05070 */
[----:B------:R-:W-:-:S13]  /*6270*/  ISETP.NE.AND.EX P5, PT, RZ, c[0x0][0x344], PT, P0 ;  /* 0x0000d100ff007a0c */ /* 0x000fda0003fa5300 */
[----:B------:R-:W-:Y:S01]  /*6280*/  @P5 IMAD.MOV.U32 R2, RZ, RZ, 0x4 ;  /* 0x00000004ff025424 */ /* 0x000fe200078e00ff */
[----:B------:R-:W1:Y:S01]  /*6290*/  S2R R6, SR_CTAID.Y ;  /* 0x0000000000067919 */ /* 0x000e620000002600 */
[----:B------:R-:W-:Y:S02]  /*62a0*/  SHF.R.S32.HI R0, RZ, 0x1f, R157 ;  /* 0x0000001fff007819 */ /* 0x000fe4000001149d */
[----:B------:R-:W-:Y:S01]  /*62b0*/  SHF.R.S32.HI R10, RZ, 0x1f, R173 ;  /* 0x0000001fff0a7819 */ /* 0x000fe200000114ad */
[----:B------:R-:W3:Y:S02]  /*62c0*/  S2R R29, SR_CTAID.Y ;  /* 0x00000000001d7919 */ /* 0x000ee40000002600 */
[----:B------:R-:W-:Y:S01]  /*62d0*/  IMAD R0, R0, c[0x0][0x178], RZ ;  /* 0x00005e0000007a24 */ /* 0x000fe200078e02ff */
[----:B------:R-:W-:-:S03]  /*62e0*/  LEA.HI R4, R10, R173, RZ, 0x2 ;  /* 0x000000ad0a047211 */ /* 0x000fc600078f10ff */
[----:B------:R-:W-:Y:S02]  /*62f0*/  IMAD R0, R157, c[0x0][0x17c], R0 ;  /* 0x00005f009d007a24 */ /* 0x000fe400078e0200 */
[----:B------:R-:W-:Y:S01]  /*6300*/  IMAD.MOV.U32 R5, RZ, RZ, c[0x0][0x2c4] ;  /* 0x0000b100ff057624 */ /* 0x000fe200078e00ff */
[----:B------:R-:W-:-:S04]  /*6310*/  SHF.R.S32.HI R59, RZ, 0x2, R4 ;  /* 0x00000002ff3b7819 */ /* 0x000fc80000011404 */
[----:B------:R-:W-:Y:S02]  /*6320*/  ISETP.NE.AND P1, PT, R5, 0x1, PT ;  /* 0x000000010500780c */ /* 0x000fe40003f25270 */
[----:B------:R-:W-:Y:S02]  /*6330*/  ISETP.NE.U32.AND P0, PT, RZ, c[0x0][0x348], PT ;  /* 0x0000d200ff007a0c */ /* 0x000fe40003f05070 */
[----:B-1----:R-:W-:Y:S02]  /*6340*/  SHF.R.S32.HI R48, RZ, 0x1f, R6 ;  /* 0x0000001fff307819 */ /* 0x002fe40000011406 */
[----:B------:R-:W-:-:S03]  /*6350*/  ISETP.NE.AND.EX P0, PT, RZ, c[0x0][0x34c], PT, P0 ;  /* 0x0000d300ff007a0c */ /* 0x000fc60003f05300 */
[----:B------:R-:W-:-:S04]  /*6360*/  IMAD R5, R48, c[0x0][0x1b8], RZ ;  /* 0x00006e0030057a24 */ /* 0x000fc800078e02ff */
[----:B---3--:R-:W-:Y:S02]  /*6370*/  IMAD R5, R29, c[0x0][0x1bc], R5 ;  /* 0x00006f001d057a24 */ /* 0x008fe400078e0205 */
[----:B--2---:R-:W-:-:S05]  /*6380*/  @P5 IMAD.WIDE R2, R13, R2, c[0x0][0x340] ;  /* 0x0000d0000d025625 */ /* 0x004fca00078e0202 */
[----:B------:R1:W5:Y:S01]  /*6390*/  @P5 LDG.E R14, [R2.64] ;  /* 0x00000006020e5981 */ /* 0x000362000c1e1900 */
[CC--:B------:R-:W-:Y:S01]  /*63a0*/  LEA.HI R17, R10.reuse, R173.reuse, RZ, 0x3 ;  /* 0x000000ad0a117211 */ /* 0x0c0fe200078f18ff */
[----:B------:R-:W-:Y:S01]  /*63b0*/  IMAD R60, R159, c[0x0][0x2c4], RZ ;  /* 0x0000b1009f3c7a24 */ /* 0x000fe200078e02ff */
[----:B------:R-:W-:Y:S01]  /*63c0*/  LEA.HI R158, R10, R173, RZ, 0x5 ;  /* 0x000000ad0a9e7211 */ /* 0x000fe200078f28ff */
[----:B------:R-:W-:Y:S01]  /*63d0*/  IMAD R16, R175, 0x80, R59 ;  /* 0x00000080af107824 */ /* 0x000fe200078e023b */
[----:B------:R-:W-:Y:S01]  /*63e0*/  SHF.R.S32.HI R24, RZ, 0x3, R17 ;  /* 0x00000003ff187819 */ /* 0x000fe20000011411 */
[----:B------:R-:W-:Y:S01]  /*63f0*/  BSSY B0, `(.L_x_92) ;  /* 0x0000052000007945 */ /* 0x000fe20003800000 */
[----:B------:R-:W-:Y:S01]  /*6400*/  SHF.R.S32.HI R25, RZ, 0x5, R158 ;  /* 0x00000005ff197819 */ /* 0x000fe2000001149e */
[----:B-1----:R-:W-:-:S04]  /*6410*/  IMAD.WIDE.U32 R2, R157, c[0x0][0x178], RZ ;  /* 0x00005e009d027a25 */ /* 0x002fc800078e00ff */
[----:B------:R-:W-:Y:S01]  /*6420*/  IMAD.IADD R3, R3, 0x1, R0 ;  /* 0x0000000103037824 */ /* 0x000fe200078e0200 */
[----:B------:R-:W-:Y:S02]  /*6430*/  LOP3.LUT R0, R4, 0xfffffffc, RZ, 0xc0, !PT ;  /* 0xfffffffc04007812 */ /* 0x000fe400078ec0ff */
[----:B------:R-:W-:Y:S01]  /*6440*/  SEL R4, R13, RZ, !P0 ;  /* 0x000000ff0d047207 */ /* 0x000fe20004000000 */
[----:B------:R-:W-:-:S04]  /*6450*/  IMAD.WIDE.U32 R2, R29, c[0x0][0x1b8], R2 ;  /* 0x00006e001d027a25 */ /* 0x000fc800078e0002 */
[----:B------:R-:W-:Y:S01]  /*6460*/  IMAD.IADD R9, R173, 0x1, -R0 ;  /* 0x00000001ad097824 */ /* 0x000fe200078e0a00 */
[----:B------:R-:W-:Y:S01]  /*6470*/  SHF.R.S32.HI R0, RZ, 0x1f, R13 ;  /* 0x0000001fff007819 */ /* 0x000fe2000001140d */
[----:B------:R-:W-:Y:S02]  /*6480*/  IMAD.IADD R3, R3, 0x1, R5 ;  /* 0x0000000103037824 */ /* 0x000fe400078e0205 */
[----:B------:R-:W-:Y:S01]  /*6490*/  IMAD R164, R9, 0x20, R59 ;  /* 0x0000002009a47824 */ /* 0x000fe200078e023b */
[----:B------:R-:W-:Y:S01]  /*64a0*/  SEL R6, R0, RZ, !P0 ;  /* 0x000000ff00067207 */ /* 0x000fe20004000000 */
[----:B------:R-:W-:-:S03]  /*64b0*/  IMAD.WIDE.U32 R2, R4, c[0x0][0x1c0], R2 ;  /* 0x0000700004027a25 */ /* 0x000fc600078e0002 */
[----:B------:R1:W-:Y:S01]  /*64c0*/  STL [R1+0x14], R164 ;  /* 0x000014a401007387 */ /* 0x0003e20000100800 */
[----:B------:R-:W-:Y:S02]  /*64d0*/  IMAD R8, R175, 0x80, R164 ;  /* 0x00000080af087824 */ /* 0x000fe400078e02a4 */
[----:B------:R-:W-:Y:S02]  /*64e0*/  IMAD R5, R6, c[0x0][0x1c0], RZ ;  /* 0x0000700006057a24 */ /* 0x000fe400078e02ff */
[----:B------:R-:W-:-:S04]  /*64f0*/  @P1 IMAD.HI.U32 R7, R8, c[0x0][0x2c8], RZ ;  /* 0x0000b20008071a27 */ /* 0x000fc800078e00ff */
[----:B------:R-:W-:Y:S01]  /*6500*/  IMAD.MOV.U32 R0, RZ, RZ, R8 ;  /* 0x000000ffff007224 */ /* 0x000fe200078e0008 */
[----:B------:R-:W-:Y:S01]  /*6510*/  @P1 SHF.R.U32.HI R0, RZ, c[0x0][0x2cc], R7 ;  /* 0x0000b300ff001a19 */ /* 0x000fe20000011607 */
[----:B------:R-:W-:Y:S01]  /*6520*/  IMAD R6, R4, c[0x0][0x1c4], R5 ;  /* 0x0000710004067a24 */ /* 0x000fe200078e0205 */
[----:B------:R-:W-:Y:S01]  /*6530*/  LEA.HI R7, R59, R59, RZ, 0x1 ;  /* 0x0000003b3b077211 */ /* 0x000fe200078f08ff */
[----:B------:R-:W-:Y:S01]  /*6540*/  IMAD.SHL.U32 R176, R9, 0x8, RZ ;  /* 0x0000000809b07824 */ /* 0x000fe200078e00ff */
[--C-:B------:R-:W-:Y:S01]  /*6550*/  SHF.R.S32.HI R5, RZ, 0x1f, R0.reuse ;  /* 0x0000001fff057819 */ /* 0x100fe20000011400 */
[----:B------:R-:W-:Y:S02]  /*6560*/  IMAD.MOV R4, RZ, RZ, -R0 ;  /* 0x000000ffff047224 */ /* 0x000fe400078e0a00 */
[----:B------:R-:W-:Y:S01]  /*6570*/  IMAD.IADD R3, R3, 0x1, R6 ;  /* 0x0000000103037824 */ /* 0x000fe200078e0206 */
[----:B------:R-:W-:Y:S01]  /*6580*/  LEA.HI R6, R10, R173, RZ, 0x4 ;  /* 0x000000ad0a067211 */ /* 0x000fe200078f20ff */
[----:B------:R-:W-:Y:S01]  /*6590*/  IMAD R5, R5, c[0x0][0x1b0], RZ ;  /* 0x00006c0005057a24 */ /* 0x000fe200078e02ff */
[----:B------:R-:W-:Y:S01]  /*65a0*/  IADD3 R74, R176, 0x20, RZ ;  /* 0x00000020b04a7810 */ /* 0x000fe20007ffe0ff */
[----:B------:R-:W-:Y:S01]  /*65b0*/  IMAD R4, R4, c[0x0][0x2c4], R8 ;  /* 0x0000b10004047a24 */ /* 0x000fe200078e0208 */
[----:B------:R-:W-:Y:S01]  /*65c0*/  LOP3.LUT R6, R6, 0xfffffff0, RZ, 0xc0, !PT ;  /* 0xfffffff006067812 */ /* 0x000fe200078ec0ff */
[----:B------:R-:W-:Y:S01]  /*65d0*/  IMAD R5, R0, c[0x0][0x1b4], R5 ;  /* 0x00006d0000057a24 */ /* 0x000fe200078e0205 */
[----:B------:R-:W-:Y:S01]  /*65e0*/  IADD3 R73, R176, 0x40, RZ ;  /* 0x00000040b0497810 */ /* 0x000fe20007ffe0ff */
[----:B------:R-:W-:Y:S01]  /*65f0*/  IMAD.WIDE.U32 R2, R0, c[0x0][0x1b0], R2 ;  /* 0x00006c0000027a25 */ /* 0x000fe200078e0002 */
[----:B------:R-:W-:-:S02]  /*6600*/  SHF.R.S32.HI R0, RZ, 0x1f, R4 ;  /* 0x0000001fff007819 */ /* 0x000fc40000011404 */
[----:B------:R-:W-:Y:S01]  /*6610*/  ISETP.GE.AND P4, PT, R176, c[0x0][0x198], PT ;  /* 0x00006600b0007a0c */ /* 0x000fe20003f86270 */
[----:B------:R-:W-:Y:S01]  /*6620*/  IMAD.IADD R3, R3, 0x1, R5 ;  /* 0x0000000103037824 */ /* 0x000fe200078e0205 */
[----:B------:R-:W-:Y:S01]  /*6630*/  ISETP.GE.AND P3, PT, R74, c[0x0][0x198], PT ;  /* 0x000066004a007a0c */ /* 0x000fe20003f66270 */
[----:B------:R-:W-:Y:S01]  /*6640*/  IMAD R5, R0, c[0x0][0x1a8], RZ ;  /* 0x00006a0000057a24 */ /* 0x000fe200078e02ff */
[----:B------:R-:W-:Y:S01]  /*6650*/  ISETP.GE.AND P2, PT, R73, c[0x0][0x198], PT ;  /* 0x0000660049007a0c */ /* 0x000fe20003f46270 */
[----:B------:R-:W-:Y:S02]  /*6660*/  IMAD.SHL.U32 R0, R24, 0x40, RZ ;  /* 0x0000004018007824 */ /* 0x000fe400078e00ff */
[----:B------:R-:W-:Y:S02]  /*6670*/  IMAD.IADD R20, R173, 0x1, -R6 ;  /* 0x00000001ad147824 */ /* 0x000fe400078e0a06 */
[----:B------:R-:W-:Y:S01]  /*6680*/  IMAD R5, R4, c[0x0][0x1ac], R5 ;  /* 0x00006b0004057a24 */ /* 0x000fe200078e0205 */
[----:B------:R-:W-:Y:S01]  /*6690*/  LOP3.LUT R0, R0, 0xc0, RZ, 0xc0, !PT ;  /* 0x000000c000007812 */ /* 0x000fe200078ec0ff */
[----:B------:R-:W-:Y:S01]  /*66a0*/  IMAD.WIDE.U32 R2, R4, c[0x0][0x1a8], R2 ;  /* 0x00006a0004027a25 */ /* 0x000fe200078e0002 */
[----:B------:R-:W-:-:S02]  /*66b0*/  LEA.HI R15, R20, R20, RZ, 0x1 ;  /* 0x00000014140f7211 */ /* 0x000fc400078f08ff */
[----:B------:R-:W-:Y:S01]  /*66c0*/  SHF.R.U32.HI R4, RZ, 0x3, R0 ;  /* 0x00000003ff047819 */ /* 0x000fe20000011600 */
[----:B------:R-:W-:Y:S01]  /*66d0*/  IMAD.IADD R5, R3, 0x1, R5 ;  /* 0x0000000103057824 */ /* 0x000fe200078e0205 */
[----:B------:R-:W-:Y:S02]  /*66e0*/  LEA R12, P0, R2, c[0x0][0x160], 0x1 ;  /* 0x00005800020c7a11 */ /* 0x000fe400078008ff */
[----:B------:R-:W-:Y:S02]  /*66f0*/  LOP3.LUT R0, R0, 0x18, R176, 0xf8, !PT ;  /* 0x0000001800007812 */ /* 0x000fe400078ef8b0 */
[--C-:B------:R-:W-:Y:S02]  /*6700*/  SHF.R.S32.HI R6, RZ, 0x1, R15.reuse ;  /* 0x00000001ff067819 */ /* 0x100fe4000001140f */
[----:B------:R-:W-:Y:S02]  /*6710*/  SHF.R.S32.HI R3, RZ, 0x1f, R15 ;  /* 0x0000001fff037819 */ /* 0x000fe4000001140f */
[----:B------:R-:W-:-:S02]  /*6720*/  LEA.HI.X R11, R2, c[0x0][0x164], R5, 0x1, P0 ;  /* 0x00005900020b7a11 */ /* 0x000fc400000f0c05 */
[----:B------:R-:W-:Y:S01]  /*6730*/  LOP3.LUT R5, R0, R4, RZ, 0x3c, !PT ;  /* 0x0000000400057212 */ /* 0x000fe200078e3cff */
[----:B------:R1:W2:Y:S01]  /*6740*/  SHFL.IDX PT, R2, R12, RZ, 0x1c1f ;  /* 0x001c1fff0c027589 */ /* 0x0002a200000e0000 */
[----:B------:R-:W-:Y:S02]  /*6750*/  LEA.HI R0, R3, R6, RZ, 0x2 ;  /* 0x0000000603007211 */ /* 0x000fe400078f10ff */
[----:B------:R-:W-:Y:S01]  /*6760*/  ISETP.GE.AND P0, PT, R16, R60, PT ;  /* 0x0000003c1000720c */ /* 0x000fe20003f06270 */
[----:B------:R1:W3:Y:S01]  /*6770*/  SHFL.IDX PT, R3, R11, RZ, 0x1c1f ;  /* 0x001c1fff0b037589 */ /* 0x0002e200000e0000 */
[----:B------:R-:W-:Y:S02]  /*6780*/  LOP3.LUT R4, R0, 0xfffffffc, RZ, 0xc0, !PT ;  /* 0xfffffffc00047812 */ /* 0x000fe400078ec0ff */
[----:B------:R-:W-:-:S03]  /*6790*/  LOP3.LUT R0, R7, 0x7fffffe, RZ, 0xc0, !PT ;  /* 0x07fffffe07007812 */ /* 0x000fc600078ec0ff */
[----:B------:R-:W-:Y:S02]  /*67a0*/  IMAD.IADD R23, R6, 0x1, -R4 ;  /* 0x0000000106177824 */ /* 0x000fe400078e0a04 */
        /* <DEDUP_REMOVED lines=22> */
.L_x_93:
[----:B-123--:R-:W-:Y:S05]  /*6910*/  BSYNC B0 ;  /* 0x0000000000007941 */ /* 0x00efea0003800000 */
.L_x_92:
        /* <DEDUP_REMOVED lines=20> */
.L_x_95:
[----:B------:R-:W-:Y:S05]  /*6a60*/  BSYNC B0 ;  /* 0x0000000000007941 */ /* 0x000fea0003800000 */
.L_x_94:
        /* <DEDUP_REMOVED lines=20> */
.L_x_97:
[----:B------:R-:W-:Y:S05]  /*6bb0*/  BSYNC B0 ;  /* 0x0000000000007941 */ /* 0x000fea0003800000 */
.L_x_96:
[----:B--2---:R-:W2:Y:S01]  /*6bc0*/  LDL R170, [R1+0x28] ;  /* 0x0000280001aa7983 */ /* 0x004ea20000100800 */
[----:B------:R-:W-:Y:S01]  /*6bd0*/  IMAD.MOV.U32 R172, RZ, RZ, c[0x0][0x2b8] ;  /* 0x0000ae00ffac7624 */ /* 0x000fe200078e00ff */
[----:B---3--:R-:W-:Y:S01]  /*6be0*/  IADD3 R6, R16, 0x60, RZ ;  /* 0x0000006010067810 */ /* 0x008fe20007ffe0ff */
[----:B-----5:R-:W-:Y:S01]  /*6bf0*/  IMAD.WIDE.U32 R168, R14, c[0x0][0x2b0], RZ ;  /* 0x0000ac000ea87a25 */ /* 0x020fe200078e00ff */
[----:B------:R-:W-:Y:S01]  /*6c00*/  SHFL.IDX PT, R2, R12, 0x3, 0x1c1f ;  /* 0x007c1f000c027f89 */ /* 0x000fe200000e0000 */
[----:B------:R-:W-:Y:S02]  /*6c10*/  IADD3 R13, R171, -0x40, RZ ;  /* 0xffffffc0ab0d7810 */ /* 0x000fe40007ffe0ff */
[----:B------:R-:W-:Y:S01]  /*6c20*/  ISETP.NE.AND P5, PT, R172, 0x1, PT ;  /* 0x00000001ac00780c */ /* 0x000fe20003fa5270 */
[----:B----4-:R2:W3:Y:S01]  /*6c30*/  SHFL.IDX PT, R3, R11, 0x3, 0x1c1f ;  /* 0x007c1f000b037f89 */ /* 0x0104e200000e0000 */
[----:B------:R-:W-:Y:S01]  /*6c40*/  ISETP.GE.AND P0, PT, R6, R60, PT ;  /* 0x0000003c0600720c */ /* 0x000fe20003f06270 */
[----:B------:R-:W-:Y:S01]  /*6c50*/  IMAD.IADD R5, R164, 0x1, R13 ;  /* 0x00000001a4057824 */ /* 0x000fe200078e020d */
[----:B------:R-:W-:Y:S01]  /*6c60*/  SHF.R.S32.HI R6, RZ, 0x1f, R14 ;  /* 0x0000001fff067819 */ /* 0x000fe2000001140e */
[----:B------:R-:W-:-:S02]  /*6c70*/  IMAD.MOV.U32 R244, RZ, RZ, RZ ;  /* 0x000000fffff47224 */ /* 0x000fc400078e00ff */
[----:B------:R-:W-:Y:S01]  /*6c80*/  IMAD.WIDE.U32 R166, R29, c[0x0][0x1e8], RZ ;  /* 0x00007a001da67a25 */ /* 0x000fe200078e00ff */
[----:B------:R-:W-:Y:S01]  /*6c90*/  ISETP.GE.AND P1, PT, R5, R165, PT ;  /* 0x000000a50500720c */ /* 0x000fe20003f26270 */
[----:B------:R-:W-:Y:S03]  /*6ca0*/  STL.64 [R1+0x18], R168 ;  /* 0x000018a801007387 */ /* 0x000fe60000100a00 */
[----:B------:R-:W-:-:S03]  /*6cb0*/  ISETP.GT.OR P1, PT, R164, 0x3f, P1 ;  /* 0x0000003fa400780c */ /* 0x000fc60000f24670 */
[----:B------:R-:W-:-:S04]  /*6cc0*/  @!P0 SHF.R.S32.HI R9, RZ, 0x1f, R73 ;  /* 0x0000001fff098819 */ /* 0x000fc80000011449 */
[----:B------:R-:W-:Y:S01]  /*6cd0*/  @!P0 LEA.HI R9, R9, R73, RZ, 0x3 ;  /* 0x0000004909098211 */ /* 0x000fe200078f18ff */
[----:B-12---:R-:W-:Y:S02]  /*6ce0*/  IMAD.IADD R11, R5, 0x1, R170 ;  /* 0x00000001050b7824 */ /* 0x006fe400078e02aa */
[----:B------:R-:W-:Y:S02]  /*6cf0*/  IMAD R5, R6, c[0x0][0x2b0], RZ ;  /* 0x0000ac0006057a24 */ /* 0x000fe400078e02ff */
[----:B------:R-:W-:-:S04]  /*6d00*/  @P5 IMAD.HI.U32 R7, R11, c[0x0][0x2bc], RZ ;  /* 0x0000af000b075a27 */ /* 0x000fc800078e00ff */
[----:B------:R-:W-:Y:S01]  /*6d10*/  IMAD R10, R14, c[0x0][0x2b4], R5 ;  /* 0x0000ad000e0a7a24 */ /* 0x000fe200078e0205 */
[----:B------:R-:W-:Y:S01]  /*6d20*/  @!P0 SHF.R.S32.HI R5, RZ, 0x1f, R74 ;  /* 0x0000001fff058819 */ /* 0x000fe2000001144a */
[----:B------:R-:W-:Y:S01]  /*6d30*/  IMAD.MOV.U32 R0, RZ, RZ, R11 ;  /* 0x000000ffff007224 */ /* 0x000fe200078e000b */
[----:B------:R-:W-:Y:S01]  /*6d40*/  @P5 SHF.R.U32.HI R0, RZ, c[0x0][0x2c0], R7 ;  /* 0x0000b000ff005a19 */ /* 0x000fe20000011607 */
[----:B---3--:R-:W-:Y:S01]  /*6d50*/  @!P0 IMAD.WIDE R6, R176, 0x2, R2 ;  /* 0x00000002b0068825 */ /* 0x008fe200078e0202 */
[----:B------:R-:W-:-:S03]  /*6d60*/  @!P0 LEA.HI R8, R5, R74, RZ, 0x3 ;  /* 0x0000004a05088211 */ /* 0x000fc600078f18ff */
[----:B------:R-:W-:Y:S01]  /*6d70*/  @!P0 IMAD.SHL.U32 R5, R226, 0x2, RZ ;  /* 0x00000002e2058824 */ /* 0x000fe200078e00ff */
[----:B------:R-:W-:Y:S01]  /*6d80*/  @!P0 LOP3.LUT R8, R8, 0xfffffff8, RZ, 0xc0, !PT ;  /* 0xfffffff808088812 */ /* 0x000fe200078ec0ff */
[----:B------:R-:W-:Y:S01]  /*6d90*/  IMAD.IADD R163, R169, 0x1, R10 ;  /* 0x00000001a9a37824 */ /* 0x000fe200078e020a */
[C---:B------:R-:W-:Y:S02]  /*6da0*/  @!P1 IADD3 R10, P5, R0.reuse, R168, RZ ;  /* 0x000000a8000a9210 */ /* 0x040fe40007fbe0ff */
[----:B------:R-:W-:Y:S01]  /*6db0*/  @!PT LDS RZ, [RZ] ;  /* 0x00000000fffff984 */ /* 0x000fe20000000800 */
[----:B------:R1:W-:Y:S02]  /*6dc0*/  @!P0 LDGSTS.E.BYPASS.LTC128B.128 [R5+0x7900], [R6.64], !P4 ;  /* 0x0790000006058fae */ /* 0x0003e4000e101d46 */
[----:B------:R-:W-:Y:S01]  /*6dd0*/  @!P1 LEA.HI.X.SX32 R12, R0, R163, 0x1, P5 ;  /* 0x000000a3000c9211 */ /* 0x000fe200028f0eff */
[----:B------:R-:W-:Y:S01]  /*6de0*/  IMAD.IADD R156, R165, 0x1, -R13 ;  /* 0x00000001a59c7824 */ /* 0x000fe200078e0a0d */
[----:B------:R-:W-:Y:S01]  /*6df0*/  ISETP.GE.AND P6, PT, R176, c[0x0][0x1d4], PT ;  /* 0x00007500b0007a0c */ /* 0x000fe20003fc6270 */
[----:B------:R-:W-:Y:S01]  /*6e00*/  STL [R1+0x24], R163 ;  /* 0x000024a301007387 */ /* 0x000fe20000100800 */
[----:B-1----:R-:W-:Y:S01]  /*6e10*/  @!P0 LOP3.LUT R7, R9, 0xfffffff8, RZ, 0xc0, !PT ;  /* 0xfffffff809078812 */ /* 0x002fe200078ec0ff */
[----:B------:R-:W-:Y:S01]  /*6e20*/  @!P0 IMAD.WIDE R8, R8, 0x2, R2 ;  /* 0x0000000208088825 */ /* 0x000fe200078e0202 */
[----:B------:R-:W-:-:S03]  /*6e30*/  @!P1 LEA R6, P4, R10, c[0x0][0x2a0], 0x2 ;  /* 0x0000a8000a069a11 */ /* 0x000fc600078810ff */
[----:B------:R-:W-:Y:S01]  /*6e40*/  @!P0 IMAD.WIDE R2, R7, 0x2, R2 ;  /* 0x0000000207028825 */ /* 0x000fe200078e0202 */
[----:B------:R1:W-:Y:S01]  /*6e50*/  @!P0 LDGSTS.E.BYPASS.LTC128B.128 [R5+0x9900], [R8.64], !P3 ;  /* 0x0990000008058fae */ /* 0x0003e2000d901d46 */
[----:B------:R-:W-:-:S03]  /*6e60*/  @!P1 LEA.HI.X R7, R10, c[0x0][0x2a4], R12, 0x2, P4 ;  /* 0x0000a9000a079a11 */ /* 0x000fc600020f140c */
[----:B------:R2:W-:Y:S04]  /*6e70*/  @!P0 LDGSTS.E.BYPASS.LTC128B.128 [R5+0xb900], [R2.64], !P2 ;  /* 0x0b90000002058fae */ /* 0x0005e8000d101d46 */
[----:B------:R-:W0:Y:S04]  /*6e80*/  LDGDEPBAR ;  /* 0x00000000000079af */ /* 0x000e280000000000 */
[----:B------:R-:W-:Y:S06]  /*6e90*/  BAR.SYNC.DEFER_BLOCKING 0x0 ;  /* 0x0000000000007b1d */ /* 0x000fec0000010000 */
[----:B------:R-:W3:Y:S01]  /*6ea0*/  @!P1 LDG.E R244, [R6.64] ;  /* 0x0000000606f49981 */ /* 0x000ee2000c1e1900 */
[----:B------:R-:W-:Y:S01]  /*6eb0*/  IMAD.MOV R0, RZ, RZ, -R0 ;  /* 0x000000ffff007224 */ /* 0x000fe200078e0a00 */
[----:B-1----:R-:W-:Y:S01]  /*6ec0*/  LOP3.LUT R8, R17, 0xfffffff8, RZ, 0xc0, !PT ;  /* 0xfffffff811087812 */ /* 0x002fe200078ec0ff */
[----:B--2---:R-:W-:Y:S01]  /*6ed0*/  IMAD R5, R48, c[0x0][0x1e8], RZ ;  /* 0x00007a0030057a24 */ /* 0x004fe200078e02ff */
[----:B------:R-:W-:Y:S01]  /*6ee0*/  ISETP.GE.AND P5, PT, R74, c[0x0][0x1d4], PT ;  /* 0x000075004a007a0c */ /* 0x000fe20003fa6270 */
[----:B------:R-:W-:Y:S01]  /*6ef0*/  IMAD R251, R0, c[0x0][0x2b8], R11 ;  /* 0x0000ae0000fb7a24 */ /* 0x000fe200078e020b */
[----:B------:R-:W-:Y:S01]  /*6f00*/  ISETP.GE.AND P4, PT, R73, c[0x0][0x1d4], PT ;  /* 0x0000750049007a0c */ /* 0x000fe20003f86270 */
[----:B------:R-:W-:Y:S01]  /*6f10*/  IMAD R5, R29, c[0x0][0x1ec], R5 ;  /* 0x00007b001d057a24 */ /* 0x000fe200078e0205 */
[----:B------:R-:W-:Y:S01]  /*6f20*/  SHF.R.S32.HI R22, RZ, 0x1f, R173 ;  /* 0x0000001fff167819 */ /* 0x000fe200000114ad */
[----:B------:R-:W-:Y:S01]  /*6f30*/  IMAD.WIDE.U32 R2, R251, c[0x0][0x1e0], RZ ;  /* 0x00007800fb027a25 */ /* 0x000fe200078e00ff */
[----:B------:R-:W-:-:S02]  /*6f40*/  SHF.R.S32.HI R75, RZ, 0x1f, R251 ;  /* 0x0000001fff4b7819 */ /* 0x000fc400000114fb */
[----:B------:R-:W-:Y:S01]  /*6f50*/  LEA.HI R22, R22, R173, RZ, 0x4 ;  /* 0x000000ad16167211 */ /* 0x000fe200078f20ff */
[----:B------:R-:W-:Y:S01]  /*6f60*/  IMAD.IADD R162, R167, 0x1, R5 ;  /* 0x00000001a7a27824 */ /* 0x000fe200078e0205 */
[----:B------:R-:W-:Y:S01]  /*6f70*/  ISETP.GT.AND P3, PT, R164, 0x3f, PT ;  /* 0x0000003fa400780c */ /* 0x000fe20003f64270 */
[----:B------:R-:W-:Y:S01]  /*6f80*/  IMAD R0, R75, c[0x0][0x1e0], RZ ;  /* 0x000078004b007a24 */ /* 0x000fe200078e02ff */
[----:B------:R-:W-:Y:S01]  /*6f90*/  SHF.R.S32.HI R63, RZ, 0x4, R22 ;  /* 0x00000004ff3f7819 */ /* 0x000fe20000011416 */
[----:B------:R-:W-:Y:S01]  /*6fa0*/  IMAD.IADD R65, R156, 0x1, -R59 ;  /* 0x000000019c417824 */ /* 0x000fe200078e0a3b */
[----:B------:R-:W-:Y:S01]  /*6fb0*/  SEL R157, RZ, 0x10, P4 ;  /* 0x00000010ff9d7807 */ /* 0x000fe20002000000 */
[----:B------:R-:W-:Y:S02]  /*6fc0*/  IMAD R0, R251, c[0x0][0x1e4], R0 ;  /* 0x00007900fb007a24 */ /* 0x000fe400078e0200 */
[----:B------:R-:W-:Y:S01]  /*6fd0*/  IMAD.IADD R8, R173, 0x1, -R8 ;  /* 0x00000001ad087824 */ /* 0x000fe200078e0a08 */
[----:B------:R-:W-:Y:S01]  /*6fe0*/  ISETP.GE.AND P1, PT, R65, 0x1, PT ;  /* 0x000000014100780c */ /* 0x000fe20003f26270 */
[----:B------:R-:W-:-:S02]  /*6ff0*/  IMAD.IADD R3, R3, 0x1, R0 ;  /* 0x0000000103037824 */ /* 0x000fc400078e0200 */
[----:B------:R-:W-:Y:S01]  /*7000*/  IMAD.WIDE.U32 R78, R29, c[0x0][0x210], RZ ;  /* 0x000084001d4e7a25 */ /* 0x000fe200078e00ff */
[----:B------:R-:W-:-:S09]  /*7010*/  LEA.HI R18, R8, R8, RZ, 0x1 ;  /* 0x0000000808127211 */ /* 0x000fd200078f08ff */
[----:B------:R-:W-:Y:S01]  /*7020*/  @P1 IMAD.SHL.U32 R17, R226, 0x2, RZ ;  /* 0x00000002e2111824 */ /* 0x000fe200078e00ff */
[----:B---3--:R-:W-:Y:S01]  /*7030*/  SHF.R.S32.HI R76, RZ, 0x1f, R244 ;  /* 0x0000001fff4c7819 */ /* 0x008fe200000114f4 */
[----:B------:R-:W-:-:S04]  /*7040*/  IMAD.WIDE.U32 R2, R244, c[0x0][0x1f0], R2 ;  /* 0x00007c00f4027a25 */ /* 0x000fc800078e0002 */
[----:B------:R-:W-:-:S04]  /*7050*/  IMAD R0, R76, c[0x0][0x1f0], RZ ;  /* 0x00007c004c007a24 */ /* 0x000fc800078e02ff */
[----:B------:R-:W-:Y:S01]  /*7060*/  IMAD R5, R244, c[0x0][0x1f4], R0 ;  /* 0x00007d00f4057a24 */ /* 0x000fe200078e0200 */
[----:B------:R-:W-:-:S04]  /*7070*/  IADD3 R0, P0, R166, R2, RZ ;  /* 0x00000002a6007210 */ /* 0x000fc80007f1e0ff */
[----:B------:R-:W-:Y:S02]  /*7080*/  IADD3.X R2, R162, R3, R5, P0, !PT ;  /* 0x00000003a2027210 */ /* 0x000fe400007fe405 */
[----:B------:R-:W-:-:S04]  /*7090*/  LEA R5, P0, R0, c[0x0][0x1c8], 0x1 ;  /* 0x0000720000057a11 */ /* 0x000fc800078008ff */
[----:B------:R-:W-:Y:S01]  /*70a0*/  LEA.HI.X R3, R0, c[0x0][0x1cc], R2, 0x1, P0 ;  /* 0x0000730000037a11 */ /* 0x000fe200000f0c02 */
[----:B------:R-:W-:Y:S01]  /*70b0*/  SHFL.IDX PT, R6, R5, RZ, 0x1c1f ;  /* 0x001c1fff05067589 */ /* 0x000fe200000e0000 */
[----:B------:R-:W-:Y:S02]  /*70c0*/  LOP3.LUT R0, R15, 0x7fffffe, RZ, 0xc0, !PT ;  /* 0x07fffffe0f007812 */ /* 0x000fe400078ec0ff */
[----:B------:R-:W-:Y:S01]  /*70d0*/  SHF.R.S32.HI R2, RZ, 0x1f, R20 ;  /* 0x0000001fff027819 */ /* 0x000fe20000011414 */
[----:B------:R-:W1:Y:S01]  /*70e0*/  SHFL.IDX PT, R7, R3, RZ, 0x1c1f ;  /* 0x001c1fff03077589 */ /* 0x000e6200000e0000 */
[----:B------:R-:W-:Y:S01]  /*70f0*/  ISETP.GE.AND P0, PT, R65, 0x21, PT ;  /* 0x000000214100780c */ /* 0x000fe20003f06270 */
[----:B------:R-:W-:Y:S01]  /*7100*/  IMAD.IADD R19, R20, 0x1, -R0 ;  /* 0x0000000114137824 */ /* 0x000fe200078e0a00 */
[----:B------:R-:W-:Y:S01]  /*7110*/  LEA.HI R20, R2, R20, RZ, 0x3 ;  /* 0x0000001402147211 */ /* 0x000fe200078f18ff */
[----:B------:R-:W-:Y:S01]  /*7120*/  SHFL.IDX PT, R3, R3, 0x1, 0x1c1f ;  /* 0x003c1f0003037f89 */ /* 0x000fe200000e0000 */
[----:B------:R-:W-:-:S03]  /*7130*/  LOP3.LUT R0, R18, 0x7fffffe, RZ, 0xc0, !PT ;  /* 0x07fffffe12007812 */ /* 0x000fc600078ec0ff */
[----:B------:R2:W3:Y:S02]  /*7140*/  SHFL.IDX PT, R2, R5, 0x1, 0x1c1f ;  /* 0x003c1f0005027f89 */ /* 0x0004e400000e0000 */
[----:B------:R-:W-:Y:S01]  /*7150*/  IMAD.IADD R21, R8, 0x1, -R0 ;  /* 0x0000000108157824 */ /* 0x000fe200078e0a00 */
[----:B------:R-:W-:-:S03]  /*7160*/  @P1 SHF.R.S32.HI R0, RZ, 0x1f, R73 ;  /* 0x0000001fff001819 */ /* 0x000fc60000011449 */
[----:B------:R-:W-:Y:S01]  /*7170*/  @P0 SHF.R.S32.HI R10, RZ, 0x1f, R74 ;  /* 0x0000001fff0a0819 */ /* 0x000fe2000001144a */
[----:B------:R-:W-:Y:S01]  /*7180*/  @P0 IMAD.SHL.U32 R16, R226, 0x2, RZ ;  /* 0x00000002e2100824 */ /* 0x000fe200078e00ff */
[----:B------:R-:W-:Y:S02]  /*7190*/  @P0 SHF.R.S32.HI R11, RZ, 0x1f, R73 ;  /* 0x0000001fff0b0819 */ /* 0x000fe40000011449 */
[-C--:B------:R-:W-:Y:S02]  /*71a0*/  @P1 LEA.HI R8, R0, R73.reuse, RZ, 0x3 ;  /* 0x0000004900081211 */ /* 0x080fe400078f18ff */
[----:B------:R-:W-:Y:S02]  /*71b0*/  @P0 LEA.HI R0, R11, R73, RZ, 0x3 ;  /* 0x000000490b000211 */ /* 0x000fe400078f18ff */
[----:B------:R-:W-:Y:S02]  /*71c0*/  @P1 LOP3.LUT R8, R8, 0xfffffff8, RZ, 0xc0, !PT ;  /* 0xfffffff808081812 */ /* 0x000fe400078ec0ff */
[----:B------:R-:W-:-:S03]  /*71d0*/  @P0 LOP3.LUT R0, R0, 0xfffffff8, RZ, 0xc0, !PT ;  /* 0xfffffff800000812 */ /* 0x000fc600078ec0ff */
[----:B-1----:R-:W-:Y:S01]  /*71e0*/  @P1 IMAD.WIDE R12, R8, 0x2, R6 ;  /* 0x00000002080c1825 */ /* 0x002fe200078e0206 */
[----:B--2---:R-:W-:-:S04]  /*71f0*/  @P1 SHF.R.S32.HI R5, RZ, 0x1f, R74 ;  /* 0x0000001fff051819 */ /* 0x004fc8000001144a */
[-C--:B------:R-:W-:Y:S02]  /*7200*/  @P1 LEA.HI R9, R5, R74.reuse, RZ, 0x3 ;  /* 0x0000004a05091211 */ /* 0x080fe400078f18ff */
[----:B------:R-:W-:Y:S01]  /*7210*/  @P0 LEA.HI R5, R10, R74, RZ, 0x3 ;  /* 0x0000004a0a050211 */ /* 0x000fe200078f18ff */
[--C-:B------:R-:W-:Y:S01]  /*7220*/  @P1 IMAD.WIDE R10, R176, 0x2, R6.reuse ;  /* 0x00000002b00a1825 */ /* 0x100fe200078e0206 */
[----:B------:R-:W-:Y:S02]  /*7230*/  @P1 LOP3.LUT R9, R9, 0xfffffff8, RZ, 0xc0, !PT ;  /* 0xfffffff809091812 */ /* 0x000fe400078ec0ff */
[----:B------:R-:W-:Y:S02]  /*7240*/  @P0 LOP3.LUT R5, R5, 0xfffffff8, RZ, 0xc0, !PT ;  /* 0xfffffff805050812 */ /* 0x000fe400078ec0ff */
[----:B------:R1:W-:Y:S01]  /*7250*/  @P1 LDGSTS.E.BYPASS.LTC128B.128 [R17+0x3100], [R10.64], !P6 ;  /* 0x031000000a111fae */ /* 0x0003e2000f101d46 */
[----:B------:R-:W-:-:S04]  /*7260*/  @P1 IMAD.WIDE R14, R9, 0x2, R6 ;  /* 0x00000002090e1825 */ /* 0x000fc800078e0206 */
[--C-:B---3--:R-:W-:Y:S01]  /*7270*/  @P0 IMAD.WIDE R8, R5, 0x2, R2.reuse ;  /* 0x0000000205080825 */ /* 0x108fe200078e0202 */
[----:B------:R1:W-:Y:S03]  /*7280*/  @P1 LDGSTS.E.BYPASS.LTC128B.128 [R17+0x4100], [R14.64], !P5 ;  /* 0x041000000e111fae */ /* 0x0003e6000e901d46 */
[----:B------:R-:W-:Y:S01]  /*7290*/  @P0 IMAD.WIDE R6, R0, 0x2, R2 ;  /* 0x0000000200060825 */ /* 0x000fe200078e0202 */
[----:B------:R1:W-:Y:S01]  /*72a0*/  @P1 LDGSTS.E.BYPASS.LTC128B.128 [R17+0x5100], [R12.64], !P4 ;  /* 0x051000000c111fae */ /* 0x0003e2000e101d46 */
[----:B------:R-:W-:Y:S02]  /*72b0*/  SHF.R.S32.HI R0, RZ, 0x1, R18 ;  /* 0x00000001ff007819 */ /* 0x000fe40000011412 */
[----:B------:R-:W-:Y:S01]  /*72c0*/  @P0 IMAD.WIDE R2, R176, 0x2, R2 ;  /* 0x00000002b0020825 */ /* 0x000fe200078e0202 */
[----:B------:R-:W-:-:S03]  /*72d0*/  ISETP.LT.AND P1, PT, RZ, c[0x0][0x27c], PT ;  /* 0x00009f00ff007a0c */ /* 0x000fc60003f21270 */
[----:B------:R-:W-:Y:S01]  /*72e0*/  IMAD.SHL.U32 R5, R23, 0x40, RZ ;  /* 0x0000004017057824 */ /* 0x000fe200078e00ff */
[----:B------:R2:W-:Y:S04]  /*72f0*/  @P0 LDGSTS.E.BYPASS.LTC128B.128 [R16+0x3900], [R2.64], !P6 ;  /* 0x0390000002100fae */ /* 0x0005e8000f101d46 */
[----:B------:R3:W-:Y:S01]  /*7300*/  @P0 LDGSTS.E.BYPASS.LTC128B.128 [R16+0x4900], [R8.64], !P5 ;  /* 0x0490000008100fae */ /* 0x0007e2000e901d46 */
[----:B------:R-:W-:-:S03]  /*7310*/  LOP3.LUT R5, R5, 0xc0, RZ, 0xc0, !PT ;  /* 0x000000c005057812 */ /* 0x000fc600078ec0ff */
[----:B------:R4:W-:Y:S01]  /*7320*/  @P0 LDGSTS.E.BYPASS.LTC128B.128 [R16+0x5900], [R6.64], !P4 ;  /* 0x0590000006100fae */ /* 0x0009e2000e101d46 */
[C---:B------:R-:W-:Y:S01]  /*7330*/  LOP3.LUT P0, RZ, R0.reuse, 0x2, RZ, 0xc0, !PT ;  /* 0x0000000200ff7812 */ /* 0x040fe2000780c0ff */
[----:B------:R-:W-:Y:S02]  /*7340*/  IMAD.SHL.U32 R0, R0, 0x40, RZ ;  /* 0x0000004000007824 */ /* 0x000fe400078e00ff */
[----:B------:R-:W0:Y:S03]  /*7350*/  LDGDEPBAR ;  /* 0x00000000000079af */ /* 0x000e260000000000 */
[----:B------:R-:W-:Y:S02]  /*7360*/  LOP3.LUT R0, R0, 0xc0, RZ, 0xc0, !PT ;  /* 0x000000c000007812 */ /* 0x000fe400078ec0ff */
[----:B--2---:R-:W-:Y:S02]  /*7370*/  LEA.HI R2, R63, R63, RZ, 0x1 ;  /* 0x0000003f3f027211 */ /* 0x004fe400078f08ff */
[----:B------:R-:W-:-:S02]  /*7380*/  SHF.R.U32.HI R3, RZ, 0x3, R0 ;  /* 0x00000003ff037819 */ /* 0x000fc40000011600 */
[----:B------:R-:W-:Y:S01]  /*7390*/  LOP3.LUT R2, R2, 0xfffffffe, RZ, 0xc0, !PT ;  /* 0xfffffffe02027812 */ /* 0x000fe200078ec0ff */
[----:B----4-:R-:W-:-:S04]  /*73a0*/  IMAD.SHL.U32 R7, R24, 0x8, RZ ;  /* 0x0000000818077824 */ /* 0x010fc800078e00ff */
[----:B------:R-:W-:Y:S02]  /*73b0*/  IMAD.IADD R2, R63, 0x1, -R2 ;  /* 0x000000013f027824 */ /* 0x000fe400078e0a02 */
[----:B------:R-:W-:Y:S01]  /*73c0*/  IMAD.SHL.U32 R6, R20, 0x20, RZ ;  /* 0x0000002014067824 */ /* 0x000fe200078e00ff */
[----:B------:R-:W-:Y:S01]  /*73d0*/  LOP3.LUT R7, R0, 0x8, R7, 0xf8, !PT ;  /* 0x0000000800077812 */ /* 0x000fe200078ef807 */
[C---:B---3--:R-:W-:Y:S01]  /*73e0*/  IMAD R9, R2.reuse, 0x8, R21 ;  /* 0x0000000802097824 */ /* 0x048fe200078e0215 */
[----:B------:R-:W-:Y:S01]  /*73f0*/  SHF.R.U32.HI R0, RZ, 0x3, R5 ;  /* 0x00000003ff007819 */ /* 0x000fe20000011605 */
[----:B------:R-:W-:Y:S01]  /*7400*/  IMAD.SHL.U32 R2, R2, 0x8, RZ ;  /* 0x0000000802027824 */ /* 0x000fe200078e00ff */
[----:B------:R-:W-:Y:S02]  /*7410*/  LOP3.LUT R6, R6, 0xffffff00, RZ, 0xc0, !PT ;  /* 0xffffff0006067812 */ /* 0x000fe400078ec0ff */
[----:B------:R-:W-:Y:S01]  /*7420*/  LOP3.LUT R3, R7, R3, RZ, 0x3c, !PT ;  /* 0x0000000307037212 */ /* 0x000fe200078e3cff */
[----:B------:R-:W-:Y:S01]  /*7430*/  IMAD.MOV.U32 R7, RZ, RZ, 0x10 ;  /* 0x00000010ff077424 */ /* 0x000fe200078e00ff */
[----:B------:R-:W-:Y:S01]  /*7440*/  LOP3.LUT R2, R5, 0x8, R2, 0xf8, !PT ;  /* 0x0000000805027812 */ /* 0x000fe200078ef802 */
[----:B------:R-:W-:-:S02]  /*7450*/  IMAD R8, R25, 0x200, R6 ;  /* 0x0000020019087824 */ /* 0x000fc400078e0206 */
[C---:B------:R-:W-:Y:S01]  /*7460*/  IMAD R5, R19.reuse, 0x20, R6 ;  /* 0x0000002013057824 */ /* 0x040fe200078e0206 */
[----:B------:R-:W-:Y:S01]  /*7470*/  LOP3.LUT R0, R2, R0, RZ, 0x3c, !PT ;  /* 0x0000000002007212 */ /* 0x000fe200078e3cff */
[----:B------:R-:W-:Y:S02]  /*7480*/  IMAD R2, R48, c[0x0][0x210], RZ ;  /* 0x0000840030027a24 */ /* 0x000fe400078e02ff */
[----:B------:R-:W-:Y:S02]  /*7490*/  IMAD R6, R19, 0x20, R8 ;  /* 0x0000002013067824 */ /* 0x000fe400078e0208 */
[----:B------:R-:W-:Y:S02]  /*74a0*/  IMAD R2, R29, c[0x0][0x214], R2 ;  /* 0x000085001d027a24 */ /* 0x000fe400078e0202 */
[----:B------:R-:W-:Y:S02]  /*74b0*/  IMAD.IADD R5, R0, 0x1, R5 ;  /* 0x0000000100057824 */ /* 0x000fe400078e0205 */
[----:B------:R-:W-:Y:S01]  /*74c0*/  IMAD.IADD R77, R79, 0x1, R2 ;  /* 0x000000014f4d7824 */ /* 0x000fe200078e0202 */
[----:B------:R-:W-:Y:S01]  /*74d0*/  SEL R2, R7, 0xfffffff0, !P0 ;  /* 0xfffffff007027807 */ /* 0x000fe20004000000 */
[----:B------:R-:W-:-:S02]  /*74e0*/  IMAD.U32 R3, R9, 0x20, R3 ;  /* 0x0000002009037824 */ /* 0x000fc400078e0003 */
[----:B------:R-:W-:Y:S01]  /*74f0*/  IMAD.IADD R0, R0, 0x1, R6 ;  /* 0x0000000100007824 */ /* 0x000fe200078e0206 */
[----:B------:R-:W-:Y:S05]  /*7500*/  @P1 BRA `(.L_x_98) ;  /* 0x0000002000001947 */ /* 0x000fea0003800000 */
[----:B-1----:R-:W-:-:S04]  /*7510*/  DEPBAR.LE SB0, 0x1 ;  /* 0x000080400000791a */ /* 0x002fc80000000000 */
[----:B------:R-:W-:Y:S05]  /*7520*/  BRA `(.L_x_99) ;  /* 0x00005d4000007947 */ /* 0x000fea0003800000 */
.L_x_98:
[----:B-1----:R-:W-:Y:S01]  /*7530*/  SHF.R.S32.HI R6, RZ, 0x1f, R153 ;  /* 0x0000001fff067819 */ /* 0x002fe20000011499 */
[----:B------:R-:W-:Y:S01]  /*7540*/  IMAD.WIDE.U32 R8, R153, c[0x0][0x280], RZ ;  /* 0x0000a00099087a25 */ /* 0x000fe200078e00ff */
[----:B------:R-:W-:Y:S01]  /*7550*/  ULDC.U8 UR4, c[0x0][0x298] ;  /* 0x0000a60000047ab9 */ /* 0x000fe20000000000 */
[----:B------:R-:W-:Y:S01]  /*7560*/  LEA.HI R11, R173, R173, RZ, 0x1 ;  /* 0x000000adad0b7211 */ /* 0x000fe200078f08ff */
[----:B------:R-:W-:Y:S01]  /*7570*/  BSSY B2, `(.L_x_99) ;  /* 0x00005cf000027945 */ /* 0x000fe20003800000 */
[C---:B------:R-:W-:Y:S01]  /*7580*/  IMAD R7, R6.reuse, c[0x0][0x280], RZ ;  /* 0x0000a00006077a24 */ /* 0x040fe200078e02ff */
[----:B------:R-:W-:Y:S01]  /*7590*/  ISETP.NE.AND P1, PT, RZ, UR4, PT ;  /* 0x00000004ff007c0c */ /* 0x000fe2000bf25270 */
[----:B------:R-:W-:Y:S01]  /*75a0*/  IMAD R6, R6, c[0x0][0x290], RZ ;  /* 0x0000a40006067a24 */ /* 0x000fe200078e02ff */
[----:B------:R-:W-:Y:S01]  /*75b0*/  LEA R34, P0, R8, c[0x0][0x270], 0x1 ;  /* 0x00009c0008227a11 */ /* 0x000fe200078008ff */
[C---:B------:R-:W-:Y:S01]  /*75c0*/  IMAD R7, R153.reuse, c[0x0][0x284], R7 ;  /* 0x0000a10099077a24 */ /* 0x040fe200078e0207 */
[----:B------:R-:W-:Y:S01]  /*75d0*/  SHF.R.S32.HI R61, RZ, 0x1, R11 ;  /* 0x00000001ff3d7819 */ /* 0x000fe2000001140b */
[----:B------:R-:W-:-:S02]  /*75e0*/  IMAD R10, R153, c[0x0][0x294], R6 ;  /* 0x0000a500990a7a24 */ /* 0x000fc400078e0206 */
[----:B------:R-:W-:Y:S02]  /*75f0*/  IMAD.IADD R9, R7, 0x1, R9 ;  /* 0x0000000107097824 */ /* 0x000fe400078e0209 */
[----:B------:R-:W-:-:S03]  /*7600*/  IMAD.WIDE.U32 R6, R153, c[0x0][0x290], RZ ;  /* 0x0000a40099067a25 */ /* 0x000fc600078e00ff */
[----:B------:R-:W-:Y:S01]  /*7610*/  LEA.HI.X R35, R8, c[0x0][0x274], R9, 0x1, P0 ;  /* 0x00009d0008237a11 */ /* 0x000fe200000f0c09 */
[----:B------:R-:W-:Y:S01]  /*7620*/  IMAD.IADD R7, R10, 0x1, R7 ;  /* 0x000000010a077824 */ /* 0x000fe200078e0207 */
[----:B------:R-:W-:Y:S02]  /*7630*/  LOP3.LUT R8, R11, 0xfffffffe, RZ, 0xc0, !PT ;  /* 0xfffffffe0b087812 */ /* 0x000fe400078ec0ff */
[----:B------:R-:W-:Y:S02]  /*7640*/  LEA R32, P0, R6, c[0x0][0x288], 0x1 ;  /* 0x0000a20006207a11 */ /* 0x000fe400078008ff */
[----:B------:R-:W-:Y:S02]  /*7650*/  IADD3 R62, -R8, R173, RZ ;  /* 0x000000ad083e7210 */ /* 0x000fe40007ffe1ff */
[----:B------:R-:W-:Y:S01]  /*7660*/  LEA.HI.X R33, R6, c[0x0][0x28c], R7, 0x1, P0 ;  /* 0x0000a30006217a11 */ /* 0x000fe200000f0c07 */
[----:B------:R-:W-:Y:S01]  /*7670*/  IMAD R6, R175, 0x80, R61 ;  /* 0x00000080af067824 */ /* 0x000fe200078e023d */
[----:B------:R-:W-:Y:S01]  /*7680*/  SHF.L.U32 R64, R62, 0x3, RZ ;  /* 0x000000033e407819 */ /* 0x000fe200000006ff */
[----:B------:R-:W-:Y:S05]  /*7690*/  @!P1 BRA `(.L_x_100) ;  /* 0x00002ab000009947 */ /* 0x000fea0003800000 */
[----:B------:R-:W-:Y:S01]  /*76a0*/  ISETP.GE.AND P0, PT, R6, R60, PT ;  /* 0x0000003c0600720c */ /* 0x000fe20003f06270 */
[----:B------:R-:W-:Y:S01]  /*76b0*/  BSSY B0, `(.L_x_101) ;  /* 0x000004d000007945 */ /* 0x000fe20003800000 */
[----:B------:R-:W-:Y:S01]  /*76c0*/  SHF.L.U32 R38, R62, 0x2, RZ ;  /* 0x000000023e267819 */ /* 0x000fe200000006ff */
        /* <DEDUP_REMOVED lines=12> */
[----:B------:R-:W-:Y:S05]  /*7790*/  @P0 BRA `(.L_x_102) ;  /* 0x000003e000000947 */ /* 0x000fea0003800000 */
[C---:B------:R-:W-:Y:S01]  /*77a0*/  IADD3 R13, R38.reuse, 0x8, RZ ;  /* 0x00000008260d7810 */ /* 0x040fe20007ffe0ff */
[----:B------:R-:W-:Y:S01]  /*77b0*/  CS2R R18, SRZ ;  /* 0x0000000000127805 */ /* 0x000fe2000001ff00 */
[----:B------:R-:W-:Y:S01]  /*77c0*/  ISETP.GE.AND P1, PT, R38, c[0x0][0x27c], PT ;  /* 0x00009f0026007a0c */ /* 0x000fe20003f26270 */
[----:B------:R-:W-:Y:S01]  /*77d0*/  CS2R R6, SRZ ;  /* 0x0000000000067805 */ /* 0x000fe2000001ff00 */
[----:B------:R-:W-:-:S02]  /*77e0*/  ISETP.GE.AND P0, PT, R13, c[0x0][0x27c], PT ;  /* 0x00009f000d007a0c */ /* 0x000fc40003f06270 */
[----:B------:R-:W-:-:S09]  /*77f0*/  IADD3 R14, R38, 0x10, RZ ;  /* 0x00000010260e7810 */ /* 0x000fd20007ffe0ff */
[C---:B------:R-:W-:Y:S02]  /*7800*/  @!P1 IMAD.WIDE R10, R38.reuse, 0x2, R34 ;  /* 0x00000002260a9825 */ /* 0x040fe400078e0222 */
[----:B------:R-:W-:Y:S02]  /*7810*/  @!P0 SHF.R.S32.HI R12, RZ, 0x1f, R13 ;  /* 0x0000001fff0c8819 */ /* 0x000fe4000001140d */
[----:B------:R-:W-:Y:S01]  /*7820*/  @!P1 IMAD.WIDE R8, R38, 0x2, R32 ;  /* 0x0000000226089825 */ /* 0x000fe200078e0220 */
[----:B------:R1:W5:Y:S01]  /*7830*/  @!P1 LD.E.64 R18, [R10.64] ;  /* 0x000000060a129980 */ /* 0x000362000c101b00 */
[----:B------:R-:W-:-:S03]  /*7840*/  @!P0 LEA.HI R12, R12, R13, RZ, 0x2 ;  /* 0x0000000d0c0c8211 */ /* 0x000fc600078f10ff */
[----:B------:R2:W5:Y:S01]  /*7850*/  @!P1 LD.E.64 R6, [R8.64] ;  /* 0x0000000608069980 */ /* 0x000562000c101b00 */
[----:B------:R-:W-:Y:S01]  /*7860*/  ISETP.GE.AND P1, PT, R14, c[0x0][0x27c], PT ;  /* 0x00009f000e007a0c */ /* 0x000fe20003f26270 */
[----:B------:R-:W-:Y:S01]  /*7870*/  CS2R R20, SRZ ;  /* 0x0000000000147805 */ /* 0x000fe2000001ff00 */
[----:B------:R-:W-:Y:S02]  /*7880*/  IADD3 R15, R38, 0x18, RZ ;  /* 0x00000018260f7810 */ /* 0x000fe40007ffe0ff */
[----:B-1----:R-:W-:Y:S01]  /*7890*/  @!P0 LOP3.LUT R10, R12, 0xfffffffc, RZ, 0xc0, !PT ;  /* 0xfffffffc0c0a8812 */ /* 0x002fe200078ec0ff */
[----:B--2---:R-:W-:-:S04]  /*78a0*/  CS2R R8, SRZ ;  /* 0x0000000000087805 */ /* 0x004fc8000001ff00 */
[----:B------:R-:W-:-:S04]  /*78b0*/  @!P0 IMAD.WIDE R12, R10, 0x2, R34 ;  /* 0x000000020a0c8825 */ /* 0x000fc800078e0222 */
[----:B------:R-:W-:Y:S01]  /*78c0*/  @!P0 IMAD.WIDE R10, R10, 0x2, R32 ;  /* 0x000000020a0a8825 */ /* 0x000fe200078e0220 */
[----:B------:R1:W5:Y:S04]  /*78d0*/  @!P0 LD.E.64 R20, [R12.64] ;  /* 0x000000060c148980 */ /* 0x000368000c101b00 */
[----:B------:R2:W5:Y:S01]  /*78e0*/  @!P0 LD.E.64 R8, [R10.64] ;  /* 0x000000060a088980 */ /* 0x000562000c101b00 */
[----:B------:R-:W-:Y:S01]  /*78f0*/  ISETP.GE.AND P0, PT, R15, c[0x0][0x27c], PT ;  /* 0x00009f000f007a0c */ /* 0x000fe20003f06270 */
[----:B------:R-:W-:Y:S01]  /*7900*/  CS2R R22, SRZ ;  /* 0x0000000000167805 */ /* 0x000fe2000001ff00 */
[----:B-1----:R-:W-:-:S04]  /*7910*/  @!P1 SHF.R.S32.HI R12, RZ, 0x1f, R14 ;  /* 0x0000001fff0c9819 */ /* 0x002fc8000001140e */
[----:B------:R-:W-:-:S04]  /*7920*/  @!P1 LEA.HI R12, R12, R14, RZ, 0x2 ;  /* 0x0000000e0c0c9211 */ /* 0x000fc800078f10ff */
[----:B------:R-:W-:-:S03]  /*7930*/  @!P1 LOP3.LUT R12, R12, 0xfffffffc, RZ, 0xc0, !PT ;  /* 0xfffffffc0c0c9812 */ /* 0x000fc600078ec0ff */
[----:B------:R-:W-:Y:S02]  /*7940*/  @!P0 SHF.R.S32.HI R14, RZ, 0x1f, R15 ;  /* 0x0000001fff0e8819 */ /* 0x000fe4000001140f */
[----:B--2---:R-:W-:Y:S02]  /*7950*/  @!P1 IMAD.WIDE R10, R12, 0x2, R34 ;  /* 0x000000020c0a9825 */ /* 0x004fe400078e0222 */
[----:B------:R-:W-:-:S03]  /*7960*/  @!P0 LEA.HI R14, R14, R15, RZ, 0x2 ;  /* 0x0000000f0e0e8211 */ /* 0x000fc600078f10ff */
[----:B------:R1:W5:Y:S01]  /*7970*/  @!P1 LD.E.64 R22, [R10.64] ;  /* 0x000000060a169980 */ /* 0x000362000c101b00 */
[----:B------:R-:W-:Y:S01]  /*7980*/  @!P0 LOP3.LUT R14, R14, 0xfffffffc, RZ, 0xc0, !PT ;  /* 0xfffffffc0e0e8812 */ /* 0x000fe200078ec0ff */
[----:B------:R-:W-:Y:S01]  /*7990*/  @!P1 IMAD.WIDE R26, R12, 0x2, R32 ;  /* 0x000000020c1a9825 */ /* 0x000fe200078e0220 */
[----:B------:R-:W-:Y:S01]  /*79a0*/  CS2R R24, SRZ ;  /* 0x0000000000187805 */ /* 0x000fe2000001ff00 */
[----:B------:R-:W-:Y:S02]  /*79b0*/  CS2R R12, SRZ ;  /* 0x00000000000c7805 */ /* 0x000fe4000001ff00 */
[----:B------:R-:W-:-:S04]  /*79c0*/  @!P0 IMAD.WIDE R16, R14, 0x2, R34 ;  /* 0x000000020e108825 */ /* 0x000fc800078e0222 */
[----:B------:R-:W-:Y:S01]  /*79d0*/  @!P0 IMAD.WIDE R14, R14, 0x2, R32 ;  /* 0x000000020e0e8825 */ /* 0x000fe200078e0220 */
[----:B------:R2:W5:Y:S04]  /*79e0*/  @!P0 LD.E.64 R24, [R16.64] ;  /* 0x0000000610188980 */ /* 0x000568000c101b00 */
[----:B------:R3:W5:Y:S01]  /*79f0*/  @!P0 LD.E.64 R12, [R14.64] ;  /* 0x000000060e0c8980 */ /* 0x000762000c101b00 */
[----:B-1----:R-:W-:-:S06]  /*7a00*/  CS2R R10, SRZ ;  /* 0x00000000000a7805 */ /* 0x002fcc000001ff00 */
[----:B------:R1:W5:Y:S02]  /*7a10*/  @!P1 LD.E.64 R10, [R26.64] ;  /* 0x000000061a0a9980 */ /* 0x000364000c101b00 */
[C---:B-1----:R-:W-:Y:S02]  /*7a20*/  IADD3 R26, R38.reuse, 0x20, RZ ;  /* 0x00000020261a7810 */ /* 0x042fe40007ffe0ff */
[----:B------:R-:W-:Y:S02]  /*7a30*/  IADD3 R27, R38, 0x28, RZ ;  /* 0x00000028261b7810 */ /* 0x000fe40007ffe0ff */
[----:B------:R-:W-:Y:S02]  /*7a40*/  ISETP.GE.AND P1, PT, R26, c[0x0][0x27c], PT ;  /* 0x00009f001a007a0c */ /* 0x000fe40003f26270 */
[----:B------:R-:W-:-:S11]  /*7a50*/  ISETP.GE.AND P0, PT, R27, c[0x0][0x27c], PT ;  /* 0x00009f001b007a0c */ /* 0x000fd60003f06270 */
[----:B---3--:R-:W-:Y:S02]  /*7a60*/  @!P1 SHF.R.S32.HI R15, RZ, 0x1f, R26 ;  /* 0x0000001fff0f9819 */ /* 0x008fe4000001141a */
[----:B------:R-:W-:Y:S02]  /*7a70*/  @!P0 SHF.R.S32.HI R14, RZ, 0x1f, R27 ;  /* 0x0000001fff0e8819 */ /* 0x000fe4000001141b */
[----:B------:R-:W-:Y:S02]  /*7a80*/  @!P1 LEA.HI R15, R15, R26, RZ, 0x2 ;  /* 0x0000001a0f0f9211 */ /* 0x000fe400078f10ff */
[----:B------:R-:W-:Y:S02]  /*7a90*/  @!P0 LEA.HI R14, R14, R27, RZ, 0x2 ;  /* 0x0000001b0e0e8211 */ /* 0x000fe400078f10ff */
[----:B------:R-:W-:Y:S02]  /*7aa0*/  @!P1 LOP3.LUT R15, R15, 0xfffffffc, RZ, 0xc0, !PT ;  /* 0xfffffffc0f0f9812 */ /* 0x000fe400078ec0ff */
[----:B------:R-:W-:Y:S01]  /*7ab0*/  @!P0 LOP3.LUT R14, R14, 0xfffffffc, RZ, 0xc0, !PT ;  /* 0xfffffffc0e0e8812 */ /* 0x000fe200078ec0ff */
[----:B------:R-:W-:-:S02]  /*7ac0*/  CS2R R26, SRZ ;  /* 0x00000000001a7805 */ /* 0x000fc4000001ff00 */
[C---:B------:R-:W-:Y:S01]  /*7ad0*/  @!P1 IMAD.WIDE R36, R15.reuse, 0x2, R34 ;  /* 0x000000020f249825 */ /* 0x040fe200078e0222 */
[----:B------:R-:W-:Y:S01]  /*7ae0*/  CS2R R28, SRZ ;  /* 0x00000000001c7805 */ /* 0x000fe2000001ff00 */
[----:B--2---:R-:W-:Y:S02]  /*7af0*/  CS2R R16, SRZ ;  /* 0x0000000000107805 */ /* 0x004fe4000001ff00 */
[----:B------:R-:W-:Y:S01]  /*7b00*/  @!P1 IMAD.WIDE R30, R15, 0x2, R32 ;  /* 0x000000020f1e9825 */ /* 0x000fe200078e0220 */
[----:B------:R1:W5:Y:S03]  /*7b10*/  @!P1 LD.E.64 R26, [R36.64] ;  /* 0x00000006241a9980 */ /* 0x000366000c101b00 */
[----:B------:R-:W-:-:S04]  /*7b20*/  @!P0 IMAD.WIDE R34, R14, 0x2, R34 ;  /* 0x000000020e228825 */ /* 0x000fc800078e0222 */
[----:B------:R-:W-:Y:S01]  /*7b30*/  @!P0 IMAD.WIDE R32, R14, 0x2, R32 ;  /* 0x000000020e208825 */ /* 0x000fe200078e0220 */
[----:B------:R1:W5:Y:S01]  /*7b40*/  @!P0 LD.E.64 R28, [R34.64] ;  /* 0x00000006221c8980 */ /* 0x000362000c101b00 */
[----:B------:R-:W-:-:S03]  /*7b50*/  CS2R R14, SRZ ;  /* 0x00000000000e7805 */ /* 0x000fc6000001ff00 */
[----:B------:R1:W5:Y:S04]  /*7b60*/  @!P0 LD.E.64 R16, [R32.64] ;  /* 0x0000000620108980 */ /* 0x000368000c101b00 */
[----:B------:R1:W5:Y:S02]  /*7b70*/  @!P1 LD.E.64 R14, [R30.64] ;  /* 0x000000061e0e9980 */ /* 0x000364000c101b00 */
.L_x_102:
[----:B------:R-:W-:Y:S05]  /*7b80*/  BSYNC B0 ;  /* 0x0000000000007941 */ /* 0x000fea0003800000 */
.L_x_101:
[----:B-----5:R-:W-:Y:S01]  /*7b90*/  IMAD.MOV.U32 R46, RZ, RZ, R24 ;  /* 0x000000ffff2e7224 */ /* 0x020fe200078e0018 */
[--C-:B------:R-:W-:Y:S01]  /*7ba0*/  SHF.R.U64 R43, R24, 0x10, R25.reuse ;  /* 0x00000010182b7819 */ /* 0x100fe20000001219 */
[--C-:B------:R-:W-:Y:S01]  /*7bb0*/  IMAD.MOV.U32 R45, RZ, RZ, R25.reuse ;  /* 0x000000ffff2d7224 */ /* 0x100fe200078e0019 */
[----:B-1----:R-:W-:Y:S01]  /*7bc0*/  SHF.R.U32.HI R34, RZ, 0x10, R25 ;  /* 0x00000010ff227819 */ /* 0x002fe20000011619 */
[----:B------:R-:W-:Y:S01]  /*7bd0*/  IMAD.MOV.U32 R50, RZ, RZ, R22 ;  /* 0x000000ffff327224 */ /* 0x000fe200078e0016 */
[----:B------:R-:W-:Y:S01]  /*7be0*/  SHF.R.U64 R47, R22, 0x10, R23 ;  /* 0x00000010162f7819 */ /* 0x000fe20000001217 */
[----:B------:R-:W-:Y:S01]  /*7bf0*/  IMAD.MOV.U32 R25, RZ, RZ, R6 ;  /* 0x000000ffff197224 */ /* 0x000fe200078e0006 */
[----:B------:R-:W-:Y:S01]  /*7c00*/  SHF.R.U64 R42, R14, 0x10, R15 ;  /* 0x000000100e2a7819 */ /* 0x000fe2000000120f */
[--C-:B------:R-:W-:Y:S01]  /*7c10*/  IMAD.MOV.U32 R24, RZ, RZ, R7.reuse ;  /* 0x000000ffff187224 */ /* 0x100fe200078e0007 */
[----:B------:R-:W-:Y:S01]  /*7c20*/  SHF.R.U64 R22, R6, 0x10, R7 ;  /* 0x0000001006167819 */ /* 0x000fe20000001207 */
[----:B------:R-:W-:Y:S01]  /*7c30*/  IMAD.MOV.U32 R36, RZ, RZ, R14 ;  /* 0x000000ffff247224 */ /* 0x000fe200078e000e */
[--C-:B------:R-:W-:Y:S01]  /*7c40*/  SHF.R.U32.HI R14, RZ, 0x10, R15.reuse ;  /* 0x00000010ff0e7819 */ /* 0x100fe2000001160f */
[----:B------:R-:W-:Y:S01]  /*7c50*/  IMAD.MOV.U32 R35, RZ, RZ, R15 ;  /* 0x000000ffff237224 */ /* 0x000fe200078e000f */
[----:B------:R-:W-:Y:S01]  /*7c60*/  SHF.R.U32.HI R7, RZ, 0x10, R7 ;  /* 0x00000010ff077819 */ /* 0x000fe20000011607 */
[----:B------:R-:W-:Y:S01]  /*7c70*/  IMAD.MOV.U32 R39, RZ, RZ, R16 ;  /* 0x000000ffff277224 */ /* 0x000fe200078e0010 */
[----:B------:R-:W-:Y:S01]  /*7c80*/  SHF.R.U64 R15, R16, 0x10, R17 ;  /* 0x00000010100f7819 */ /* 0x000fe20000001211 */
[----:B------:R-:W-:Y:S01]  /*7c90*/  IMAD.MOV.U32 R54, RZ, RZ, R20 ;  /* 0x000000ffff367224 */ /* 0x000fe200078e0014 */
[----:B------:R-:W-:Y:S01]  /*7ca0*/  SHF.R.S32.HI R16, RZ, 0x1f, R59 ;  /* 0x0000001fff107819 */ /* 0x000fe2000001143b */
[----:B------:R-:W-:Y:S01]  /*7cb0*/  IMAD.MOV.U32 R32, RZ, RZ, R28 ;  /* 0x000000ffff207224 */ /* 0x000fe200078e001c */
[----:B------:R-:W-:Y:S01]  /*7cc0*/  PRMT R25, R25, 0x5410, R24 ;  /* 0x0000541019197816 */ /* 0x000fe20000000018 */
[----:B------:R-:W-:Y:S01]  /*7cd0*/  IMAD.MOV.U32 R57, RZ, RZ, R18 ;  /* 0x000000ffff397224 */ /* 0x000fe200078e0012 */
[----:B------:R-:W-:Y:S01]  /*7ce0*/  PRMT R24, R22, 0x5410, R7 ;  /* 0x0000541016187816 */ /* 0x000fe20000000007 */
[----:B------:R-:W-:Y:S01]  /*7cf0*/  IMAD.MOV.U32 R56, RZ, RZ, R19 ;  /* 0x000000ffff387224 */ /* 0x000fe200078e0013 */
[----:B------:R-:W-:Y:S01]  /*7d00*/  LEA.HI R7, R16, R59, RZ, 0x2 ;  /* 0x0000003b10077211 */ /* 0x000fe200078f10ff */
[----:B------:R-:W-:Y:S01]  /*7d10*/  IMAD.MOV.U32 R49, RZ, RZ, R23 ;  /* 0x000000ffff317224 */ /* 0x000fe200078e0017 */
[----:B------:R-:W-:Y:S01]  /*7d20*/  SHF.R.U64 R51, R20, 0x10, R21 ;  /* 0x0000001014337819 */ /* 0x000fe20000001215 */
[----:B------:R-:W-:Y:S01]  /*7d30*/  IMAD.MOV.U32 R20, RZ, RZ, R9 ;  /* 0x000000ffff147224 */ /* 0x000fe200078e0009 */
[--C-:B------:R-:W-:Y:S01]  /*7d40*/  SHF.R.U64 R28, R28, 0x10, R29.reuse ;  /* 0x000000101c1c7819 */ /* 0x100fe2000000121d */
[----:B------:R-:W-:Y:S01]  /*7d50*/  IMAD.MOV.U32 R31, RZ, RZ, R29 ;  /* 0x000000ffff1f7224 */ /* 0x000fe200078e001d */
[----:B------:R-:W-:Y:S01]  /*7d60*/  SHF.R.U32.HI R6, RZ, 0x10, R9 ;  /* 0x00000010ff067819 */ /* 0x000fe20000011609 */
[----:B------:R-:W-:Y:S01]  /*7d70*/  IMAD.MOV.U32 R53, RZ, RZ, R21 ;  /* 0x000000ffff357224 */ /* 0x000fe200078e0015 */
[----:B------:R-:W-:Y:S01]  /*7d80*/  LOP3.LUT R7, R7, 0xfffffffc, RZ, 0xc0, !PT ;  /* 0xfffffffc07077812 */ /* 0x000fe200078ec0ff */
[----:B------:R-:W-:Y:S01]  /*7d90*/  IMAD.MOV.U32 R40, RZ, RZ, R27 ;  /* 0x000000ffff287224 */ /* 0x000fe200078e001b */
[--C-:B------:R-:W-:Y:S01]  /*7da0*/  SHF.R.U64 R55, R18, 0x10, R19.reuse ;  /* 0x0000001012377819 */ /* 0x100fe20000001213 */
[----:B------:R-:W-:Y:S01]  /*7db0*/  IMAD.MOV.U32 R18, RZ, RZ, R8 ;  /* 0x000000ffff127224 */ /* 0x000fe200078e0008 */
[----:B------:R-:W-:Y:S01]  /*7dc0*/  SHF.R.U32.HI R52, RZ, 0x10, R19 ;  /* 0x00000010ff347819 */ /* 0x000fe20000011613 */
[----:B------:R-:W-:Y:S01]  /*7dd0*/  IMAD.IADD R7, R59, 0x1, -R7 ;  /* 0x000000013b077824 */ /* 0x000fe200078e0a07 */
[----:B------:R-:W-:Y:S01]  /*7de0*/  SHF.R.U64 R19, R8, 0x10, R9 ;  /* 0x0000001008137819 */ /* 0x000fe20000001209 */
[----:B------:R-:W-:Y:S01]  /*7df0*/  IMAD.MOV.U32 R8, RZ, RZ, R10 ;  /* 0x000000ffff087224 */ /* 0x000fe200078e000a */
[----:B------:R-:W-:Y:S01]  /*7e00*/  PRMT R35, R35, 0x5410, R28 ;  /* 0x0000541023237816 */ /* 0x000fe2000000001c */
[----:B------:R-:W-:Y:S01]  /*7e10*/  IMAD.MOV.U32 R37, RZ, RZ, R17 ;  /* 0x000000ffff257224 */ /* 0x000fe200078e0011 */
[----:B------:R-:W-:Y:S01]  /*7e20*/  SHF.R.U32.HI R30, RZ, 0x10, R27 ;  /* 0x00000010ff1e7819 */ /* 0x000fe2000001161b */
[----:B------:R-:W-:Y:S01]  /*7e30*/  IMAD.MOV.U32 R41, RZ, RZ, R26 ;  /* 0x000000ffff297224 */ /* 0x000fe200078e001a */
[----:B------:R-:W-:Y:S01]  /*7e40*/  PRMT R28, R6, 0x5410, R20 ;  /* 0x00005410061c7816 */ /* 0x000fe20000000014 */
[----:B------:R-:W-:-:S04]  /*7e50*/  DEPBAR.LE SB0, 0x1 ;  /* 0x000080400000791a */ /* 0x000fc80000000000 */
[--C-:B------:R-:W-:Y:S01]  /*7e60*/  SHF.R.U64 R10, R10, 0x10, R11.reuse ;  /* 0x000000100a0a7819 */ /* 0x100fe2000000120b */
[----:B------:R-:W-:Y:S01]  /*7e70*/  BSSY B1, `(.L_x_103) ;  /* 0x000012a000017945 */ /* 0x000fe20003800000 */
[----:B------:R-:W-:Y:S02]  /*7e80*/  SHF.R.U32.HI R9, RZ, 0x10, R11 ;  /* 0x00000010ff097819 */ /* 0x000fe4000001160b */
[----:B------:R-:W-:Y:S02]  /*7e90*/  LEA.HI R6, R61, R61, RZ, 0x1 ;  /* 0x0000003d3d067211 */ /* 0x000fe400078f08ff */
[----:B------:R-:W-:Y:S02]  /*7ea0*/  SHF.R.U32.HI R44, RZ, 0x10, R23 ;  /* 0x00000010ff2c7819 */ /* 0x000fe40000011617 */
[----:B------:R-:W-:Y:S02]  /*7eb0*/  SHF.R.U32.HI R23, RZ, 0x10, R29 ;  /* 0x00000010ff177819 */ /* 0x000fe4000001161d */
[----:B------:R-:W-:-:S02]  /*7ec0*/  PRMT R34, R34, 0x5410, R30 ;  /* 0x0000541022227816 */ /* 0x000fc4000000001e */
[----:B------:R-:W-:Y:S02]  /*7ed0*/  SHF.R.U32.HI R29, RZ, 0x10, R13 ;  /* 0x00000010ff1d7819 */ /* 0x000fe4000001160d */
[----:B------:R-:W-:Y:S01]  /*7ee0*/  PRMT R30, R10, 0x5410, R9 ;  /* 0x000054100a1e7816 */ /* 0x000fe20000000009 */
[----:B------:R-:W-:Y:S01]  /*7ef0*/  IMAD.SHL.U32 R9, R7, 0x40, RZ ;  /* 0x0000004007097824 */ /* 0x000fe200078e00ff */
[----:B------:R-:W-:Y:S02]  /*7f00*/  LOP3.LUT R6, R6, 0x7fffffe, RZ, 0xc0, !PT ;  /* 0x07fffffe06067812 */ /* 0x000fe400078ec0ff */
[----:B------:R-:W-:Y:S01]  /*7f10*/  SHF.R.U32.HI R48, RZ, 0x10, R21 ;  /* 0x00000010ff307819 */ /* 0x000fe20000011615 */
[----:B------:R-:W-:Y:S01]  /*7f20*/  IMAD.MOV.U32 R21, RZ, RZ, R11 ;  /* 0x000000ffff157224 */ /* 0x000fe200078e000b */
[----:B------:R-:W-:Y:S01]  /*7f30*/  SHF.R.U64 R33, R26, 0x10, R27 ;  /* 0x000000101a217819 */ /* 0x000fe2000000121b */
[----:B------:R-:W-:Y:S01]  /*7f40*/  IMAD.MOV.U32 R11, RZ, RZ, R12 ;  /* 0x000000ffff0b7224 */ /* 0x000fe200078e000c */
[----:B------:R-:W-:Y:S01]  /*7f50*/  PRMT R29, R29, 0x5410, R8 ;  /* 0x000054101d1d7816 */ /* 0x000fe20000000008 */
[----:B------:R-:W-:Y:S01]  /*7f60*/  IMAD.IADD R8, R61, 0x1, -R6 ;  /* 0x000000013d087824 */ /* 0x000fe200078e0a06 */
[--C-:B------:R-:W-:Y:S01]  /*7f70*/  SHF.R.U64 R27, R12, 0x10, R13.reuse ;  /* 0x000000100c1b7819 */ /* 0x100fe2000000120d */
[----:B------:R-:W-:Y:S01]  /*7f80*/  IMAD R12, R175, -0x80, R60 ;  /* 0xffffff80af0c7824 */ /* 0x000fe200078e023c */
[----:B------:R-:W-:Y:S01]  /*7f90*/  LOP3.LUT R6, R9, 0xc0, RZ, 0xc0, !PT ;  /* 0x000000c009067812 */ /* 0x000fe200078ec0ff */
[----:B------:R-:W-:Y:S01]  /*7fa0*/  IMAD R8, R63, 0x8, R8 ;  /* 0x000000083f087824 */ /* 0x000fe200078e0208 */
[----:B------:R-:W-:Y:S01]  /*7fb0*/  BAR.SYNC.DEFER_BLOCKING 0x0 ;  /* 0x0000000000007b1d */ /* 0x000fe20000010000 */
[----:B------:R-:W-:Y:S01]  /*7fc0*/  LOP3.LUT P1, RZ, R7, 0x2, RZ, 0xc0, !PT ;  /* 0x0000000207ff7812 */ /* 0x000fe2000782c0ff */
[----:B------:R-:W-:Y:S01]  /*7fd0*/  IMAD.MOV.U32 R26, RZ, RZ, R13 ;  /* 0x000000ffff1a7224 */ /* 0x000fe200078e000d */
[----:B------:R-:W-:-:S02]  /*7fe0*/  PRMT R37, R37, 0x5410, R23 ;  /* 0x0000541025257816 */ /* 0x000fc40000000017 */
[----:B------:R-:W-:Y:S02]  /*7ff0*/  LOP3.LUT R7, R6, 0x8, R64, 0xf8, !PT ;  /* 0x0000000806077812 */ /* 0x000fe400078ef840 */
[----:B------:R-:W-:Y:S02]  /*8000*/  SHF.R.U32.HI R6, RZ, 0x3, R6 ;  /* 0x00000003ff067819 */ /* 0x000fe40000011606 */
[----:B------:R-:W-:Y:S02]  /*8010*/  IMNMX R23, R12, 0x80, PT ;  /* 0x000000800c177817 */ /* 0x000fe40003800200 */
[----:B------:R-:W-:Y:S02]  /*8020*/  LOP3.LUT R6, R7, R6, RZ, 0x3c, !PT ;  /* 0x0000000607067212 */ /* 0x000fe400078e3cff */
[----:B------:R-:W-:Y:S02]  /*8030*/  ISETP.GE.AND P0, PT, R61, R23, PT ;  /* 0x000000173d00720c */ /* 0x000fe40003f06270 */
[----:B------:R-:W-:Y:S01]  /*8040*/  SHF.R.U32.HI R13, RZ, 0x10, R17 ;  /* 0x00000010ff0d7819 */ /* 0x000fe20000011611 */
[----:B------:R-:W-:Y:S01]  /*8050*/  IMAD.U32 R6, R8, 0x20, R6 ;  /* 0x0000002008067824 */ /* 0x000fe200078e0006 */
[----:B------:R-:W-:-:S02]  /*8060*/  PRMT R39, R39, 0x5410, R31 ;  /* 0x0000541027277816 */ /* 0x000fc4000000001f */
[----:B------:R-:W-:Y:S02]  /*8070*/  PRMT R36, R36, 0x5410, R32 ;  /* 0x0000541024247816 */ /* 0x000fe40000000020 */
[C---:B------:R-:W-:Y:S02]  /*8080*/  IADD3 R7, R6.reuse, 0x10, RZ ;  /* 0x0000001006077810 */ /* 0x040fe40007ffe0ff */
[----:B------:R-:W-:Y:S02]  /*8090*/  @P1 IADD3 R7, R6, -0x10, RZ ;  /* 0xfffffff006071810 */ /* 0x000fe40007ffe0ff */
[----:B------:R-:W-:Y:S02]  /*80a0*/  PRMT R31, R21, 0x5410, R11 ;  /* 0x00005410151f7816 */ /* 0x000fe4000000000b */
[----:B------:R-:W-:Y:S02]  /*80b0*/  PRMT R26, R26, 0x5410, R18 ;  /* 0x000054101a1a7816 */ /* 0x000fe40000000012 */
[----:B------:R-:W-:-:S02]  /*80c0*/  PRMT R27, R27, 0x5410, R19 ;  /* 0x000054101b1b7816 */ /* 0x000fc40000000013 */
[----:B------:R-:W-:Y:S02]  /*80d0*/  PRMT R32, R14, 0x5410, R15 ;  /* 0x000054100e207816 */ /* 0x000fe4000000000f */
[----:B------:R-:W-:Y:S02]  /*80e0*/  PRMT R33, R33, 0x5410, R13 ;  /* 0x0000541021217816 */ /* 0x000fe4000000000d */
[----:B------:R-:W-:Y:S02]  /*80f0*/  LEA R21, R6, 0x6100, 0x1 ;  /* 0x0000610006157811 */ /* 0x000fe400078e08ff */
[----:B------:R-:W-:Y:S01]  /*8100*/  LEA R22, R7, 0x6100, 0x1 ;  /* 0x0000610007167811 */ /* 0x000fe200078e08ff */
[----:B------:R-:W-:Y:S05]  /*8110*/  @P0 BRA `(.L_x_104) ;  /* 0x00000ff000000947 */ /* 0x000fea0003800000 */
[----:B------:R-:W-:Y:S01]  /*8120*/  ISETP.GE.AND P0, PT, R38, c[0x0][0x27c], PT ;  /* 0x00009f0026007a0c */ /* 0x000fe20003f06270 */
[----:B------:R-:W-:-:S12]  /*8130*/  BSSY B0, `(.L_x_105) ;  /* 0x0000028000007945 */ /* 0x000fd80003800000 */
[----:B------:R-:W-:Y:S05]  /*8140*/  @P0 BRA `(.L_x_106) ;  /* 0x0000026000000947 */ /* 0x000fea0003800000 */
[----:B------:R-:W1:Y:S01]  /*8150*/  LDS.128 R8, [R21] ;  /* 0x0000000015087984 */ /* 0x000e620000000c00 */
[----:B------:R-:W-:Y:S02]  /*8160*/  HADD2.F32 R15, -RZ, R25.H0_H0 ;  /* 0x20000019ff0f7230 */ /* 0x000fe40000004100 */
[----:B------:R-:W-:Y:S02]  /*8170*/  HADD2.F32 R6, -RZ, R24.H0_H0 ;  /* 0x20000018ff067230 */ /* 0x000fe40000004100 */
[----:B------:R-:W-:Y:S02]  /*8180*/  HADD2.F32 R7, -RZ, R55.H0_H0 ;  /* 0x20000037ff077230 */ /* 0x000fe40000004100 */
[--C-:B-1----:R-:W-:Y:S02]  /*8190*/  HADD2.F32 R14, -RZ, R8.reuse.H1_H1 ;  /* 0x30000008ff0e7230 */ /* 0x102fe40000004100 */
[----:B------:R-:W-:Y:S02]  /*81a0*/  HADD2.F32 R16, -RZ, R8.H0_H0 ;  /* 0x20000008ff107230 */ /* 0x000fe40000004100 */
[----:B------:R-:W-:-:S02]  /*81b0*/  HADD2.F32 R12, -RZ, R9.H1_H1 ;  /* 0x30000009ff0c7230 */ /* 0x000fc40000004100 */
[----:B------:R-:W-:Y:S02]  /*81c0*/  HADD2.F32 R13, -RZ, R9.H0_H0 ;  /* 0x20000009ff0d7230 */ /* 0x000fe40000004100 */
[--C-:B------:R-:W-:Y:S01]  /*81d0*/  HADD2.F32 R18, -RZ, R10.reuse.H0_H0 ;  /* 0x2000000aff127230 */ /* 0x100fe20000004100 */
[-C--:B------:R-:W-:Y:S01]  /*81e0*/  FMUL.FTZ R9, R12, R6.reuse ;  /* 0x000000060c097220 */ /* 0x080fe20000410000 */
[----:B------:R-:W-:Y:S01]  /*81f0*/  HADD2.F32 R17, -RZ, R10.H1_H1 ;  /* 0x3000000aff117230 */ /* 0x000fe20000004100 */
[-C--:B------:R-:W-:Y:S01]  /*8200*/  FMUL.FTZ R10, R14, R15.reuse ;  /* 0x0000000f0e0a7220 */ /* 0x080fe20000410000 */
[----:B------:R-:W-:Y:S01]  /*8210*/  HADD2.F32 R8, -RZ, R57.H0_H0 ;  /* 0x20000039ff087230 */ /* 0x000fe20000004100 */
[----:B------:R-:W-:Y:S01]  /*8220*/  FMUL.FTZ R15, R16, R15 ;  /* 0x0000000f100f7220 */ /* 0x000fe20000410000 */
[--C-:B------:R-:W-:Y:S01]  /*8230*/  HADD2.F32 R19, -RZ, R11.reuse.H1_H1 ;  /* 0x3000000bff137230 */ /* 0x100fe20000004100 */
[----:B------:R-:W-:Y:S01]  /*8240*/  FMUL.FTZ R6, R13, R6 ;  /* 0x000000060d067220 */ /* 0x000fe20000410000 */
[----:B------:R-:W-:Y:S01]  /*8250*/  HADD2.F32 R20, -RZ, R11.H0_H0 ;  /* 0x2000000bff147230 */ /* 0x000fe20000004100 */
[----:B------:R-:W-:-:S02]  /*8260*/  FFMA.FTZ R15, R14, R8, R15 ;  /* 0x000000080e0f7223 */ /* 0x000fc4000001000f */
[-C--:B------:R-:W-:Y:S01]  /*8270*/  FFMA.FTZ R14, R13, R7.reuse, -R9 ;  /* 0x000000070d0e7223 */ /* 0x080fe20000010809 */
[----:B------:R-:W-:Y:S01]  /*8280*/  HADD2.F32 R9, -RZ, R25.H1_H1 ;  /* 0x30000019ff097230 */ /* 0x000fe20000004100 */
[----:B------:R-:W-:Y:S01]  /*8290*/  FFMA.FTZ R13, R12, R7, R6 ;  /* 0x000000070c0d7223 */ /* 0x000fe20000010006 */
[----:B------:R-:W-:Y:S01]  /*82a0*/  HADD2.F32 R6, -RZ, R24.H1_H1 ;  /* 0x30000018ff067230 */ /* 0x000fe20000004100 */
[----:B------:R-:W-:Y:S01]  /*82b0*/  FFMA.FTZ R16, R16, R8, -R10 ;  /* 0x0000000810107223 */ /* 0x000fe2000001080a */
[----:B------:R-:W-:Y:S01]  /*82c0*/  HADD2.F32 R8, -RZ, R56.H0_H0 ;  /* 0x20000038ff087230 */ /* 0x000fe20000004100 */
[-C--:B------:R-:W-:Y:S01]  /*82d0*/  FMUL.FTZ R11, R17, R9.reuse ;  /* 0x00000009110b7220 */ /* 0x080fe20000410000 */
[----:B------:R-:W-:Y:S01]  /*82e0*/  HADD2.F32 R7, -RZ, R52.H0_H0 ;  /* 0x20000034ff077230 */ /* 0x000fe20000004100 */
[----:B------:R-:W-:Y:S02]  /*82f0*/  FMUL.FTZ R10, R18, R9 ;  /* 0x00000009120a7220 */ /* 0x000fe40000410000 */
[----:B------:R-:W-:-:S02]  /*8300*/  FMUL.FTZ R9, R19, R6 ;  /* 0x0000000613097220 */ /* 0x000fc40000410000 */
[----:B------:R-:W-:Y:S02]  /*8310*/  FMUL.FTZ R6, R20, R6 ;  /* 0x0000000614067220 */ /* 0x000fe40000410000 */
[-C--:B------:R-:W-:Y:S02]  /*8320*/  FFMA.FTZ R12, R18, R8.reuse, -R11 ;  /* 0x00000008120c7223 */ /* 0x080fe4000001080b */
[----:B------:R-:W-:Y:S01]  /*8330*/  FFMA.FTZ R10, R17, R8, R10 ;  /* 0x00000008110a7223 */ /* 0x000fe2000001000a */
[----:B------:R-:W-:Y:S01]  /*8340*/  F2FP.PACK_AB R8, R15, R16 ;  /* 0x000000100f08723e */ /* 0x000fe200000000ff */
[-C--:B------:R-:W-:Y:S01]  /*8350*/  FFMA.FTZ R11, R20, R7.reuse, -R9 ;  /* 0x00000007140b7223 */ /* 0x080fe20000010809 */
[----:B------:R-:W-:Y:S01]  /*8360*/  F2FP.PACK_AB R9, R13, R14 ;  /* 0x0000000e0d09723e */ /* 0x000fe200000000ff */
[----:B------:R-:W-:Y:S01]  /*8370*/  FFMA.FTZ R6, R19, R7, R6 ;  /* 0x0000000713067223 */ /* 0x000fe20000010006 */
[----:B------:R-:W-:-:S04]  /*8380*/  F2FP.PACK_AB R10, R10, R12 ;  /* 0x0000000c0a0a723e */ /* 0x000fc800000000ff */
[----:B------:R-:W-:-:S05]  /*8390*/  F2FP.PACK_AB R11, R6, R11 ;  /* 0x0000000b060b723e */ /* 0x000fca00000000ff */
[----:B------:R1:W-:Y:S02]  /*83a0*/  STS.128 [R21], R8 ;  /* 0x0000000815007388 */ /* 0x0003e40000000c00 */
.L_x_106:
[----:B------:R-:W-:Y:S05]  /*83b0*/  BSYNC B0 ;  /* 0x0000000000007941 */ /* 0x000fea0003800000 */
.L_x_105:
[----:B------:R-:W-:Y:S01]  /*83c0*/  IADD3 R6, R38, 0x8, RZ ;  /* 0x0000000826067810 */ /* 0x000fe20007ffe0ff */
[----:B------:R-:W-:Y:S03]  /*83d0*/  BSSY B0, `(.L_x_107) ;  /* 0x0000029000007945 */ /* 0x000fe60003800000 */
[----:B------:R-:W-:-:S13]  /*83e0*/  ISETP.GE.AND P0, PT, R6, c[0x0][0x27c], PT ;  /* 0x00009f0006007a0c */ /* 0x000fda0003f06270 */
[----:B------:R-:W-:Y:S05]  /*83f0*/  @P0 BRA `(.L_x_108) ;  /* 0x0000026000000947 */ /* 0x000fea0003800000 */
[----:B-1----:R-:W1:Y:S01]  /*8400*/  LDS.128 R8, [R22] ;  /* 0x0000000016087984 */ /* 0x002e620000000c00 */
[----:B------:R-:W-:Y:S02]  /*8410*/  HADD2.F32 R15, -RZ, R26.H1_H1 ;  /* 0x3000001aff0f7230 */ /* 0x000fe40000004100 */
[----:B------:R-:W-:Y:S02]  /*8420*/  HADD2.F32 R6, -RZ, R27.H1_H1 ;  /* 0x3000001bff067230 */ /* 0x000fe40000004100 */
        /* <DEDUP_REMOVED lines=16> */
[--C-:B------:R-:W-:Y:S01]  /*8530*/  HADD2.F32 R9, -RZ, R28.reuse.H1_H1 ;  /* 0x3000001cff097230 */ /* 0x100fe20000004100 */
[----:B------:R-:W-:Y:S01]  /*8540*/  FFMA.FTZ R13, R12, R7, R6 ;  /* 0x000000070c0d7223 */ /* 0x000fe20000010006 */
[----:B------:R-:W-:Y:S01]  /*8550*/  HADD2.F32 R6, -RZ, R28.H0_H0 ;  /* 0x2000001cff067230 */ /* 0x000fe20000004100 */
        /* <DEDUP_REMOVED lines=16> */
.L_x_108:
[----:B------:R-:W-:Y:S05]  /*8660*/  BSYNC B0 ;  /* 0x0000000000007941 */ /* 0x000fea0003800000 */
.L_x_107:
[----:B------:R-:W-:Y:S01]  /*8670*/  IADD3 R6, R38, 0x10, RZ ;  /* 0x0000001026067810 */ /* 0x000fe20007ffe0ff */
[----:B------:R-:W-:Y:S03]  /*8680*/  BSSY B0, `(.L_x_109) ;  /* 0x0000029000007945 */ /* 0x000fe60003800000 */
[----:B------:R-:W-:-:S13]  /*8690*/  ISETP.GE.AND P0, PT, R6, c[0x0][0x27c], PT ;  /* 0x00009f0006007a0c */ /* 0x000fda0003f06270 */
[----:B------:R-:W-:Y:S05]  /*86a0*/  @P0 BRA `(.L_x_110) ;  /* 0x0000026000000947 */ /* 0x000fea0003800000 */
[----:B-1----:R-:W1:Y:S01]  /*86b0*/  LDS.128 R8, [R21+0x2000] ;  /* 0x0020000015087984 */ /* 0x002e620000000c00 */
[----:B------:R-:W-:Y:S02]  /*86c0*/  HADD2.F32 R15, -RZ, R29.H1_H1 ;  /* 0x3000001dff0f7230 */ /* 0x000fe40000004100 */
        /* <DEDUP_REMOVED lines=17> */
[----:B------:R-:W-:Y:S01]  /*87e0*/  HADD2.F32 R9, -RZ, R31.H0_H0 ;  /* 0x2000001fff097230 */ /* 0x000fe20000004100 */
        /* <DEDUP_REMOVED lines=17> */
[----:B------:R1:W-:Y:S02]  /*8900*/  STS.128 [R21+0x2000], R8 ;  /* 0x0020000815007388 */ /* 0x0003e40000000c00 */
.L_x_110:
[----:B------:R-:W-:Y:S05]  /*8910*/  BSYNC B0 ;  /* 0x0000000000007941 */ /* 0x000fea0003800000 */
.L_x_109:
        /* <DEDUP_REMOVED lines=42> */
.L_x_112:
[----:B------:R-:W-:Y:S05]  /*8bc0*/  BSYNC B0 ;  /* 0x0000000000007941 */ /* 0x000fea0003800000 */
.L_x_111:
[----:B------:R-:W-:Y:S01]  /*8bd0*/  IADD3 R6, R38, 0x20, RZ ;  /* 0x0000002026067810 */ /* 0x000fe20007ffe0ff */
[----:B------:R-:W-:Y:S03]  /*8be0*/  BSSY B0, `(.L_x_113) ;  /* 0x0000029000007945 */ /* 0x000fe60003800000 */
[----:B------:R-:W-:-:S13]  /*8bf0*/  ISETP.GE.AND P0, PT, R6, c[0x0][0x27c], PT ;  /* 0x00009f0006007a0c */ /* 0x000fda0003f06270 */
[----:B------:R-:W-:Y:S05]  /*8c00*/  @P0 BRA `(.L_x_114) ;  /* 0x0000026000000947 */ /* 0x000fea0003800000 */
[----:B-1----:R-:W1:Y:S01]  /*8c10*/  LDS.128 R8, [R21+0x4000] ;  /* 0x0040000015087984 */ /* 0x002e620000000c00 */
        /* <DEDUP_REMOVED lines=24> */
[----:B------:R-:W-:Y:S01]  /*8da0*/  HADD2.F32 R7, -RZ, R34.H1_H1 ;  /* 0x30000022ff077230 */ /* 0x000fe20000004100 */
        /* <DEDUP_REMOVED lines=12> */
.L_x_114:
[----:B------:R-:W-:Y:S05]  /*8e70*/  BSYNC B0 ;  /* 0x0000000000007941 */ /* 0x000fea0003800000 */
.L_x_113:
[----:B------:R-:W-:-:S04]  /*8e80*/  IADD3 R6, R38, 0x28, RZ ;  /* 0x0000002826067810 */ /* 0x000fc80007ffe0ff */
[----:B------:R-:W-:-:S13]  /*8e90*/  ISETP.GE.AND P0, PT, R6, c[0x0][0x27c], PT ;  /* 0x00009f0006007a0c */ /* 0x000fda0003f06270 */
[----:B------:R-:W-:Y:S05]  /*8ea0*/  @P0 BRA `(.L_x_104) ;  /* 0x0000026000000947 */ /* 0x000fea0003800000 */
[----:B-1----:R-:W1:Y:S01]  /*8eb0*/  LDS.128 R8, [R22+0x4000] ;  /* 0x0040000016087984 */ /* 0x002e620000000c00 */
[----:B------:R-:W-:Y:S02]  /*8ec0*/  HADD2.F32 R15, -RZ, R39.H0_H0 ;  /* 0x20000027ff0f7230 */ /* 0x000fe40000004100 */
[----:B------:R-:W-:Y:S02]  /*8ed0*/  HADD2.F32 R6, -RZ, R32.H1_H1 ;  /* 0x30000020ff067230 */ /* 0x000fe40000004100 */
[----:B------:R-:W-:Y:S02]  /*8ee0*/  HADD2.F32 R7, -RZ, R35.H1_H1 ;  /* 0x30000023ff077230 */ /* 0x000fe40000004100 */
        /* <DEDUP_REMOVED lines=8> */
[----:B------:R-:W-:Y:S01]  /*8f70*/  HADD2.F32 R8, -RZ, R36.H1_H1 ;  /* 0x30000024ff087230 */ /* 0x000fe20000004100 */
        /* <DEDUP_REMOVED lines=10> */
[----:B------:R-:W-:Y:S01]  /*9020*/  HADD2.F32 R8, -RZ, R39.H1_H1 ;  /* 0x30000027ff087230 */ /* 0x000fe20000004100 */
        /* <DEDUP_REMOVED lines=14> */
.L_x_104:
[----:B------:R-:W-:Y:S05]  /*9110*/  BSYNC B1 ;  /* 0x0000000000017941 */ /* 0x000fea0003800000 */
.L_x_103:
[----:B------:R-:W-:-:S04]  /*9120*/  IADD3 R6, R61, 0x40, RZ ;  /* 0x000000403d067810 */ /* 0x000fc80007ffe0ff */
[----:B------:R-:W-:-:S13]  /*9130*/  ISETP.GE.AND P0, PT, R6, R23, PT ;  /* 0x000000170600720c */ /* 0x000fda0003f06270 */
[----:B------:R-:W-:Y:S05]  /*9140*/  @P0 BRA `(.L_x_115) ;  /* 0x0000411000000947 */ /* 0x000fea0003800000 */
[----:B------:R-:W-:Y:S01]  /*9150*/  ISETP.GE.AND P0, PT, R38, c[0x0][0x27c], PT ;  /* 0x00009f0026007a0c */ /* 0x000fe20003f06270 */
[----:B------:R-:W-:-:S12]  /*9160*/  BSSY B0, `(.L_x_116) ;  /* 0x0000028000007945 */ /* 0x000fd80003800000 */
        /* <DEDUP_REMOVED lines=10> */
[C---:B------:R-:W-:Y:S01]  /*9210*/  FMUL.FTZ R9, R6.reuse, R12 ;  /* 0x0000000c06097220 */ /* 0x040fe20000410000 */
[----:B------:R-:W-:Y:S01]  /*9220*/  HADD2.F32 R17, -RZ, R10.H1_H1 ;  /* 0x3000000aff117230 */ /* 0x000fe20000004100 */
[C---:B------:R-:W-:Y:S01]  /*9230*/  FMUL.FTZ R10, R15.reuse, R14 ;  /* 0x0000000e0f0a7220 */ /* 0x040fe20000410000 */
[----:B------:R-:W-:Y:S01]  /*9240*/  HADD2.F32 R8, -RZ, R57.H0_H0 ;  /* 0x20000039ff087230 */ /* 0x000fe20000004100 */
[----:B------:R-:W-:Y:S01]  /*9250*/  FMUL.FTZ R15, R15, R16 ;  /* 0x000000100f0f7220 */ /* 0x000fe20000410000 */
[--C-:B------:R-:W-:Y:S01]  /*9260*/  HADD2.F32 R19, -RZ, R11.reuse.H1_H1 ;  /* 0x3000000bff137230 */ /* 0x100fe20000004100 */
[----:B------:R-:W-:Y:S01]  /*9270*/  FMUL.FTZ R6, R6, R13 ;  /* 0x0000000d06067220 */ /* 0x000fe20000410000 */
[----:B------:R-:W-:Y:S01]  /*9280*/  HADD2.F32 R20, -RZ, R11.H0_H0 ;  /* 0x2000000bff147230 */ /* 0x000fe20000004100 */
[----:B------:R-:W-:-:S02]  /*9290*/  FFMA.FTZ R15, R8, R14, R15 ;  /* 0x0000000e080f7223 */ /* 0x000fc4000001000f */
[C---:B------:R-:W-:Y:S01]  /*92a0*/  FFMA.FTZ R14, R7.reuse, R13, -R9 ;  /* 0x0000000d070e7223 */ /* 0x040fe20000010809 */
[----:B------:R-:W-:Y:S01]  /*92b0*/  HADD2.F32 R9, -RZ, R25.H1_H1 ;  /* 0x30000019ff097230 */ /* 0x000fe20000004100 */
[----:B------:R-:W-:Y:S01]  /*92c0*/  FFMA.FTZ R13, R7, R12, R6 ;  /* 0x0000000c070d7223 */ /* 0x000fe20000010006 */
[----:B------:R-:W-:Y:S01]  /*92d0*/  HADD2.F32 R6, -RZ, R24.H1_H1 ;  /* 0x30000018ff067230 */ /* 0x000fe20000004100 */
[----:B------:R-:W-:Y:S01]  /*92e0*/  FFMA.FTZ R16, R8, R16, -R10 ;  /* 0x0000001008107223 */ /* 0x000fe2000001080a */
[----:B------:R-:W-:Y:S01]  /*92f0*/  HADD2.F32 R8, -RZ, R56.H0_H0 ;  /* 0x20000038ff087230 */ /* 0x000fe20000004100 */
[C---:B------:R-:W-:Y:S01]  /*9300*/  FMUL.FTZ R11, R9.reuse, R17 ;  /* 0x00000011090b7220 */ /* 0x040fe20000410000 */
[----:B------:R-:W-:Y:S01]  /*9310*/  HADD2.F32 R7, -RZ, R52.H0_H0 ;  /* 0x20000034ff077230 */ /* 0x000fe20000004100 */
[----:B------:R-:W-:Y:S02]  /*9320*/  FMUL.FTZ R10, R9, R18 ;  /* 0x00000012090a7220 */ /* 0x000fe40000410000 */
[----:B------:R-:W-:-:S02]  /*9330*/  FMUL.FTZ R9, R6, R19 ;  /* 0x0000001306097220 */ /* 0x000fc40000410000 */
[----:B------:R-:W-:Y:S02]  /*9340*/  FMUL.FTZ R6, R6, R20 ;  /* 0x0000001406067220 */ /* 0x000fe40000410000 */
[C---:B------:R-:W-:Y:S02]  /*9350*/  FFMA.FTZ R12, R8.reuse, R18, -R11 ;  /* 0x00000012080c7223 */ /* 0x040fe4000001080b */
[----:B------:R-:W-:Y:S01]  /*9360*/  FFMA.FTZ R10, R8, R17, R10 ;  /* 0x00000011080a7223 */ /* 0x000fe2000001000a */
[----:B------:R-:W-:Y:S01]  /*9370*/  F2FP.PACK_AB R8, R15, R16 ;  /* 0x000000100f08723e */ /* 0x000fe200000000ff */
[----:B------:R-:W-:Y:S01]  /*9380*/  FFMA.FTZ R11, R7, R20, -R9 ;  /* 0x00000014070b7223 */ /* 0x000fe20000010809 */
[----:B------:R-:W-:Y:S01]  /*9390*/  F2FP.PACK_AB R9, R13, R14 ;  /* 0x0000000e0d09723e */ /* 0x000fe200000000ff */
[----:B------:R-:W-:Y:S01]  /*93a0*/  FFMA.FTZ R6, R7, R19, R6 ;  /* 0x0000001307067223 */ /* 0x000fe20000010006 */
[----:B------:R-:W-:-:S04]  /*93b0*/  F2FP.PACK_AB R10, R10, R12 ;  /* 0x0000000c0a0a723e */ /* 0x000fc800000000ff */
[----:B------:R-:W-:-:S05]  /*93c0*/  F2FP.PACK_AB R11, R6, R11 ;  /* 0x0000000b060b723e */ /* 0x000fca00000000ff */
[----:B------:R1:W-:Y:S02]  /*93d0*/  STS.128 [R21+0x1000], R8 ;  /* 0x0010000815007388 */ /* 0x0003e40000000c00 */
.L_x_117:
[----:B------:R-:W-:Y:S05]  /*93e0*/  BSYNC B0 ;  /* 0x0000000000007941 */ /* 0x000fea0003800000 */
.L_x_116:
[----:B------:R-:W-:Y:S01]  /*93f0*/  IADD3 R6, R38, 0x8, RZ ;  /* 0x0000000826067810 */ /* 0x000fe20007ffe0ff */
[----:B------:R-:W-:Y:S03]  /*9400*/  BSSY B0, `(.L_x_118) ;  /* 0x0000029000007945 */ /* 0x000fe60003800000 */
[----:B------:R-:W-:-:S13]  /*9410*/  ISETP.GE.AND P0, PT, R6, c[0x0][0x27c], PT ;  /* 0x00009f0006007a0c */ /* 0x000fda0003f06270 */
[----:B------:R-:W-:Y:S05]  /*9420*/  @P0 BRA `(.L_x_119) ;  /* 0x0000026000000947 */ /* 0x000fea0003800000 */
[----:B-1----:R-:W1:Y:S01]  /*9430*/  LDS.128 R8, [R22+0x1000] ;  /* 0x0010000016087984 */ /* 0x002e620000000c00 */
        /* <DEDUP_REMOVED lines=18> */
[--C-:B------:R-:W-:Y:S01]  /*9560*/  HADD2.F32 R9, -RZ, R28.reuse.H1_H1 ;  /* 0x3000001cff097230 */ /* 0x100fe20000004100 */
[----:B------:R-:W-:Y:S01]  /*9570*/  FFMA.FTZ R13, R7, R12, R6 ;  /* 0x0000000c070d7223 */ /* 0x000fe20000010006 */
[----:B------:R-:W-:Y:S01]  /*9580*/  HADD2.F32 R6, -RZ, R28.H0_H0 ;  /* 0x2000001cff067230 */ /* 0x000fe20000004100 */
        /* <DEDUP_REMOVED lines=16> */
.L_x_119:
[----:B------:R-:W-:Y:S05]  /*9690*/  BSYNC B0 ;  /* 0x0000000000007941 */ /* 0x000fea0003800000 */
.L_x_118:
        /* <DEDUP_REMOVED lines=23> */
[----:B------:R-:W-:Y:S01]  /*9810*/  HADD2.F32 R9, -RZ, R31.H0_H0 ;  /* 0x2000001fff097230 */ /* 0x000fe20000004100 */
        /* <DEDUP_REMOVED lines=18> */
.L_x_121:
[----:B------:R-:W-:Y:S05]  /*9940*/  BSYNC B0 ;  /* 0x0000000000007941 */ /* 0x000fea0003800000 */
.L_x_120:
        /* <DEDUP_REMOVED lines=42> */
.L_x_123:
[----:B------:R-:W-:Y:S05]  /*9bf0*/  BSYNC B0 ;  /* 0x0000000000007941 */ /* 0x000fea0003800000 */
.L_x_122:
        /* <DEDUP_REMOVED lines=29> */
[----:B------:R-:W-:Y:S01]  /*9dd0*/  HADD2.F32 R7, -RZ, R34.H1_H1 ;  /* 0x30000022ff077230 */ /* 0x000fe20000004100 */
        /* <DEDUP_REMOVED lines=12> */
.L_x_125:
[----:B------:R-:W-:Y:S05]  /*9ea0*/  BSYNC B0 ;  /* 0x0000000000007941 */ /* 0x000fea0003800000 */
.L_x_124:
        /* <DEDUP_REMOVED lines=15> */
[----:B------:R-:W-:Y:S01]  /*9fa0*/  HADD2.F32 R8, -RZ, R36.H1_H1 ;  /* 0x30000024ff087230 */ /* 0x000fe20000004100 */
        /* <DEDUP_REMOVED lines=10> */
[----:B------:R-:W-:Y:S01]  /*a050*/  HADD2.F32 R8, -RZ, R39.H1_H1 ;  /* 0x30000027ff087230 */ /* 0x000fe20000004100 */
        /* <DEDUP_REMOVED lines=13> */
[----:B------:R1:W-:Y:S01]  /*a130*/  STS.128 [R22+0x5000], R8 ;  /* 0x0050000816007388 */ /* 0x0003e20000000c00 */
[----:B------:R-:W-:Y:S05]  /*a140*/  BRA `(.L_x_115) ;  /* 0x0000311000007947 */ /* 0x000fea0003800000 */
.L_x_100:
        /* <DEDUP_REMOVED lines=15> */
[C---:B------:R-:W-:Y:S01]  /*a240*/  ISETP.GE.AND P0, PT, R64.reuse, c[0x0][0x27c], PT ;  /* 0x00009f0040007a0c */ /* 0x040fe20003f06270 */
[----:B------:R-:W-:Y:S01]  /*a250*/  CS2R R22, SRZ ;  /* 0x0000000000167805 */ /* 0x000fe2000001ff00 */
[----:B------:R-:W-:Y:S01]  /*a260*/  CS2R R20, SRZ ;  /* 0x0000000000147805 */ /* 0x000fe2000001ff00 */
[----:B------:R-:W-:Y:S01]  /*a270*/  CS2R R10, SRZ ;  /* 0x00000000000a7805 */ /* 0x000fe2000001ff00 */
[----:B------:R-:W-:Y:S01]  /*a280*/  CS2R R8, SRZ ;  /* 0x0000000000087805 */ /* 0x000fe2000001ff00 */
[----:B------:R-:W-:-:S02]  /*a290*/  IADD3 R14, R64, 0x10, RZ ;  /* 0x00000010400e7810 */ /* 0x000fc40007ffe0ff */
[----:B------:R-:W-:-:S06]  /*a2a0*/  IADD3 R15, R64, 0x20, RZ ;  /* 0x00000020400f7810 */ /* 0x000fcc0007ffe0ff */
[----:B------:R-:W-:-:S04]  /*a2b0*/  @!P0 IMAD.WIDE R12, R64, 0x2, R34 ;  /* 0x00000002400c8825 */ /* 0x000fc800078e0222 */
[----:B------:R-:W-:Y:S01]  /*a2c0*/  @!P0 IMAD.WIDE R6, R64, 0x2, R32 ;  /* 0x0000000240068825 */ /* 0x000fe200078e0220 */
[----:B------:R1:W5:Y:S01]  /*a2d0*/  @!P0 LD.E.128 R20, [R12.64] ;  /* 0x000000060c148980 */ /* 0x000362000c101d00 */
[----:B------:R-:W-:-:S03]  /*a2e0*/  ISETP.GE.AND P1, PT, R14, c[0x0][0x27c], PT ;  /* 0x00009f000e007a0c */ /* 0x000fc60003f26270 */
[----:B------:R2:W5:Y:S01]  /*a2f0*/  @!P0 LD.E.128 R8, [R6.64] ;  /* 0x0000000606088980 */ /* 0x000562000c101d00 */
[----:B------:R-:W-:Y:S01]  /*a300*/  ISETP.GE.AND P0, PT, R15, c[0x0][0x27c], PT ;  /* 0x00009f000f007a0c */ /* 0x000fe20003f06270 */
[----:B------:R-:W-:Y:S01]  /*a310*/  CS2R R26, SRZ ;  /* 0x00000000001a7805 */ /* 0x000fe2000001ff00 */
[----:B------:R-:W-:Y:S01]  /*a320*/  CS2R R24, SRZ ;  /* 0x0000000000187805 */ /* 0x000fe2000001ff00 */
[----:B------:R-:W-:Y:S01]  /*a330*/  CS2R R30, SRZ ;  /* 0x00000000001e7805 */ /* 0x000fe2000001ff00 */
[----:B------:R-:W-:Y:S01]  /*a340*/  CS2R R28, SRZ ;  /* 0x00000000001c7805 */ /* 0x000fe2000001ff00 */
[----:B------:R-:W-:Y:S01]  /*a350*/  CS2R R18, SRZ ;  /* 0x0000000000127805 */ /* 0x000fe2000001ff00 */
[----:B------:R-:W-:Y:S01]  /*a360*/  CS2R R16, SRZ ;  /* 0x0000000000107805 */ /* 0x000fe2000001ff00 */
[----:B-1----:R-:W-:Y:S02]  /*a370*/  CS2R R12, SRZ ;  /* 0x00000000000c7805 */ /* 0x002fe4000001ff00 */
[----:B--2---:R-:W-:-:S04]  /*a380*/  @!P1 SHF.R.S32.HI R7, RZ, 0x1f, R14 ;  /* 0x0000001fff079819 */ /* 0x004fc8000001140e */
[----:B------:R-:W-:Y:S02]  /*a390*/  @!P0 SHF.R.S32.HI R6, RZ, 0x1f, R15 ;  /* 0x0000001fff068819 */ /* 0x000fe4000001140f */
[----:B------:R-:W-:Y:S02]  /*a3a0*/  @!P1 LEA.HI R7, R7, R14, RZ, 0x3 ;  /* 0x0000000e07079211 */ /* 0x000fe400078f18ff */
[----:B------:R-:W-:Y:S02]  /*a3b0*/  @!P0 LEA.HI R6, R6, R15, RZ, 0x3 ;  /* 0x0000000f06068211 */ /* 0x000fe400078f18ff */
[----:B------:R-:W-:Y:S01]  /*a3c0*/  @!P1 LOP3.LUT R7, R7, 0xfffffff8, RZ, 0xc0, !PT ;  /* 0xfffffff807079812 */ /* 0x000fe200078ec0ff */
[----:B------:R-:W-:Y:S01]  /*a3d0*/  CS2R R14, SRZ ;  /* 0x00000000000e7805 */ /* 0x000fe2000001ff00 */
[----:B------:R-:W-:-:S03]  /*a3e0*/  @!P0 LOP3.LUT R6, R6, 0xfffffff8, RZ, 0xc0, !PT ;  /* 0xfffffff806068812 */ /* 0x000fc600078ec0ff */
[----:B------:R-:W-:-:S04]  /*a3f0*/  @!P1 IMAD.WIDE R38, R7, 0x2, R34 ;  /* 0x0000000207269825 */ /* 0x000fc800078e0222 */
[C---:B------:R-:W-:Y:S01]  /*a400*/  @!P0 IMAD.WIDE R36, R6.reuse, 0x2, R34 ;  /* 0x0000000206248825 */ /* 0x040fe200078e0222 */
[----:B------:R1:W5:Y:S03]  /*a410*/  @!P1 LD.E.128 R24, [R38.64] ;  /* 0x0000000626189980 */ /* 0x000366000c101d00 */
[--C-:B------:R-:W-:Y:S01]  /*a420*/  @!P1 IMAD.WIDE R34, R7, 0x2, R32.reuse ;  /* 0x0000000207229825 */ /* 0x100fe200078e0220 */
[----:B------:R1:W5:Y:S03]  /*a430*/  @!P0 LD.E.128 R28, [R36.64] ;  /* 0x00000006241c8980 */ /* 0x000366000c101d00 */
[----:B------:R-:W-:Y:S01]  /*a440*/  @!P0 IMAD.WIDE R6, R6, 0x2, R32 ;  /* 0x0000000206068825 */ /* 0x000fe200078e0220 */
[----:B------:R1:W5:Y:S04]  /*a450*/  @!P1 LD.E.128 R12, [R34.64] ;  /* 0x00000006220c9980 */ /* 0x000368000c101d00 */
[----:B------:R1:W5:Y:S02]  /*a460*/  @!P0 LD.E.128 R16, [R6.64] ;  /* 0x0000000606108980 */ /* 0x000364000c101d00 */
.L_x_127:
[----:B------:R-:W-:Y:S05]  /*a470*/  BSYNC B0 ;  /* 0x0000000000007941 */ /* 0x000fea0003800000 */
.L_x_126:
[--C-:B-----5:R-:W-:Y:S01]  /*a480*/  IMAD.MOV.U32 R42, RZ, RZ, R29.reuse ;  /* 0x000000ffff2a7224 */ /* 0x120fe200078e001d */
[----:B-1----:R-:W-:Y:S01]  /*a490*/  SHF.R.U32.HI R37, RZ, 0x10, R29 ;  /* 0x00000010ff257819 */ /* 0x002fe2000001161d */
[----:B------:R-:W-:Y:S01]  /*a4a0*/  IMAD R7, R175, -0x80, R60 ;  /* 0xffffff80af077824 */ /* 0x000fe200078e023c */
[--C-:B------:R-:W-:Y:S01]  /*a4b0*/  SHF.R.U64 R56, R20, 0x10, R21.reuse ;  /* 0x0000001014387819 */ /* 0x100fe20000001215 */
[----:B------:R-:W-:Y:S01]  /*a4c0*/  IMAD.MOV.U32 R57, RZ, RZ, R21 ;  /* 0x000000ffff397224 */ /* 0x000fe200078e0015 */
[----:B------:R-:W-:Y:S01]  /*a4d0*/  PRMT R70, R42, 0x5410, R37 ;  /* 0x000054102a467816 */ /* 0x000fe20000000025 */
[----:B------:R-:W-:Y:S01]  /*a4e0*/  IMAD.MOV.U32 R51, RZ, RZ, R24 ;  /* 0x000000ffff337224 */ /* 0x000fe200078e0018 */
[----:B------:R-:W-:Y:S01]  /*a4f0*/  IMNMX R42, R7, 0x80, PT ;  /* 0x00000080072a7817 */ /* 0x000fe20003800200 */
[----:B------:R-:W-:Y:S01]  /*a500*/  IMAD.MOV.U32 R47, RZ, RZ, R26 ;  /* 0x000000ffff2f7224 */ /* 0x000fe200078e001a */
[----:B------:R-:W-:Y:S01]  /*a510*/  SHF.R.U32.HI R53, RZ, 0x10, R21 ;  /* 0x00000010ff357819 */ /* 0x000fe20000011615 */
[----:B------:R-:W-:Y:S01]  /*a520*/  IMAD.MOV.U32 R58, RZ, RZ, R20 ;  /* 0x000000ffff3a7224 */ /* 0x000fe200078e0014 */
[----:B------:R-:W-:Y:S01]  /*a530*/  ISETP.GE.AND P0, PT, R61, R42, PT ;  /* 0x0000002a3d00720c */ /* 0x000fe20003f06270 */
[----:B------:R-:W-:Y:S01]  /*a540*/  IMAD.MOV.U32 R55, RZ, RZ, R22 ;  /* 0x000000ffff377224 */ /* 0x000fe200078e0016 */
[----:B------:R-:W-:Y:S01]  /*a550*/  SHF.R.U64 R48, R24, 0x10, R25 ;  /* 0x0000001018307819 */ /* 0x000fe20000001219 */
[----:B------:R-:W-:Y:S01]  /*a560*/  IMAD.MOV.U32 R54, RZ, RZ, R23 ;  /* 0x000000ffff367224 */ /* 0x000fe200078e0017 */
[----:B------:R-:W-:Y:S01]  /*a570*/  SHF.R.U64 R44, R26, 0x10, R27 ;  /* 0x000000101a2c7819 */ /* 0x000fe2000000121b */
[----:B------:R-:W-:Y:S01]  /*a580*/  IMAD.MOV.U32 R50, RZ, RZ, R25 ;  /* 0x000000ffff327224 */ /* 0x000fe200078e0019 */
[--C-:B------:R-:W-:Y:S01]  /*a590*/  SHF.R.U64 R52, R22, 0x10, R23.reuse ;  /* 0x0000001016347819 */ /* 0x100fe20000001217 */
[----:B------:R-:W-:Y:S01]  /*a5a0*/  IMAD.MOV.U32 R43, RZ, RZ, R28 ;  /* 0x000000ffff2b7224 */ /* 0x000fe200078e001c */
[----:B------:R-:W-:Y:S01]  /*a5b0*/  SHF.R.U32.HI R49, RZ, 0x10, R23 ;  /* 0x00000010ff317819 */ /* 0x000fe20000011617 */
[----:B------:R-:W-:Y:S01]  /*a5c0*/  IMAD.MOV.U32 R39, RZ, RZ, R30 ;  /* 0x000000ffff277224 */ /* 0x000fe200078e001e */
[----:B------:R-:W-:Y:S01]  /*a5d0*/  SHF.R.U32.HI R45, RZ, 0x10, R25 ;  /* 0x00000010ff2d7819 */ /* 0x000fe20000011619 */
[----:B------:R-:W-:Y:S01]  /*a5e0*/  IMAD.MOV.U32 R38, RZ, RZ, R31 ;  /* 0x000000ffff267224 */ /* 0x000fe200078e001f */
[----:B------:R-:W-:Y:S01]  /*a5f0*/  SHF.R.U64 R40, R28, 0x10, R29 ;  /* 0x000000101c287819 */ /* 0x000fe2000000121d */
[----:B------:R-:W-:Y:S01]  /*a600*/  IMAD.MOV.U32 R26, RZ, RZ, R13 ;  /* 0x000000ffff1a7224 */ /* 0x000fe200078e000d */
[----:B------:R-:W-:Y:S01]  /*a610*/  SHF.R.U64 R36, R30, 0x10, R31 ;  /* 0x000000101e247819 */ /* 0x000fe2000000121f */
[----:B------:R-:W-:Y:S01]  /*a620*/  IMAD.MOV.U32 R46, RZ, RZ, R27 ;  /* 0x000000ffff2e7224 */ /* 0x000fe200078e001b */
[----:B------:R-:W-:Y:S01]  /*a630*/  SHF.R.U32.HI R33, RZ, 0x10, R31 ;  /* 0x00000010ff217819 */ /* 0x000fe2000001161f */
[----:B------:R-:W-:Y:S01]  /*a640*/  IMAD.MOV.U32 R31, RZ, RZ, R10 ;  /* 0x000000ffff1f7224 */ /* 0x000fe200078e000a */
[----:B------:R-:W-:Y:S01]  /*a650*/  SHF.R.U64 R24, R12, 0x10, R13 ;  /* 0x000000100c187819 */ /* 0x000fe2000000120d */
[----:B------:R-:W-:Y:S01]  /*a660*/  IMAD.MOV.U32 R30, RZ, RZ, R11 ;  /* 0x000000ffff1e7224 */ /* 0x000fe200078e000b */
[----:B------:R-:W-:Y:S01]  /*a670*/  SHF.R.U32.HI R21, RZ, 0x10, R13 ;  /* 0x00000010ff157819 */ /* 0x000fe2000001160d */
[----:B------:R-:W-:Y:S01]  /*a680*/  IMAD.MOV.U32 R23, RZ, RZ, R14 ;  /* 0x000000ffff177224 */ /* 0x000fe200078e000e */
[----:B------:R-:W-:Y:S01]  /*a690*/  SHF.R.U32.HI R41, RZ, 0x10, R27 ;  /* 0x00000010ff297819 */ /* 0x000fe2000001161b */
[----:B------:R-:W-:Y:S01]  /*a6a0*/  IMAD.MOV.U32 R22, RZ, RZ, R15 ;  /* 0x000000ffff167224 */ /* 0x000fe200078e000f */
[--C-:B------:R-:W-:Y:S01]  /*a6b0*/  SHF.R.U64 R28, R10, 0x10, R11.reuse ;  /* 0x000000100a1c7819 */ /* 0x100fe2000000120b */
[----:B------:R-:W-:Y:S01]  /*a6c0*/  IMAD.MOV.U32 R35, RZ, RZ, R8 ;  /* 0x000000ffff237224 */ /* 0x000fe200078e0008 */
[----:B------:R-:W-:Y:S01]  /*a6d0*/  SHF.R.U32.HI R25, RZ, 0x10, R11 ;  /* 0x00000010ff197819 */ /* 0x000fe2000001160b */
[----:B------:R-:W-:Y:S01]  /*a6e0*/  IMAD.MOV.U32 R34, RZ, RZ, R9 ;  /* 0x000000ffff227224 */ /* 0x000fe200078e0009 */
[--C-:B------:R-:W-:Y:S01]  /*a6f0*/  SHF.R.U64 R20, R14, 0x10, R15.reuse ;  /* 0x000000100e147819 */ /* 0x100fe2000000120f */
[----:B------:R-:W-:Y:S01]  /*a700*/  IMAD.MOV.U32 R27, RZ, RZ, R12 ;  /* 0x000000ffff1b7224 */ /* 0x000fe200078e000c */
[----:B------:R-:W-:Y:S01]  /*a710*/  SHF.R.U32.HI R13, RZ, 0x10, R15 ;  /* 0x00000010ff0d7819 */ /* 0x000fe2000001160f */
        /* <DEDUP_REMOVED lines=8> */
[----:B------:R-:W-:-:S04]  /*a7a0*/  DEPBAR.LE SB0, 0x1 ;  /* 0x000080400000791a */ /* 0x000fc80000000000 */
[--C-:B------:R-:W-:Y:S01]  /*a7b0*/  SHF.R.U64 R8, R18, 0x10, R19.reuse ;  /* 0x0000001012087819 */ /* 0x100fe20000001213 */
[----:B------:R-:W-:Y:S01]  /*a7c0*/  BSSY B1, `(.L_x_128) ;  /* 0x000015c000017945 */ /* 0x000fe20003800000 */
[----:B------:R-:W-:Y:S02]  /*a7d0*/  SHF.R.U32.HI R6, RZ, 0x10, R19 ;  /* 0x00000010ff067819 */ /* 0x000fe40000011613 */
[----:B------:R-:W-:Y:S02]  /*a7e0*/  PRMT R53, R53, 0x5410, R50 ;  /* 0x0000541035357816 */ /* 0x000fe40000000032 */
[----:B------:R-:W-:Y:S02]  /*a7f0*/  PRMT R52, R52, 0x5410, R48 ;  /* 0x0000541034347816 */ /* 0x000fe40000000030 */
[----:B------:R-:W-:Y:S02]  /*a800*/  PRMT R54, R54, 0x5410, R45 ;  /* 0x0000541036367816 */ /* 0x000fe4000000002d */
[----:B------:R-:W-:-:S02]  /*a810*/  PRMT R55, R55, 0x5410, R47 ;  /* 0x0000541037377816 */ /* 0x000fc4000000002f */
[----:B------:R-:W-:Y:S02]  /*a820*/  PRMT R58, R58, 0x5410, R46 ;  /* 0x000054103a3a7816 */ /* 0x000fe4000000002e */
[----:B------:R-:W-:Y:S02]  /*a830*/  PRMT R56, R56, 0x5410, R44 ;  /* 0x0000541038387816 */ /* 0x000fe4000000002c */
        /* <DEDUP_REMOVED lines=16> */
[----:B------:R-:W-:Y:S01]  /*a940*/  PRMT R68, R6, 0x5410, R10 ;  /* 0x0000541006447816 */ /* 0x000fe2000000000a */
[----:B------:R-:W-:Y:S06]  /*a950*/  BAR.SYNC.DEFER_BLOCKING 0x0 ;  /* 0x0000000000007b1d */ /* 0x000fec0000010000 */
[----:B------:R-:W-:Y:S05]  /*a960*/  @P0 BRA `(.L_x_129) ;  /* 0x0000141000000947 */ /* 0x000fea0003800000 */
[----:B------:R-:W-:Y:S01]  /*a970*/  ISETP.GE.AND P0, PT, R64, c[0x0][0x27c], PT ;  /* 0x00009f0040007a0c */ /* 0x000fe20003f06270 */
[----:B------:R-:W-:-:S12]  /*a980*/  BSSY B0, `(.L_x_130) ;  /* 0x0000065000007945 */ /* 0x000fd80003800000 */
[----:B------:R-:W-:Y:S05]  /*a990*/  @P0 BRA `(.L_x_131) ;  /* 0x0000063000000947 */ /* 0x000fea0003800000 */
[----:B------:R-:W-:Y:S01]  /*a9a0*/  MOV R8, c[0x0][0x27c] ;  /* 0x00009f0000087a02 */ /* 0x000fe20000000f00 */
[----:B------:R-:W-:Y:S01]  /*a9b0*/  HADD2.F32 R19, -RZ, R58.H0_H0 ;  /* 0x2000003aff137230 */ /* 0x000fe20000004100 */
[----:B------:R-:W-:Y:S01]  /*a9c0*/  LEA.HI R7, R61, R61, RZ, 0x1 ;  /* 0x0000003d3d077211 */ /* 0x000fe200078f08ff */
[----:B------:R-:W-:Y:S01]  /*a9d0*/  HADD2.F32 R18, -RZ, R56.H0_H0 ;  /* 0x20000038ff127230 */ /* 0x000fe20000004100 */
[----:B------:R-:W-:Y:S02]  /*a9e0*/  LEA.HI R8, R8, R62, RZ, 0x1d ;  /* 0x0000003e08087211 */ /* 0x000fe400078fe8ff */
[----:B------:R-:W-:Y:S02]  /*a9f0*/  SHF.L.U32 R6, R59, 0x6, RZ ;  /* 0x000000063b067819 */ /* 0x000fe400000006ff */
[----:B------:R-:W-:Y:S02]  /*aa00*/  SHF.R.S32.HI R10, RZ, 0x1f, R8 ;  /* 0x0000001fff0a7819 */ /* 0x000fe40000011408 */
[----:B------:R-:W-:-:S02]  /*aa10*/  LOP3.LUT R7, R7, 0x7fffffe, RZ, 0xc0, !PT ;  /* 0x07fffffe07077812 */ /* 0x000fc400078ec0ff */
[----:B------:R-:W-:Y:S02]  /*aa20*/  LOP3.LUT R6, R6, 0xc0, RZ, 0xc0, !PT ;  /* 0x000000c006067812 */ /* 0x000fe400078ec0ff */
[----:B------:R-:W-:Y:S02]  /*aa30*/  LEA.HI R10, R10, R8, RZ, 0x2 ;  /* 0x000000080a0a7211 */ /* 0x000fe400078f10ff */
[----:B------:R-:W-:Y:S02]  /*aa40*/  IADD3 R7, R61, -R7, RZ ;  /* 0x800000073d077210 */ /* 0x000fe40007ffe0ff */
[----:B------:R-:W-:Y:S02]  /*aa50*/  SHF.L.U32 R8, R8, 0x3, RZ ;  /* 0x0000000308087819 */ /* 0x000fe400000006ff */
[----:B------:R-:W-:Y:S02]  /*aa60*/  LOP3.LUT R9, R6, 0x18, R64, 0xf8, !PT ;  /* 0x0000001806097812 */ /* 0x000fe400078ef840 */
[----:B------:R-:W-:-:S02]  /*aa70*/  SHF.R.U32.HI R11, RZ, 0x3, R6 ;  /* 0x00000003ff0b7819 */ /* 0x000fc40000011606 */
[----:B------:R-:W-:Y:S02]  /*aa80*/  LEA R7, R63, R7, 0x3 ;  /* 0x000000073f077211 */ /* 0x000fe400078e18ff */
[----:B------:R-:W-:Y:S02]  /*aa90*/  LOP3.LUT R6, R6, 0x18, R8, 0xf8, !PT ;  /* 0x0000001806067812 */ /* 0x000fe400078ef808 */
[----:B------:R-:W-:Y:S02]  /*aaa0*/  SHF.L.U32 R8, R10, 0xa, RZ ;  /* 0x0000000a0a087819 */ /* 0x000fe400000006ff */
[-C--:B------:R-:W-:Y:S02]  /*aab0*/  LOP3.LUT R9, R9, R11.reuse, RZ, 0x3c, !PT ;  /* 0x0000000b09097212 */ /* 0x080fe400078e3cff */
[----:B------:R-:W-:Y:S02]  /*aac0*/  SHF.L.U32 R7, R7, 0x5, RZ ;  /* 0x0000000507077819 */ /* 0x000fe400000006ff */
[----:B------:R-:W-:-:S02]  /*aad0*/  LOP3.LUT R6, R6, R11, RZ, 0x3c, !PT ;  /* 0x0000000b06067212 */ /* 0x000fc400078e3cff */
[----:B------:R-:W-:Y:S02]  /*aae0*/  LOP3.LUT R8, R8, 0x7ffff000, RZ, 0xc0, !PT ;  /* 0x7ffff00008087812 */ /* 0x000fe400078ec0ff */
[----:B------:R-:W-:Y:S02]  /*aaf0*/  IADD3 R9, R7, R9, RZ ;  /* 0x0000000907097210 */ /* 0x000fe40007ffe0ff */
[----:B------:R-:W-:Y:S01]  /*ab00*/  IADD3 R6, R6, R8, R7 ;  /* 0x0000000806067210 */ /* 0x000fe20007ffe007 */
[--C-:B------:R-:W-:Y:S01]  /*ab10*/  HADD2.F32 R7, -RZ, R43.reuse.H0_H0 ;  /* 0x2000002bff077230 */ /* 0x100fe20000004100 */
[----:B------:R-:W-:Y:S02]  /*ab20*/  SHF.L.U32 R37, R9, 0x1, RZ ;  /* 0x0000000109257819 */ /* 0x000fe400000006ff */
[----:B------:R-:W-:Y:S01]  /*ab30*/  SHF.L.U32 R34, R6, 0x1, RZ ;  /* 0x0000000106227819 */ /* 0x000fe200000006ff */
[----:B------:R-:W-:Y:S02]  /*ab40*/  HADD2.F32 R6, -RZ, R43.H1_H1 ;  /* 0x3000002bff067230 */ /* 0x000fe40000004100 */
[----:B------:R-:W1:Y:S04]  /*ab50*/  LDS.128 R8, [R37+0x6100] ;  /* 0x0061000025087984 */ /* 0x000e680000000c00 */
[----:B------:R-:W2:Y:S01]  /*ab60*/  LDS.128 R12, [R34+0x6100] ;  /* 0x00610000220c7984 */ /* 0x000ea20000000c00 */
[----:B-1----:R-:W-:-:S02]  /*ab70*/  HADD2.F32 R25, -RZ, R9.H0_H0 ;  /* 0x20000009ff197230 */ /* 0x002fc40000004100 */
[----:B------:R-:W-:Y:S02]  /*ab80*/  HADD2.F32 R24, -RZ, R9.H1_H1 ;  /* 0x30000009ff187230 */ /* 0x000fe40000004100 */
[----:B------:R-:W-:Y:S02]  /*ab90*/  HADD2.F32 R23, -RZ, R8.H0_H0 ;  /* 0x20000008ff177230 */ /* 0x000fe40000004100 */
[----:B--2---:R-:W-:Y:S02]  /*aba0*/  HADD2.F32 R9, -RZ, R12.H0_H0 ;  /* 0x2000000cff097230 */ /* 0x004fe40000004100 */
[----:B------:R-:W-:Y:S02]  /*abb0*/  HADD2.F32 R22, -RZ, R8.H1_H1 ;  /* 0x30000008ff167230 */ /* 0x000fe40000004100 */
[--C-:B------:R-:W-:Y:S01]  /*abc0*/  HADD2.F32 R29, -RZ, R11.reuse.H0_H0 ;  /* 0x2000000bff1d7230 */ /* 0x100fe20000004100 */
[-C--:B------:R-:W-:Y:S01]  /*abd0*/  FMUL.FTZ R38, R9, R7.reuse ;  /* 0x0000000709267220 */ /* 0x080fe20000410000 */
[----:B------:R-:W-:Y:S01]  /*abe0*/  HADD2.F32 R28, -RZ, R11.H1_H1 ;  /* 0x3000000bff1c7230 */ /* 0x000fe20000004100 */
[----:B------:R-:W-:Y:S01]  /*abf0*/  FMUL.FTZ R11, R23, R7 ;  /* 0x00000007170b7220 */ /* 0x000fe20000410000 */
[--C-:B------:R-:W-:Y:S01]  /*ac00*/  HADD2.F32 R27, -RZ, R10.reuse.H0_H0 ;  /* 0x2000000aff1b7230 */ /* 0x100fe20000004100 */
[----:B------:R-:W-:Y:S01]  /*ac10*/  FMUL.FTZ R7, R22, R6 ;  /* 0x0000000616077220 */ /* 0x000fe20000410000 */
[----:B------:R-:W-:Y:S01]  /*ac20*/  HADD2.F32 R26, -RZ, R10.H1_H1 ;  /* 0x3000000aff1a7230 */ /* 0x000fe20000004100 */
[-C--:B------:R-:W-:Y:S01]  /*ac30*/  FFMA.FTZ R41, R9, R19.reuse, R11 ;  /* 0x0000001309297223 */ /* 0x080fe2000001000b */
[----:B------:R-:W-:Y:S01]  /*ac40*/  HADD2.F32 R8, -RZ, R12.H1_H1 ;  /* 0x3000000cff087230 */ /* 0x000fe20000004100 */
[----:B------:R-:W-:Y:S01]  /*ac50*/  FFMA.FTZ R19, R23, R19, -R38 ;  /* 0x0000001317137223 */ /* 0x000fe20000010826 */
[----:B------:R-:W-:-:S02]  /*ac60*/  HADD2.F32 R10, -RZ, R44.H0_H0 ;  /* 0x2000002cff0a7230 */ /* 0x000fc40000004100 */
[--C-:B------:R-:W-:Y:S01]  /*ac70*/  HADD2.F32 R21, -RZ, R15.reuse.H0_H0 ;  /* 0x2000000fff157230 */ /* 0x100fe20000004100 */
[C---:B------:R-:W-:Y:S01]  /*ac80*/  FFMA.FTZ R40, R8.reuse, R18, R7 ;  /* 0x0000001208287223 */ /* 0x040fe20000010007 */
[----:B------:R-:W-:Y:S01]  /*ac90*/  HADD2.F32 R20, -RZ, R15.H1_H1 ;  /* 0x3000000fff147230 */ /* 0x000fe20000004100 */
[----:B------:R-:W-:Y:S01]  /*aca0*/  FMUL.FTZ R9, R25, R10 ;  /* 0x0000000a19097220 */ /* 0x000fe20000410000 */
[----:B------:R-:W-:Y:S01]  /*acb0*/  HADD2.F32 R12, -RZ, R13.H0_H0 ;  /* 0x2000000dff0c7230 */ /* 0x000fe20000004100 */
[----:B------:R-:W-:Y:S01]  /*acc0*/  FMUL.FTZ R36, R8, R6 ;  /* 0x0000000608247220 */ /* 0x000fe20000410000 */
[----:B------:R-:W-:Y:S02]  /*acd0*/  HADD2.F32 R15, -RZ, R57.H0_H0 ;  /* 0x20000039ff0f7230 */ /* 0x000fe40000004100 */
[----:B------:R-:W-:Y:S01]  /*ace0*/  HADD2.F32 R7, -RZ, R44.H1_H1 ;  /* 0x3000002cff077230 */ /* 0x000fe20000004100 */
[C---:B------:R-:W-:Y:S01]  /*acf0*/  FMUL.FTZ R33, R12.reuse, R10 ;  /* 0x0000000a0c217220 */ /* 0x040fe20000410000 */
[----:B------:R-:W-:Y:S01]  /*ad00*/  HADD2.F32 R6, -RZ, R45.H0_H0 ;  /* 0x2000002dff067230 */ /* 0x000fe20000004100 */
[----:B------:R-:W-:Y:S01]  /*ad10*/  FFMA.FTZ R39, R12, R15, R9 ;  /* 0x0000000f0c277223 */ /* 0x000fe20000010009 */
[----:B------:R-:W-:Y:S01]  /*ad20*/  HADD2.F32 R17, -RZ, R13.H1_H1 ;  /* 0x3000000dff117230 */ /* 0x000fe20000004100 */
[-C--:B------:R-:W-:Y:S01]  /*ad30*/  FMUL.FTZ R10, R24, R7.reuse ;  /* 0x00000007180a7220 */ /* 0x080fe20000410000 */
[----:B------:R-:W-:Y:S01]  /*ad40*/  HADD2.F32 R13, -RZ, R53.H0_H0 ;  /* 0x20000035ff0d7230 */ /* 0x000fe20000004100 */
[-C--:B------:R-:W-:Y:S01]  /*ad50*/  FMUL.FTZ R9, R27, R6.reuse ;  /* 0x000000061b097220 */ /* 0x080fe20000410000 */
[--C-:B------:R-:W-:Y:S01]  /*ad60*/  HADD2.F32 R16, -RZ, R14.reuse.H0_H0 ;  /* 0x2000000eff107230 */ /* 0x100fe20000004100 */
[C---:B------:R-:W-:Y:S01]  /*ad70*/  FMUL.FTZ R31, R17.reuse, R7 ;  /* 0x00000007111f7220 */ /* 0x040fe20000410000 */
[----:B------:R-:W-:Y:S01]  /*ad80*/  HADD2.F32 R12, -RZ, R55.H0_H0 ;  /* 0x20000037ff0c7230 */ /* 0x000fe20000004100 */
[----:B------:R-:W-:Y:S01]  /*ad90*/  FFMA.FTZ R35, R17, R13, R10 ;  /* 0x0000000d11237223 */ /* 0x000fe2000001000a */
[----:B------:R-:W-:Y:S01]  /*ada0*/  HADD2.F32 R8, -RZ, R45.H1_H1 ;  /* 0x3000002dff087230 */ /* 0x000fe20000004100 */
[C---:B------:R-:W-:Y:S01]  /*adb0*/  FMUL.FTZ R17, R16.reuse, R6 ;  /* 0x0000000610117220 */ /* 0x040fe20000410000 */
[----:B------:R-:W-:Y:S01]  /*adc0*/  HADD2.F32 R14, -RZ, R14.H1_H1 ;  /* 0x3000000eff0e7230 */ /* 0x000fe20000004100 */
[----:B------:R-:W-:Y:S01]  /*add0*/  FFMA.FTZ R32, R16, R12, R9 ;  /* 0x0000000c10207223 */ /* 0x000fe20000010009 */
[----:B------:R-:W-:Y:S01]  /*ade0*/  HADD2.F32 R10, -RZ, R52.H0_H0 ;  /* 0x20000034ff0a7230 */ /* 0x000fe20000004100 */
[-C--:B------:R-:W-:Y:S01]  /*adf0*/  FMUL.FTZ R9, R26, R8.reuse ;  /* 0x000000081a097220 */ /* 0x080fe20000410000 */
[--C-:B------:R-:W-:Y:S01]  /*ae00*/  HADD2.F32 R7, -RZ, R46.reuse.H1_H1 ;  /* 0x3000002eff077230 */ /* 0x100fe20000004100 */
[C---:B------:R-:W-:Y:S01]  /*ae10*/  FMUL.FTZ R16, R14.reuse, R8 ;  /* 0x000000080e107220 */ /* 0x040fe20000410000 */
[----:B------:R-:W-:Y:S01]  /*ae20*/  HADD2.F32 R6, -RZ, R46.H0_H0 ;  /* 0x2000002eff067230 */ /* 0x000fe20000004100 */
[----:B------:R-:W-:Y:S01]  /*ae30*/  FFMA.FTZ R30, R14, R10, R9 ;  /* 0x0000000a0e1e7223 */ /* 0x000fe20000010009 */
[----:B------:R-:W-:Y:S01]  /*ae40*/  HADD2.F32 R9, -RZ, R54.H0_H0 ;  /* 0x20000036ff097230 */ /* 0x000fe20000004100 */
[----:B------:R-:W-:Y:S01]  /*ae50*/  FMUL.FTZ R11, R29, R7 ;  /* 0x000000071d0b7220 */ /* 0x000fe20000410000 */
[----:B------:R-:W-:Y:S01]  /*ae60*/  HADD2.F32 R8, -RZ, R49.H0_H0 ;  /* 0x20000031ff087230 */ /* 0x000fe20000004100 */
[----:B------:R-:W-:-:S02]  /*ae70*/  FMUL.FTZ R14, R28, R6 ;  /* 0x000000061c0e7220 */ /* 0x000fc40000410000 */
[C---:B------:R-:W-:Y:S02]  /*ae80*/  FMUL.FTZ R7, R21.reuse, R7 ;  /* 0x0000000715077220 */ /* 0x040fe40000410000 */
[C---:B------:R-:W-:Y:S02]  /*ae90*/  FMUL.FTZ R6, R20.reuse, R6 ;  /* 0x0000000614067220 */ /* 0x040fe40000410000 */
[----:B------:R-:W-:Y:S02]  /*aea0*/  FFMA.FTZ R21, R21, R9, R11 ;  /* 0x0000000915157223 */ /* 0x000fe4000001000b */
[----:B------:R-:W-:Y:S02]  /*aeb0*/  FFMA.FTZ R20, R20, R8, R14 ;  /* 0x0000000814147223 */ /* 0x000fe4000001000e */
[----:B------:R-:W-:Y:S02]  /*aec0*/  FFMA.FTZ R15, R25, R15, -R33 ;  /* 0x0000000f190f7223 */ /* 0x000fe40000010821 */
[----:B------:R-:W-:-:S02]  /*aed0*/  FFMA.FTZ R13, R24, R13, -R31 ;  /* 0x0000000d180d7223 */ /* 0x000fc4000001081f */
[----:B------:R-:W-:Y:S02]  /*aee0*/  FFMA.FTZ R18, R22, R18, -R36 ;  /* 0x0000001216127223 */ /* 0x000fe40000010824 */
[----:B------:R-:W-:Y:S01]  /*aef0*/  FFMA.FTZ R11, R27, R12, -R17 ;  /* 0x0000000c1b0b7223 */ /* 0x000fe20000010811 */
[----:B------:R-:W-:Y:S01]  /*af00*/  F2FP.PACK_AB R13, R13, R15 ;  /* 0x0000000f0d0d723e */ /* 0x000fe200000000ff */
[----:B------:R-:W-:Y:S01]  /*af10*/  FFMA.FTZ R14, R26, R10, -R16 ;  /* 0x0000000a1a0e7223 */ /* 0x000fe20000010810 */
[----:B------:R-:W-:Y:S01]  /*af20*/  F2FP.PACK_AB R12, R18, R19 ;  /* 0x00000013120c723e */ /* 0x000fe200000000ff */
[----:B------:R-:W-:Y:S01]  /*af30*/  FFMA.FTZ R7, R29, R9, -R7 ;  /* 0x000000091d077223 */ /* 0x000fe20000010807 */
[----:B------:R-:W-:Y:S01]  /*af40*/  F2FP.PACK_AB R9, R35, R39 ;  /* 0x000000272309723e */ /* 0x000fe200000000ff */
[----:B------:R-:W-:Y:S01]  /*af50*/  FFMA.FTZ R6, R28, R8, -R6 ;  /* 0x000000081c067223 */ /* 0x000fe20000010806 */
[----:B------:R-:W-:Y:S02]  /*af60*/  F2FP.PACK_AB R14, R14, R11 ;  /* 0x0000000b0e0e723e */ /* 0x000fe400000000ff */
[----:B------:R-:W-:-:S02]  /*af70*/  F2FP.PACK_AB R8, R40, R41 ;  /* 0x000000292808723e */ /* 0x000fc400000000ff */
[----:B------:R-:W-:Y:S02]  /*af80*/  F2FP.PACK_AB R15, R6, R7 ;  /* 0x00000007060f723e */ /* 0x000fe400000000ff */
[----:B------:R-:W-:Y:S02]  /*af90*/  F2FP.PACK_AB R10, R30, R32 ;  /* 0x000000201e0a723e */ /* 0x000fe400000000ff */
[----:B------:R-:W-:Y:S01]  /*afa0*/  F2FP.PACK_AB R11, R20, R21 ;  /* 0x00000015140b723e */ /* 0x000fe200000000ff */
[----:B------:R1:W-:Y:S04]  /*afb0*/  STS.128 [R37+0x6100], R12 ;  /* 0x0061000c25007388 */ /* 0x0003e80000000c00 */
[----:B------:R1:W-:Y:S02]  /*afc0*/  STS.128 [R34+0x6100], R8 ;  /* 0x0061000822007388 */ /* 0x0003e40000000c00 */
.L_x_131:
[----:B------:R-:W-:Y:S05]  /*afd0*/  BSYNC B0 ;  /* 0x0000000000007941 */ /* 0x000fea0003800000 */
.L_x_130:
[----:B------:R-:W-:Y:S01]  /*afe0*/  IADD3 R6, R64, 0x10, RZ ;  /* 0x0000001040067810 */ /* 0x000fe20007ffe0ff */
[----:B------:R-:W-:Y:S03]  /*aff0*/  BSSY B0, `(.L_x_132) ;  /* 0x000006c000007945 */ /* 0x000fe60003800000 */
[----:B------:R-:W-:-:S13]  /*b000*/  ISETP.GE.AND P0, PT, R6, c[0x0][0x27c], PT ;  /* 0x00009f0006007a0c */ /* 0x000fda0003f06270 */
[----:B------:R-:W-:Y:S05]  /*b010*/  @P0 BRA `(.L_x_133) ;  /* 0x0000069000000947 */ /* 0x000fea0003800000 */
[----:B-1----:R-:W-:Y:S01]  /*b020*/  SHF.R.S32.HI R10, RZ, 0x1f, R6 ;  /* 0x0000001fff0a7819 */ /* 0x002fe20000011406 */
[----:B------:R-:W-:Y:S01]  /*b030*/  HADD2.F32 R19, -RZ, R51.H1_H1 ;  /* 0x30000033ff137230 */ /* 0x000fe20000004100 */
[----:B------:R-:W-:Y:S01]  /*b040*/  LEA.HI R9, R61, R61, RZ, 0x1 ;  /* 0x0000003d3d097211 */ /* 0x000fe200078f08ff */
[----:B------:R-:W-:Y:S01]  /*b050*/  HADD2.F32 R18, -RZ, R52.H1_H1 ;  /* 0x30000034ff127230 */ /* 0x000fe20000004100 */
[CC--:B------:R-:W-:Y:S02]  /*b060*/  LEA.HI R8, R10.reuse, R6.reuse, RZ, 0x3 ;  /* 0x000000060a087211 */ /* 0x0c0fe400078f18ff */
[----:B------:R-:W-:Y:S02]  /*b070*/  SHF.L.U32 R11, R59, 0x6, RZ ;  /* 0x000000063b0b7819 */ /* 0x000fe400000006ff */
[----:B------:R-:W-:Y:S02]  /*b080*/  LOP3.LUT R9, R9, 0x7fffffe, RZ, 0xc0, !PT ;  /* 0x07fffffe09097812 */ /* 0x000fe400078ec0ff */
[----:B------:R-:W-:-:S02]  /*b090*/  LEA.HI R10, R10, R6, RZ, 0x5 ;  /* 0x000000060a0a7211 */ /* 0x000fc400078f28ff */
[----:B------:R-:W-:Y:S02]  /*b0a0*/  MOV R12, c[0x0][0x27c] ;  /* 0x00009f00000c7a02 */ /* 0x000fe40000000f00 */
[--C-:B------:R-:W-:Y:S02]  /*b0b0*/  SHF.R.S32.HI R7, RZ, 0x3, R8.reuse ;  /* 0x00000003ff077819 */ /* 0x100fe40000011408 */
[----:B------:R-:W-:Y:S02]  /*b0c0*/  LOP3.LUT R6, R11, 0xc0, RZ, 0xc0, !PT ;  /* 0x000000c00b067812 */ /* 0x000fe400078ec0ff */
[----:B------:R-:W-:Y:S02]  /*b0d0*/  IADD3 R9, R61, -R9, RZ ;  /* 0x800000093d097210 */ /* 0x000fe40007ffe0ff */
[----:B------:R-:W-:Y:S02]  /*b0e0*/  LEA.HI R7, R12, R7, RZ, 0x1d ;  /* 0x000000070c077211 */ /* 0x000fe400078fe8ff */
[----:B------:R-:W-:Y:S01]  /*b0f0*/  LOP3.LUT R11, R6, 0x18, R8, 0xf8, !PT ;  /* 0x00000018060b7812 */ /* 0x000fe200078ef808 */
[----:B------:R-:W-:Y:S01]  /*b100*/  IMAD R8, R63, 0x8, R9 ;  /* 0x000000083f087824 */ /* 0x000fe200078e0209 */
[----:B------:R-:W-:-:S02]  /*b110*/  SHF.R.S32.HI R9, RZ, 0x1f, R7 ;  /* 0x0000001fff097819 */ /* 0x000fc40000011407 */
[----:B------:R-:W-:Y:S02]  /*b120*/  SHF.L.U32 R10, R10, 0x7, RZ ;  /* 0x000000070a0a7819 */ /* 0x000fe400000006ff */
[----:B------:R-:W-:Y:S02]  /*b130*/  SHF.L.U32 R12, R8, 0x5, RZ ;  /* 0x00000005080c7819 */ /* 0x000fe400000006ff */
[----:B------:R-:W-:Y:S02]  /*b140*/  SHF.L.U32 R8, R7, 0x3, RZ ;  /* 0x0000000307087819 */ /* 0x000fe400000006ff */
[----:B------:R-:W-:Y:S02]  /*b150*/  LEA.HI R7, R9, R7, RZ, 0x2 ;  /* 0x0000000709077211 */ /* 0x000fe400078f10ff */
[----:B------:R-:W-:Y:S02]  /*b160*/  SHF.R.U32.HI R14, RZ, 0x3, R6 ;  /* 0x00000003ff0e7819 */ /* 0x000fe40000011606 */
[----:B------:R-:W-:Y:S01]  /*b170*/  LOP3.LUT R8, R6, 0x18, R8, 0xf8, !PT ;  /* 0x0000001806087812 */ /* 0x000fe200078ef808 */
[----:B------:R-:W-:Y:S01]  /*b180*/  IMAD.SHL.U32 R6, R7, 0x400, RZ ;  /* 0x0000040007067824 */ /* 0x000fe200078e00ff */
[----:B------:R-:W-:-:S02]  /*b190*/  LOP3.LUT R13, R10, 0x7ffff000, RZ, 0xc0, !PT ;  /* 0x7ffff0000a0d7812 */ /* 0x000fc400078ec0ff */
[-C--:B------:R-:W-:Y:S02]  /*b1a0*/  LOP3.LUT R10, R11, R14.reuse, RZ, 0x3c, !PT ;  /* 0x0000000e0b0a7212 */ /* 0x080fe400078e3cff */
[----:B------:R-:W-:Y:S02]  /*b1b0*/  LOP3.LUT R7, R8, R14, RZ, 0x3c, !PT ;  /* 0x0000000e08077212 */ /* 0x000fe400078e3cff */
[----:B------:R-:W-:Y:S02]  /*b1c0*/  LOP3.LUT R6, R6, 0x7ffff000, RZ, 0xc0, !PT ;  /* 0x7ffff00006067812 */ /* 0x000fe400078ec0ff */
[--C-:B------:R-:W-:Y:S02]  /*b1d0*/  IADD3 R9, R10, R13, R12.reuse ;  /* 0x0000000d0a097210 */ /* 0x100fe40007ffe00c */
[----:B------:R-:W-:Y:S01]  /*b1e0*/  IADD3 R6, R7, R6, R12 ;  /* 0x0000000607067210 */ /* 0x000fe20007ffe00c */
[----:B------:R-:W-:Y:S01]  /*b1f0*/  HADD2.F32 R7, -RZ, R47.H0_H0 ;  /* 0x2000002fff077230 */ /* 0x000fe20000004100 */
[----:B------:R-:W-:-:S02]  /*b200*/  SHF.L.U32 R38, R9, 0x1, RZ ;  /* 0x0000000109267819 */ /* 0x000fc400000006ff */
[----:B------:R-:W-:Y:S01]  /*b210*/  SHF.L.U32 R34, R6, 0x1, RZ ;  /* 0x0000000106227819 */ /* 0x000fe200000006ff */
[----:B------:R-:W-:Y:S02]  /*b220*/  HADD2.F32 R6, -RZ, R47.H1_H1 ;  /* 0x3000002fff067230 */ /* 0x000fe40000004100 */
[----:B------:R-:W1:Y:S04]  /*b230*/  LDS.128 R8, [R38+0x6100] ;  /* 0x0061000026087984 */ /* 0x000e680000000c00 */
[----:B------:R-:W2:Y:S01]  /*b240*/  LDS.128 R12, [R34+0x6100] ;  /* 0x00610000220c7984 */ /* 0x000ea20000000c00 */
[--C-:B-1----:R-:W-:Y:S02]  /*b250*/  HADD2.F32 R25, -RZ, R9.reuse.H0_H0 ;  /* 0x20000009ff197230 */ /* 0x102fe40000004100 */
[----:B------:R-:W-:-:S02]  /*b260*/  HADD2.F32 R24, -RZ, R9.H1_H1 ;  /* 0x30000009ff187230 */ /* 0x000fc40000004100 */
        /* <DEDUP_REMOVED lines=20> */
[----:B------:R-:W-:Y:S02]  /*b3b0*/  HADD2.F32 R15, -RZ, R53.H1_H1 ;  /* 0x30000035ff0f7230 */ /* 0x000fe40000004100 */
[----:B------:R-:W-:Y:S01]  /*b3c0*/  HADD2.F32 R7, -RZ, R48.H1_H1 ;  /* 0x30000030ff077230 */ /* 0x000fe20000004100 */
[C---:B------:R-:W-:Y:S01]  /*b3d0*/  FMUL.FTZ R33, R12.reuse, R10 ;  /* 0x0000000a0c217220 */ /* 0x040fe20000410000 */
[----:B------:R-:W-:Y:S01]  /*b3e0*/  HADD2.F32 R6, -RZ, R49.H1_H1 ;  /* 0x30000031ff067230 */ /* 0x000fe20000004100 */
[----:B------:R-:W-:Y:S01]  /*b3f0*/  FFMA.FTZ R39, R12, R15, R9 ;  /* 0x0000000f0c277223 */ /* 0x000fe20000010009 */
[----:B------:R-:W-:Y:S01]  /*b400*/  HADD2.F32 R17, -RZ, R13.H1_H1 ;  /* 0x3000000dff117230 */ /* 0x000fe20000004100 */
[-C--:B------:R-:W-:Y:S01]  /*b410*/  FMUL.FTZ R10, R24, R7.reuse ;  /* 0x00000007180a7220 */ /* 0x080fe20000410000 */
[----:B------:R-:W-:Y:S01]  /*b420*/  HADD2.F32 R13, -RZ, R54.H1_H1 ;  /* 0x30000036ff0d7230 */ /* 0x000fe20000004100 */
[-C--:B------:R-:W-:Y:S01]  /*b430*/  FMUL.FTZ R9, R27, R6.reuse ;  /* 0x000000061b097220 */ /* 0x080fe20000410000 */
[----:B------:R-:W-:Y:S01]  /*b440*/  HADD2.F32 R16, -RZ, R14.H0_H0 ;  /* 0x2000000eff107230 */ /* 0x000fe20000004100 */
[C---:B------:R-:W-:Y:S01]  /*b450*/  FMUL.FTZ R31, R17.reuse, R7 ;  /* 0x00000007111f7220 */ /* 0x040fe20000410000 */
[----:B------:R-:W-:Y:S01]  /*b460*/  HADD2.F32 R12, -RZ, R55.H1_H1 ;  /* 0x30000037ff0c7230 */ /* 0x000fe20000004100 */
[----:B------:R-:W-:Y:S01]  /*b470*/  FFMA.FTZ R35, R17, R13, R10 ;  /* 0x0000000d11237223 */ /* 0x000fe2000001000a */
[----:B------:R-:W-:Y:S01]  /*b480*/  HADD2.F32 R8, -RZ, R50.H0_H0 ;  /* 0x20000032ff087230 */ /* 0x000fe20000004100 */
[C---:B------:R-:W-:Y:S01]  /*b490*/  FMUL.FTZ R17, R16.reuse, R6 ;  /* 0x0000000610117220 */ /* 0x040fe20000410000 */
[----:B------:R-:W-:Y:S01]  /*b4a0*/  HADD2.F32 R14, -RZ, R14.H1_H1 ;  /* 0x3000000eff0e7230 */ /* 0x000fe20000004100 */
[----:B------:R-:W-:Y:S01]  /*b4b0*/  FFMA.FTZ R32, R16, R12, R9 ;  /* 0x0000000c10207223 */ /* 0x000fe20000010009 */
[----:B------:R-:W-:Y:S01]  /*b4c0*/  HADD2.F32 R10, -RZ, R56.H1_H1 ;  /* 0x30000038ff0a7230 */ /* 0x000fe20000004100 */
[-C--:B------:R-:W-:Y:S01]  /*b4d0*/  FMUL.FTZ R9, R26, R8.reuse ;  /* 0x000000081a097220 */ /* 0x080fe20000410000 */
[----:B------:R-:W-:Y:S01]  /*b4e0*/  HADD2.F32 R7, -RZ, R51.H0_H0 ;  /* 0x20000033ff077230 */ /* 0x000fe20000004100 */
[C---:B------:R-:W-:Y:S01]  /*b4f0*/  FMUL.FTZ R16, R14.reuse, R8 ;  /* 0x000000080e107220 */ /* 0x040fe20000410000 */
[----:B------:R-:W-:Y:S01]  /*b500*/  HADD2.F32 R6, -RZ, R50.H1_H1 ;  /* 0x30000032ff067230 */ /* 0x000fe20000004100 */
[----:B------:R-:W-:Y:S01]  /*b510*/  FFMA.FTZ R30, R14, R10, R9 ;  /* 0x0000000a0e1e7223 */ /* 0x000fe20000010009 */
[----:B------:R-:W-:Y:S01]  /*b520*/  HADD2.F32 R9, -RZ, R58.H1_H1 ;  /* 0x3000003aff097230 */ /* 0x000fe20000004100 */
[----:B------:R-:W-:Y:S01]  /*b530*/  FMUL.FTZ R11, R29, R7 ;  /* 0x000000071d0b7220 */ /* 0x000fe20000410000 */
[----:B------:R-:W-:Y:S01]  /*b540*/  HADD2.F32 R8, -RZ, R57.H1_H1 ;  /* 0x30000039ff087230 */ /* 0x000fe20000004100 */
        /* <DEDUP_REMOVED lines=22> */
.L_x_133:
[----:B------:R-:W-:Y:S05]  /*b6b0*/  BSYNC B0 ;  /* 0x0000000000007941 */ /* 0x000fea0003800000 */
.L_x_132:
[----:B------:R-:W-:-:S04]  /*b6c0*/  IADD3 R6, R64, 0x20, RZ ;  /* 0x0000002040067810 */ /* 0x000fc80007ffe0ff */
[----:B------:R-:W-:-:S13]  /*b6d0*/  ISETP.GE.AND P0, PT, R6, c[0x0][0x27c], PT ;  /* 0x00009f0006007a0c */ /* 0x000fda0003f06270 */
[----:B------:R-:W-:Y:S05]  /*b6e0*/  @P0 BRA `(.L_x_129) ;  /* 0x0000069000000947 */ /* 0x000fea0003800000 */
[----:B-1----:R-:W-:Y:S01]  /*b6f0*/  SHF.R.S32.HI R10, RZ, 0x1f, R6 ;  /* 0x0000001fff0a7819 */ /* 0x002fe20000011406 */
[--C-:B------:R-:W-:Y:S01]  /*b700*/  HADD2.F32 R19, -RZ, R69.reuse.H0_H0 ;  /* 0x20000045ff137230 */ /* 0x100fe20000004100 */
        /* <DEDUP_REMOVED lines=62> */
[----:B------:R-:W-:Y:S01]  /*baf0*/  HADD2.F32 R13, -RZ, R70.H1_H1 ;  /* 0x30000046ff0d7230 */ /* 0x000fe20000004100 */
        /* <DEDUP_REMOVED lines=9> */
[----:B------:R-:W-:Y:S01]  /*bb90*/  HADD2.F32 R10, -RZ, R71.H1_H1 ;  /* 0x30000047ff0a7230 */ /* 0x000fe20000004100 */
[-C--:B------:R-:W-:Y:S01]  /*bba0*/  FMUL.FTZ R9, R26, R8.reuse ;  /* 0x000000081a097220 */ /* 0x080fe20000410000 */
[--C-:B------:R-:W-:Y:S01]  /*bbb0*/  HADD2.F32 R7, -RZ, R68.reuse.H1_H1 ;  /* 0x30000044ff077230 */ /* 0x100fe20000004100 */
[C---:B------:R-:W-:Y:S01]  /*bbc0*/  FMUL.FTZ R16, R14.reuse, R8 ;  /* 0x000000080e107220 */ /* 0x040fe20000410000 */
[----:B------:R-:W-:Y:S01]  /*bbd0*/  HADD2.F32 R6, -RZ, R68.H0_H0 ;  /* 0x20000044ff067230 */ /* 0x000fe20000004100 */
[----:B------:R-:W-:Y:S01]  /*bbe0*/  FFMA.FTZ R30, R14, R10, R9 ;  /* 0x0000000a0e1e7223 */ /* 0x000fe20000010009 */
[--C-:B------:R-:W-:Y:S01]  /*bbf0*/  HADD2.F32 R9, -RZ, R72.reuse.H1_H1 ;  /* 0x30000048ff097230 */ /* 0x100fe20000004100 */
        /* <DEDUP_REMOVED lines=24> */
.L_x_129:
[----:B------:R-:W-:Y:S05]  /*bd80*/  BSYNC B1 ;  /* 0x0000000000017941 */ /* 0x000fea0003800000 */
.L_x_128:
[----:B------:R-:W-:-:S04]  /*bd90*/  IADD3 R16, R61, 0x40, RZ ;  /* 0x000000403d107810 */ /* 0x000fc80007ffe0ff */
[----:B------:R-:W-:-:S13]  /*bda0*/  ISETP.GE.AND P0, PT, R16, R42, PT ;  /* 0x0000002a1000720c */ /* 0x000fda0003f06270 */
[----:B------:R-:W-:Y:S05]  /*bdb0*/  @P0 BRA `(.L_x_115) ;  /* 0x000014a000000947 */ /* 0x000fea0003800000 */
[----:B------:R-:W-:Y:S01]  /*bdc0*/  ISETP.GE.AND P0, PT, R64, c[0x0][0x27c], PT ;  /* 0x00009f0040007a0c */ /* 0x000fe20003f06270 */
[----:B------:R-:W-:-:S12]  /*bdd0*/  BSSY B0, `(.L_x_134) ;  /* 0x0000068000007945 */ /* 0x000fd80003800000 */
[----:B------:R-:W-:Y:S05]  /*bde0*/  @P0 BRA `(.L_x_135) ;  /* 0x0000066000000947 */ /* 0x000fea0003800000 */
[----:B------:R-:W-:Y:S01]  /*bdf0*/  SHF.R.S32.HI R6, RZ, 0x1f, R16 ;  /* 0x0000001fff067819 */ /* 0x000fe20000011410 */
[----:B------:R-:W-:Y:S01]  /*be00*/  HADD2.F32 R20, -RZ, R58.H0_H0 ;  /* 0x2000003aff147230 */ /* 0x000fe20000004100 */
[----:B-1----:R-:W-:Y:S01]  /*be10*/  MOV R10, c[0x0][0x27c] ;  /* 0x00009f00000a7a02 */ /* 0x002fe20000000f00 */
[----:B------:R-:W-:Y:S01]  /*be20*/  HADD2.F32 R19, -RZ, R56.H0_H0 ;  /* 0x20000038ff137230 */ /* 0x000fe20000004100 */
[-C--:B------:R-:W-:Y:S02]  /*be30*/  LEA.HI R9, R16, R16.reuse, RZ, 0x1 ;  /* 0x0000001010097211 */ /* 0x080fe400078f08ff */
[----:B------:R-:W-:Y:S02]  /*be40*/  LEA.HI R6, R6, R16, RZ, 0x3 ;  /* 0x0000001006067211 */ /* 0x000fe400078f18ff */
[----:B------:R-:W-:Y:S02]  /*be50*/  LEA.HI R10, R10, R62, RZ, 0x1d ;  /* 0x0000003e0a0a7211 */ /* 0x000fe400078fe8ff */
[----:B------:R-:W-:-:S02]  /*be60*/  SHF.L.U32 R8, R9, 0x5, RZ ;  /* 0x0000000509087819 */ /* 0x000fc400000006ff */
[----:B------:R-:W-:Y:S02]  /*be70*/  LOP3.LUT R9, R9, 0x7fffffe, RZ, 0xc0, !PT ;  /* 0x07fffffe09097812 */ /* 0x000fe400078ec0ff */
[----:B------:R-:W-:Y:S02]  /*be80*/  SHF.L.U32 R7, R6, 0x5, RZ ;  /* 0x0000000506077819 */ /* 0x000fe400000006ff */
[----:B------:R-:W-:Y:S02]  /*be90*/  SHF.R.S32.HI R11, RZ, 0x1f, R10 ;  /* 0x0000001fff0b7819 */ /* 0x000fe4000001140a */
[----:B------:R-:W-:Y:S02]  /*bea0*/  LOP3.LUT R6, R8, 0xc0, RZ, 0xc0, !PT ;  /* 0x000000c008067812 */ /* 0x000fe400078ec0ff */
[----:B------:R-:W-:Y:S02]  /*beb0*/  IADD3 R8, R16, -R9, RZ ;  /* 0x8000000910087210 */ /* 0x000fe40007ffe0ff */
[----:B------:R-:W-:-:S02]  /*bec0*/  LOP3.LUT R7, R7, 0xffffff00, RZ, 0xc0, !PT ;  /* 0xffffff0007077812 */ /* 0x000fc400078ec0ff */
[----:B------:R-:W-:Y:S02]  /*bed0*/  LEA.HI R11, R11, R10, RZ, 0x2 ;  /* 0x0000000a0b0b7211 */ /* 0x000fe400078f10ff */
[----:B------:R-:W-:Y:S02]  /*bee0*/  SHF.L.U32 R10, R10, 0x3, RZ ;  /* 0x000000030a0a7819 */ /* 0x000fe400000006ff */
[----:B------:R-:W-:Y:S02]  /*bef0*/  LEA R7, R8, R7, 0x5 ;  /* 0x0000000708077211 */ /* 0x000fe400078e28ff */
[C---:B------:R-:W-:Y:S02]  /*bf00*/  LOP3.LUT R9, R6.reuse, 0x18, R64, 0xf8, !PT ;  /* 0x0000001806097812 */ /* 0x040fe400078ef840 */
[----:B------:R-:W-:Y:S02]  /*bf10*/  SHF.R.U32.HI R12, RZ, 0x3, R6 ;  /* 0x00000003ff0c7819 */ /* 0x000fe40000011606 */
[----:B------:R-:W-:-:S02]  /*bf20*/  LOP3.LUT R8, R6, 0x18, R10, 0xf8, !PT ;  /* 0x0000001806087812 */ /* 0x000fc400078ef80a */
[----:B------:R-:W-:Y:S02]  /*bf30*/  SHF.L.U32 R6, R11, 0xa, RZ ;  /* 0x0000000a0b067819 */ /* 0x000fe400000006ff */
[-C--:B------:R-:W-:Y:S02]  /*bf40*/  LOP3.LUT R9, R9, R12.reuse, RZ, 0x3c, !PT ;  /* 0x0000000c09097212 */ /* 0x080fe400078e3cff */
[----:B------:R-:W-:Y:S02]  /*bf50*/  LOP3.LUT R8, R8, R12, RZ, 0x3c, !PT ;  /* 0x0000000c08087212 */ /* 0x000fe400078e3cff */
[----:B------:R-:W-:Y:S02]  /*bf60*/  LOP3.LUT R6, R6, 0x7ffff000, RZ, 0xc0, !PT ;  /* 0x7ffff00006067812 */ /* 0x000fe400078ec0ff */
[----:B------:R-:W-:Y:S02]  /*bf70*/  IADD3 R9, R7, R9, RZ ;  /* 0x0000000907097210 */ /* 0x000fe40007ffe0ff */
        /* <DEDUP_REMOVED lines=13> */
[C---:B------:R-:W-:Y:S01]  /*c050*/  FMUL.FTZ R40, R7.reuse, R9 ;  /* 0x0000000907287220 */ /* 0x040fe20000410000 */
[----:B------:R-:W-:Y:S01]  /*c060*/  HADD2.F32 R29, -RZ, R11.H1_H1 ;  /* 0x3000000bff1d7230 */ /* 0x000fe20000004100 */
[-C--:B------:R-:W-:Y:S01]  /*c070*/  FMUL.FTZ R11, R7, R24.reuse ;  /* 0x00000018070b7220 */ /* 0x080fe20000410000 */
[--C-:B------:R-:W-:Y:S01]  /*c080*/  HADD2.F32 R28, -RZ, R10.reuse.H0_H0 ;  /* 0x2000000aff1c7230 */ /* 0x100fe20000004100 */
[----:B------:R-:W-:Y:S01]  /*c090*/  FMUL.FTZ R7, R6, R23 ;  /* 0x0000001706077220 */ /* 0x000fe20000410000 */
[----:B------:R-:W-:Y:S01]  /*c0a0*/  HADD2.F32 R27, -RZ, R10.H1_H1 ;  /* 0x3000000aff1b7230 */ /* 0x000fe20000004100 */
[C---:B------:R-:W-:Y:S01]  /*c0b0*/  FFMA.FTZ R43, R20.reuse, R9, R11 ;  /* 0x00000009142b7223 */ /* 0x040fe2000001000b */
[----:B------:R-:W-:Y:S01]  /*c0c0*/  HADD2.F32 R8, -RZ, R12.H1_H1 ;  /* 0x3000000cff087230 */ /* 0x000fe20000004100 */
[----:B------:R-:W-:Y:S01]  /*c0d0*/  FFMA.FTZ R20, R20, R24, -R40 ;  /* 0x0000001814147223 */ /* 0x000fe20000010828 */
[----:B------:R-:W-:-:S02]  /*c0e0*/  HADD2.F32 R10, -RZ, R44.H0_H0 ;  /* 0x2000002cff0a7230 */ /* 0x000fc40000004100 */
[--C-:B------:R-:W-:Y:S01]  /*c0f0*/  HADD2.F32 R22, -RZ, R15.reuse.H0_H0 ;  /* 0x2000000fff167230 */ /* 0x100fe20000004100 */
[----:B------:R-:W-:Y:S01]  /*c100*/  FFMA.FTZ R42, R19, R8, R7 ;  /* 0x00000008132a7223 */ /* 0x000fe20000010007 */
[----:B------:R-:W-:Y:S01]  /*c110*/  HADD2.F32 R21, -RZ, R15.H1_H1 ;  /* 0x3000000fff157230 */ /* 0x000fe20000004100 */
[----:B------:R-:W-:Y:S01]  /*c120*/  FMUL.FTZ R9, R10, R26 ;  /* 0x0000001a0a097220 */ /* 0x000fe20000410000 */
[----:B------:R-:W-:Y:S01]  /*c130*/  HADD2.F32 R12, -RZ, R13.H0_H0 ;  /* 0x2000000dff0c7230 */ /* 0x000fe20000004100 */
[----:B------:R-:W-:Y:S01]  /*c140*/  FMUL.FTZ R38, R6, R8 ;  /* 0x0000000806267220 */ /* 0x000fe20000410000 */
[----:B------:R-:W-:Y:S02]  /*c150*/  HADD2.F32 R15, -RZ, R57.H0_H0 ;  /* 0x20000039ff0f7230 */ /* 0x000fe40000004100 */
[----:B------:R-:W-:Y:S01]  /*c160*/  HADD2.F32 R7, -RZ, R44.H1_H1 ;  /* 0x3000002cff077230 */ /* 0x000fe20000004100 */
[-C--:B------:R-:W-:Y:S01]  /*c170*/  FMUL.FTZ R35, R10, R12.reuse ;  /* 0x0000000c0a237220 */ /* 0x080fe20000410000 */
[----:B------:R-:W-:Y:S01]  /*c180*/  HADD2.F32 R6, -RZ, R45.H0_H0 ;  /* 0x2000002dff067230 */ /* 0x000fe20000004100 */
[----:B------:R-:W-:Y:S01]  /*c190*/  FFMA.FTZ R41, R15, R12, R9 ;  /* 0x0000000c0f297223 */ /* 0x000fe20000010009 */
[----:B------:R-:W-:Y:S01]  /*c1a0*/  HADD2.F32 R18, -RZ, R13.H1_H1 ;  /* 0x3000000dff127230 */ /* 0x000fe20000004100 */
[C---:B------:R-:W-:Y:S01]  /*c1b0*/  FMUL.FTZ R10, R7.reuse, R25 ;  /* 0x00000019070a7220 */ /* 0x040fe20000410000 */
[----:B------:R-:W-:Y:S01]  /*c1c0*/  HADD2.F32 R13, -RZ, R53.H0_H0 ;  /* 0x20000035ff0d7230 */ /* 0x000fe20000004100 */
[C---:B------:R-:W-:Y:S01]  /*c1d0*/  FMUL.FTZ R9, R6.reuse, R28 ;  /* 0x0000001c06097220 */ /* 0x040fe20000410000 */
[--C-:B------:R-:W-:Y:S01]  /*c1e0*/  HADD2.F32 R17, -RZ, R14.reuse.H0_H0 ;  /* 0x2000000eff117230 */ /* 0x100fe20000004100 */
[-C--:B------:R-:W-:Y:S01]  /*c1f0*/  FMUL.FTZ R33, R7, R18.reuse ;  /* 0x0000001207217220 */ /* 0x080fe20000410000 */
[----:B------:R-:W-:Y:S01]  /*c200*/  HADD2.F32 R12, -RZ, R55.H0_H0 ;  /* 0x20000037ff0c7230 */ /* 0x000fe20000004100 */
[----:B------:R-:W-:Y:S01]  /*c210*/  FFMA.FTZ R37, R13, R18, R10 ;  /* 0x000000120d257223 */ /* 0x000fe2000001000a */
[----:B------:R-:W-:Y:S01]  /*c220*/  HADD2.F32 R8, -RZ, R45.H1_H1 ;  /* 0x3000002dff087230 */ /* 0x000fe20000004100 */
[-C--:B------:R-:W-:Y:S01]  /*c230*/  FMUL.FTZ R31, R6, R17.reuse ;  /* 0x00000011061f7220 */ /* 0x080fe20000410000 */
[----:B------:R-:W-:Y:S01]  /*c240*/  HADD2.F32 R14, -RZ, R14.H1_H1 ;  /* 0x3000000eff0e7230 */ /* 0x000fe20000004100 */
[----:B------:R-:W-:Y:S01]  /*c250*/  FFMA.FTZ R34, R12, R17, R9 ;  /* 0x000000110c227223 */ /* 0x000fe20000010009 */
[----:B------:R-:W-:Y:S01]  /*c260*/  HADD2.F32 R10, -RZ, R52.H0_H0 ;  /* 0x20000034ff0a7230 */ /* 0x000fe20000004100 */
[C---:B------:R-:W-:Y:S01]  /*c270*/  FMUL.FTZ R9, R8.reuse, R27 ;  /* 0x0000001b08097220 */ /* 0x040fe20000410000 */
[--C-:B------:R-:W-:Y:S01]  /*c280*/  HADD2.F32 R7, -RZ, R46.reuse.H1_H1 ;  /* 0x3000002eff077230 */ /* 0x100fe20000004100 */
[-C--:B------:R-:W-:Y:S01]  /*c290*/  FMUL.FTZ R18, R8, R14.reuse ;  /* 0x0000000e08127220 */ /* 0x080fe20000410000 */
[----:B------:R-:W-:Y:S01]  /*c2a0*/  HADD2.F32 R6, -RZ, R46.H0_H0 ;  /* 0x2000002eff067230 */ /* 0x000fe20000004100 */
[----:B------:R-:W-:Y:S01]  /*c2b0*/  FFMA.FTZ R32, R10, R14, R9 ;  /* 0x0000000e0a207223 */ /* 0x000fe20000010009 */
[----:B------:R-:W-:Y:S01]  /*c2c0*/  HADD2.F32 R9, -RZ, R54.H0_H0 ;  /* 0x20000036ff097230 */ /* 0x000fe20000004100 */
[----:B------:R-:W-:Y:S01]  /*c2d0*/  FMUL.FTZ R11, R7, R30 ;  /* 0x0000001e070b7220 */ /* 0x000fe20000410000 */
[----:B------:R-:W-:Y:S01]  /*c2e0*/  HADD2.F32 R8, -RZ, R49.H0_H0 ;  /* 0x20000031ff087230 */ /* 0x000fe20000004100 */
[----:B------:R-:W-:-:S02]  /*c2f0*/  FMUL.FTZ R14, R6, R29 ;  /* 0x0000001d060e7220 */ /* 0x000fc40000410000 */
[-C--:B------:R-:W-:Y:S02]  /*c300*/  FMUL.FTZ R17, R7, R22.reuse ;  /* 0x0000001607117220 */ /* 0x080fe40000410000 */
[-C--:B------:R-:W-:Y:S02]  /*c310*/  FMUL.FTZ R6, R6, R21.reuse ;  /* 0x0000001506067220 */ /* 0x080fe40000410000 */
        /* <DEDUP_REMOVED lines=19> */
.L_x_135:
[----:B------:R-:W-:Y:S05]  /*c450*/  BSYNC B0 ;  /* 0x0000000000007941 */ /* 0x000fea0003800000 */
.L_x_134:
[----:B------:R-:W-:Y:S01]  /*c460*/  IADD3 R6, R64, 0x10, RZ ;  /* 0x0000001040067810 */ /* 0x000fe20007ffe0ff */
[----:B------:R-:W-:Y:S03]  /*c470*/  BSSY B0, `(.L_x_136) ;  /* 0x000006f000007945 */ /* 0x000fe60003800000 */
[----:B------:R-:W-:-:S13]  /*c480*/  ISETP.GE.AND P0, PT, R6, c[0x0][0x27c], PT ;  /* 0x00009f0006007a0c */ /* 0x000fda0003f06270 */
[----:B------:R-:W-:Y:S05]  /*c490*/  @P0 BRA `(.L_x_137) ;  /* 0x000006c000000947 */ /* 0x000fea0003800000 */
[----:B------:R-:W-:Y:S01]  /*c4a0*/  SHF.R.S32.HI R7, RZ, 0x1f, R6 ;  /* 0x0000001fff077819 */ /* 0x000fe20000011406 */
[----:B------:R-:W-:Y:S01]  /*c4b0*/  HADD2.F32 R20, -RZ, R51.H1_H1 ;  /* 0x30000033ff147230 */ /* 0x000fe20000004100 */
[----:B-1----:R-:W-:Y:S01]  /*c4c0*/  SHF.R.S32.HI R9, RZ, 0x1f, R16 ;  /* 0x0000001fff097819 */ /* 0x002fe20000011410 */
[----:B------:R-:W-:Y:S01]  /*c4d0*/  HADD2.F32 R19, -RZ, R52.H1_H1 ;  /* 0x30000034ff137230 */ /* 0x000fe20000004100 */
[----:B------:R-:W-:Y:S02]  /*c4e0*/  LEA.HI R11, R16, R16, RZ, 0x1 ;  /* 0x00000010100b7211 */ /* 0x000fe400078f08ff */
[CC--:B------:R-:W-:Y:S02]  /*c4f0*/  LEA.HI R8, R7.reuse, R6.reuse, RZ, 0x3 ;  /* 0x0000000607087211 */ /* 0x0c0fe400078f18ff */
[----:B------:R-:W-:Y:S01]  /*c500*/  LEA.HI R12, R7, R6, RZ, 0x5 ;  /* 0x00000006070c7211 */ /* 0x000fe200078f28ff */
[----:B------:R-:W-:Y:S01]  /*c510*/  IMAD.SHL.U32 R10, R11, 0x20, RZ ;  /* 0x000000200b0a7824 */ /* 0x000fe200078e00ff */
[----:B------:R-:W-:-:S02]  /*c520*/  LEA.HI R6, R9, R16, RZ, 0x3 ;  /* 0x0000001009067211 */ /* 0x000fc400078f18ff */
[----:B------:R-:W-:Y:S02]  /*c530*/  MOV R13, c[0x0][0x27c] ;  /* 0x00009f00000d7a02 */ /* 0x000fe40000000f00 */
[----:B------:R-:W-:Y:S02]  /*c540*/  SHF.R.S32.HI R7, RZ, 0x3, R8 ;  /* 0x00000003ff077819 */ /* 0x000fe40000011408 */
[----:B------:R-:W-:Y:S02]  /*c550*/  LOP3.LUT R11, R11, 0x7fffffe, RZ, 0xc0, !PT ;  /* 0x07fffffe0b0b7812 */ /* 0x000fe400078ec0ff */
[----:B------:R-:W-:Y:S02]  /*c560*/  SHF.L.U32 R9, R6, 0x5, RZ ;  /* 0x0000000506097819 */ /* 0x000fe400000006ff */
[----:B------:R-:W-:Y:S01]  /*c570*/  LOP3.LUT R6, R10, 0xc0, RZ, 0xc0, !PT ;  /* 0x000000c00a067812 */ /* 0x000fe200078ec0ff */
[----:B------:R-:W-:Y:S01]  /*c580*/  IMAD.IADD R11, R16, 0x1, -R11 ;  /* 0x00000001100b7824 */ /* 0x000fe200078e0a0b */
[----:B------:R-:W-:-:S02]  /*c590*/  LEA.HI R7, R13, R7, RZ, 0x1d ;  /* 0x000000070d077211 */ /* 0x000fc400078fe8ff */
[----:B------:R-:W-:Y:S02]  /*c5a0*/  LOP3.LUT R9, R9, 0xffffff00, RZ, 0xc0, !PT ;  /* 0xffffff0009097812 */ /* 0x000fe400078ec0ff */
[----:B------:R-:W-:Y:S02]  /*c5b0*/  SHF.L.U32 R10, R12, 0x7, RZ ;  /* 0x000000070c0a7819 */ /* 0x000fe400000006ff */
[----:B------:R-:W-:Y:S01]  /*c5c0*/  LOP3.LUT R12, R6, 0x18, R8, 0xf8, !PT ;  /* 0x00000018060c7812 */ /* 0x000fe200078ef808 */
[----:B------:R-:W-:Y:S01]  /*c5d0*/  IMAD R13, R11, 0x20, R9 ;  /* 0x000000200b0d7824 */ /* 0x000fe200078e0209 */
[----:B------:R-:W-:Y:S02]  /*c5e0*/  SHF.R.S32.HI R8, RZ, 0x1f, R7 ;  /* 0x0000001fff087819 */ /* 0x000fe40000011407 */
[----:B------:R-:W-:Y:S02]  /*c5f0*/  SHF.L.U32 R11, R7, 0x3, RZ ;  /* 0x00000003070b7819 */ /* 0x000fe400000006ff */
[----:B------:R-:W-:-:S02]  /*c600*/  LEA.HI R7, R8, R7, RZ, 0x2 ;  /* 0x0000000708077211 */ /* 0x000fc400078f10ff */
[----:B------:R-:W-:Y:S02]  /*c610*/  SHF.R.U32.HI R14, RZ, 0x3, R6 ;  /* 0x00000003ff0e7819 */ /* 0x000fe40000011606 */
[----:B------:R-:W-:Y:S01]  /*c620*/  LOP3.LUT R8, R6, 0x18, R11, 0xf8, !PT ;  /* 0x0000001806087812 */ /* 0x000fe200078ef80b */
[----:B------:R-:W-:Y:S01]  /*c630*/  IMAD.SHL.U32 R6, R7, 0x400, RZ ;  /* 0x0000040007067824 */ /* 0x000fe200078e00ff */
[----:B------:R-:W-:Y:S02]  /*c640*/  LOP3.LUT R9, R10, 0x7ffff000, RZ, 0xc0, !PT ;  /* 0x7ffff0000a097812 */ /* 0x000fe400078ec0ff */
[-C--:B------:R-:W-:Y:S02]  /*c650*/  LOP3.LUT R10, R12, R14.reuse, RZ, 0x3c, !PT ;  /* 0x0000000e0c0a7212 */ /* 0x080fe400078e3cff */
[----:B------:R-:W-:Y:S02]  /*c660*/  LOP3.LUT R7, R8, R14, RZ, 0x3c, !PT ;  /* 0x0000000e08077212 */ /* 0x000fe400078e3cff */
[----:B------:R-:W-:-:S02]  /*c670*/  LOP3.LUT R6, R6, 0x7ffff000, RZ, 0xc0, !PT ;  /* 0x7ffff00006067812 */ /* 0x000fc400078ec0ff */
[----:B------:R-:W-:Y:S02]  /*c680*/  IADD3 R9, R10, R13, R9 ;  /* 0x0000000d0a097210 */ /* 0x000fe40007ffe009 */
        /* <DEDUP_REMOVED lines=29> */
[----:B------:R-:W-:Y:S02]  /*c860*/  HADD2.F32 R15, -RZ, R53.H1_H1 ;  /* 0x30000035ff0f7230 */ /* 0x000fe40000004100 */
[----:B------:R-:W-:Y:S01]  /*c870*/  HADD2.F32 R7, -RZ, R48.H1_H1 ;  /* 0x30000030ff077230 */ /* 0x000fe20000004100 */
[-C--:B------:R-:W-:Y:S01]  /*c880*/  FMUL.FTZ R35, R10, R12.reuse ;  /* 0x0000000c0a237220 */ /* 0x080fe20000410000 */
[----:B------:R-:W-:Y:S01]  /*c890*/  HADD2.F32 R6, -RZ, R49.H1_H1 ;  /* 0x30000031ff067230 */ /* 0x000fe20000004100 */
[----:B------:R-:W-:Y:S01]  /*c8a0*/  FFMA.FTZ R41, R15, R12, R9 ;  /* 0x0000000c0f297223 */ /* 0x000fe20000010009 */
[----:B------:R-:W-:Y:S01]  /*c8b0*/  HADD2.F32 R18, -RZ, R13.H1_H1 ;  /* 0x3000000dff127230 */ /* 0x000fe20000004100 */
[C---:B------:R-:W-:Y:S01]  /*c8c0*/  FMUL.FTZ R10, R7.reuse, R25 ;  /* 0x00000019070a7220 */ /* 0x040fe20000410000 */
[----:B------:R-:W-:Y:S01]  /*c8d0*/  HADD2.F32 R13, -RZ, R54.H1_H1 ;  /* 0x30000036ff0d7230 */ /* 0x000fe20000004100 */
[C---:B------:R-:W-:Y:S01]  /*c8e0*/  FMUL.FTZ R9, R6.reuse, R28 ;  /* 0x0000001c06097220 */ /* 0x040fe20000410000 */
[----:B------:R-:W-:Y:S01]  /*c8f0*/  HADD2.F32 R17, -RZ, R14.H0_H0 ;  /* 0x2000000eff117230 */ /* 0x000fe20000004100 */
[-C--:B------:R-:W-:Y:S01]  /*c900*/  FMUL.FTZ R33, R7, R18.reuse ;  /* 0x0000001207217220 */ /* 0x080fe20000410000 */
[----:B------:R-:W-:Y:S01]  /*c910*/  HADD2.F32 R12, -RZ, R55.H1_H1 ;  /* 0x30000037ff0c7230 */ /* 0x000fe20000004100 */
[----:B------:R-:W-:Y:S01]  /*c920*/  FFMA.FTZ R37, R13, R18, R10 ;  /* 0x000000120d257223 */ /* 0x000fe2000001000a */
[----:B------:R-:W-:Y:S01]  /*c930*/  HADD2.F32 R8, -RZ, R50.H0_H0 ;  /* 0x20000032ff087230 */ /* 0x000fe20000004100 */
[-C--:B------:R-:W-:Y:S01]  /*c940*/  FMUL.FTZ R31, R6, R17.reuse ;  /* 0x00000011061f7220 */ /* 0x080fe20000410000 */
[----:B------:R-:W-:Y:S01]  /*c950*/  HADD2.F32 R14, -RZ, R14.H1_H1 ;  /* 0x3000000eff0e7230 */ /* 0x000fe20000004100 */
[----:B------:R-:W-:Y:S01]  /*c960*/  FFMA.FTZ R34, R12, R17, R9 ;  /* 0x000000110c227223 */ /* 0x000fe20000010009 */
[----:B------:R-:W-:Y:S01]  /*c970*/  HADD2.F32 R10, -RZ, R56.H1_H1 ;  /* 0x30000038ff0a7230 */ /* 0x000fe20000004100 */
[C---:B------:R-:W-:Y:S01]  /*c980*/  FMUL.FTZ R9, R8.reuse, R27 ;  /* 0x0000001b08097220 */ /* 0x040fe20000410000 */
[----:B------:R-:W-:Y:S01]  /*c990*/  HADD2.F32 R7, -RZ, R51.H0_H0 ;  /* 0x20000033ff077230 */ /* 0x000fe20000004100 */
[-C--:B------:R-:W-:Y:S01]  /*c9a0*/  FMUL.FTZ R18, R8, R14.reuse ;  /* 0x0000000e08127220 */ /* 0x080fe20000410000 */
[----:B------:R-:W-:Y:S01]  /*c9b0*/  HADD2.F32 R6, -RZ, R50.H1_H1 ;  /* 0x30000032ff067230 */ /* 0x000fe20000004100 */
[----:B------:R-:W-:Y:S01]  /*c9c0*/  FFMA.FTZ R32, R10, R14, R9 ;  /* 0x0000000e0a207223 */ /* 0x000fe20000010009 */
[----:B------:R-:W-:Y:S01]  /*c9d0*/  HADD2.F32 R9, -RZ, R58.H1_H1 ;  /* 0x3000003aff097230 */ /* 0x000fe20000004100 */
[----:B------:R-:W-:Y:S01]  /*c9e0*/  FMUL.FTZ R11, R7, R30 ;  /* 0x0000001e070b7220 */ /* 0x000fe20000410000 */
[----:B------:R-:W-:Y:S01]  /*c9f0*/  HADD2.F32 R8, -RZ, R57.H1_H1 ;  /* 0x30000039ff087230 */ /* 0x000fe20000004100 */
        /* <DEDUP_REMOVED lines=22> */
.L_x_137:
[----:B------:R-:W-:Y:S05]  /*cb60*/  BSYNC B0 ;  /* 0x0000000000007941 */ /* 0x000fea0003800000 */
.L_x_136:
[----:B------:R-:W-:-:S04]  /*cb70*/  IADD3 R6, R64, 0x20, RZ ;  /* 0x0000002040067810 */ /* 0x000fc80007ffe0ff */
[----:B------:R-:W-:-:S13]  /*cb80*/  ISETP.GE.AND P0, PT, R6, c[0x0][0x27c], PT ;  /* 0x00009f0006007a0c */ /* 0x000fda0003f06270 */
[----:B------:R-:W-:Y:S05]  /*cb90*/  @P0 BRA `(.L_x_115) ;  /* 0x000006c000000947 */ /* 0x000fea0003800000 */
[----:B------:R-:W-:Y:S01]  /*cba0*/  SHF.R.S32.HI R7, RZ, 0x1f, R6 ;  /* 0x0000001fff077819 */ /* 0x000fe20000011406 */
[--C-:B------:R-:W-:Y:S01]  /*cbb0*/  HADD2.F32 R19, -RZ, R69.reuse.H0_H0 ;  /* 0x20000045ff137230 */ /* 0x100fe20000004100 */
[----:B-1----:R-:W-:Y:S01]  /*cbc0*/  LEA.HI R10, R16, R16, RZ, 0x1 ;  /* 0x00000010100a7211 */ /* 0x002fe200078f08ff */
[----:B------:R-:W-:Y:S01]  /*cbd0*/  HADD2.F32 R18, -RZ, R69.H1_H1 ;  /* 0x30000045ff127230 */ /* 0x000fe20000004100 */
[----:B------:R-:W-:Y:S02]  /*cbe0*/  SHF.R.S32.HI R9, RZ, 0x1f, R16 ;  /* 0x0000001fff097819 */ /* 0x000fe40000011410 */
[CC--:B------:R-:W-:Y:S02]  /*cbf0*/  LEA.HI R8, R7.reuse, R6.reuse, RZ, 0x3 ;  /* 0x0000000607087211 */ /* 0x0c0fe400078f18ff */
[----:B------:R-:W-:Y:S02]  /*cc00*/  LEA.HI R13, R7, R6, RZ, 0x5 ;  /* 0x00000006070d7211 */ /* 0x000fe400078f28ff */
[----:B------:R-:W-:Y:S01]  /*cc10*/  LEA.HI R6, R9, R16, RZ, 0x3 ;  /* 0x0000001009067211 */ /* 0x000fe200078f18ff */
[C---:B------:R-:W-:Y:S01]  /*cc20*/  IMAD.SHL.U32 R9, R10.reuse, 0x20, RZ ;  /* 0x000000200a097824 */ /* 0x040fe200078e00ff */
[----:B------:R-:W-:-:S02]  /*cc30*/  LOP3.LUT R7, R10, 0x7fffffe, RZ, 0xc0, !PT ;  /* 0x07fffffe0a077812 */ /* 0x000fc400078ec0ff */
[----:B------:R-:W-:Y:S02]  /*cc40*/  MOV R14, c[0x0][0x27c] ;  /* 0x00009f00000e7a02 */ /* 0x000fe40000000f00 */
[----:B------:R-:W-:Y:S01]  /*cc50*/  SHF.R.S32.HI R11, RZ, 0x3, R8 ;  /* 0x00000003ff0b7819 */ /* 0x000fe20000011408 */
[----:B------:R-:W-:Y:S01]  /*cc60*/  IMAD.IADD R12, R16, 0x1, -R7 ;  /* 0x00000001100c7824 */ /* 0x000fe200078e0a07 */
[----:B------:R-:W-:Y:S02]  /*cc70*/  SHF.L.U32 R10, R6, 0x5, RZ ;  /* 0x00000005060a7819 */ /* 0x000fe400000006ff */
[----:B------:R-:W-:Y:S02]  /*cc80*/  LOP3.LUT R6, R9, 0xc0, RZ, 0xc0, !PT ;  /* 0x000000c009067812 */ /* 0x000fe400078ec0ff */
[----:B------:R-:W-:Y:S02]  /*cc90*/  LEA.HI R7, R14, R11, RZ, 0x1d ;  /* 0x0000000b0e077211 */ /* 0x000fe400078fe8ff */
[----:B------:R-:W-:-:S02]  /*cca0*/  LOP3.LUT R9, R10, 0xffffff00, RZ, 0xc0, !PT ;  /* 0xffffff000a097812 */ /* 0x000fc400078ec0ff */
[----:B------:R-:W-:Y:S02]  /*ccb0*/  SHF.L.U32 R11, R13, 0x7, RZ ;  /* 0x000000070d0b7819 */ /* 0x000fe400000006ff */
[----:B------:R-:W-:Y:S01]  /*ccc0*/  LOP3.LUT R10, R6, 0x18, R8, 0xf8, !PT ;  /* 0x00000018060a7812 */ /* 0x000fe200078ef808 */
[----:B------:R-:W-:Y:S01]  /*ccd0*/  IMAD R12, R12, 0x20, R9 ;  /* 0x000000200c0c7824 */ /* 0x000fe200078e0209 */
[----:B------:R-:W-:Y:S02]  /*cce0*/  SHF.R.U32.HI R13, RZ, 0x3, R6 ;  /* 0x00000003ff0d7819 */ /* 0x000fe40000011606 */
[----:B------:R-:W-:Y:S02]  /*ccf0*/  SHF.R.S32.HI R8, RZ, 0x1f, R7 ;  /* 0x0000001fff087819 */ /* 0x000fe40000011407 */
[----:B------:R-:W-:Y:S02]  /*cd00*/  LOP3.LUT R9, R10, R13, RZ, 0x3c, !PT ;  /* 0x0000000d0a097212 */ /* 0x000fe400078e3cff */
[----:B------:R-:W-:-:S02]  /*cd10*/  SHF.L.U32 R10, R7, 0x3, RZ ;  /* 0x00000003070a7819 */ /* 0x000fc400000006ff */
[----:B------:R-:W-:Y:S02]  /*cd20*/  LEA.HI R7, R8, R7, RZ, 0x2 ;  /* 0x0000000708077211 */ /* 0x000fe400078f10ff */
[----:B------:R-:W-:Y:S02]  /*cd30*/  LOP3.LUT R8, R6, 0x18, R10, 0xf8, !PT ;  /* 0x0000001806087812 */ /* 0x000fe400078ef80a */
[----:B------:R-:W-:Y:S01]  /*cd40*/  LOP3.LUT R11, R11, 0x7ffff000, RZ, 0xc0, !PT ;  /* 0x7ffff0000b0b7812 */ /* 0x000fe200078ec0ff */
[----:B------:R-:W-:Y:S01]  /*cd50*/  IMAD.SHL.U32 R6, R7, 0x400, RZ ;  /* 0x0000040007067824 */ /* 0x000fe200078e00ff */
[----:B------:R-:W-:Y:S02]  /*cd60*/  LOP3.LUT R7, R8, R13, RZ, 0x3c, !PT ;  /* 0x0000000d08077212 */ /* 0x000fe400078e3cff */
[----:B------:R-:W-:Y:S02]  /*cd70*/  IADD3 R9, R9, R12, R11 ;  /* 0x0000000c09097210 */ /* 0x000fe40007ffe00b */
[----:B------:R-:W-:-:S02]  /*cd80*/  LOP3.LUT R6, R6, 0x7ffff000, RZ, 0xc0, !PT ;  /* 0x7ffff00006067812 */ /* 0x000fc400078ec0ff */
[----:B------:R-:W-:Y:S02]  /*cd90*/  SHF.L.U32 R38, R9, 0x1, RZ ;  /* 0x0000000109267819 */ /* 0x000fe400000006ff */
[----:B------:R-:W-:Y:S01]  /*cda0*/  IADD3 R6, R7, R6, R12 ;  /* 0x0000000607067210 */ /* 0x000fe20007ffe00c */
[--C-:B------:R-:W-:Y:S02]  /*cdb0*/  HADD2.F32 R7, -RZ, R60.reuse.H0_H0 ;  /* 0x2000003cff077230 */ /* 0x100fe40000004100 */
[----:B------:R-:W1:Y:S01]  /*cdc0*/  LDS.128 R8, [R38+0x6100] ;  /* 0x0061000026087984 */ /* 0x000e620000000c00 */
[----:B------:R-:W-:Y:S01]  /*cdd0*/  SHF.L.U32 R34, R6, 0x1, RZ ;  /* 0x0000000106227819 */ /* 0x000fe200000006ff */
[----:B------:R-:W-:-:S04]  /*cde0*/  HADD2.F32 R6, -RZ, R60.H1_H1 ;  /* 0x3000003cff067230 */ /* 0x000fc80000004100 */
[----:B------:R-:W2:Y:S01]  /*cdf0*/  LDS.128 R12, [R34+0x6100] ;  /* 0x00610000220c7984 */ /* 0x000ea20000000c00 */
[--C-:B-1----:R-:W-:Y:S02]  /*ce00*/  HADD2.F32 R25, -RZ, R9.reuse.H0_H0 ;  /* 0x20000009ff197230 */ /* 0x102fe40000004100 */
[----:B------:R-:W-:Y:S02]  /*ce10*/  HADD2.F32 R24, -RZ, R9.H1_H1 ;  /* 0x30000009ff187230 */ /* 0x000fe40000004100 */
[----:B------:R-:W-:Y:S02]  /*ce20*/  HADD2.F32 R23, -RZ, R8.H0_H0 ;  /* 0x20000008ff177230 */ /* 0x000fe40000004100 */
[----:B--2---:R-:W-:Y:S02]  /*ce30*/  HADD2.F32 R9, -RZ, R12.H0_H0 ;  /* 0x2000000cff097230 */ /* 0x004fe40000004100 */
[----:B------:R-:W-:Y:S02]  /*ce40*/  HADD2.F32 R22, -RZ, R8.H1_H1 ;  /* 0x30000008ff167230 */ /* 0x000fe40000004100 */
[--C-:B------:R-:W-:Y:S01]  /*ce50*/  HADD2.F32 R29, -RZ, R11.reuse.H0_H0 ;  /* 0x2000000bff1d7230 */ /* 0x100fe20000004100 */
[C---:B------:R-:W-:Y:S01]  /*ce60*/  FMUL.FTZ R37, R7.reuse, R9 ;  /* 0x0000000907257220 */ /* 0x040fe20000410000 */
[----:B------:R-:W-:Y:S01]  /*ce70*/  HADD2.F32 R28, -RZ, R11.H1_H1 ;  /* 0x3000000bff1c7230 */ /* 0x000fe20000004100 */
[----:B------:R-:W-:Y:S01]  /*ce80*/  FMUL.FTZ R11, R7, R23 ;  /* 0x00000017070b7220 */ /* 0x000fe20000410000 */
        /* <DEDUP_REMOVED lines=8> */
[-C--:B------:R-:W-:Y:S01]  /*cf10*/  FFMA.FTZ R40, R18, R8.reuse, R7 ;  /* 0x0000000812287223 */ /* 0x080fe20000010007 */
        /* <DEDUP_REMOVED lines=11> */
[----:B------:R-:W-:Y:S01]  /*cfd0*/  HADD2.F32 R13, -RZ, R70.H1_H1 ;  /* 0x30000046ff0d7230 */ /* 0x000fe20000004100 */
        /* <DEDUP_REMOVED lines=9> */
[----:B------:R-:W-:Y:S01]  /*d070*/  HADD2.F32 R10, -RZ, R71.H1_H1 ;  /* 0x30000047ff0a7230 */ /* 0x000fe20000004100 */
[C---:B------:R-:W-:Y:S01]  /*d080*/  FMUL.FTZ R9, R8.reuse, R26 ;  /* 0x0000001a08097220 */ /* 0x040fe20000410000 */
[--C-:B------:R-:W-:Y:S01]  /*d090*/  HADD2.F32 R7, -RZ, R68.reuse.H1_H1 ;  /* 0x30000044ff077230 */ /* 0x100fe20000004100 */
[-C--:B------:R-:W-:Y:S01]  /*d0a0*/  FMUL.FTZ R16, R8, R14.reuse ;  /* 0x0000000e08107220 */ /* 0x080fe20000410000 */
[----:B------:R-:W-:Y:S01]  /*d0b0*/  HADD2.F32 R6, -RZ, R68.H0_H0 ;  /* 0x20000044ff067230 */ /* 0x000fe20000004100 */
[----:B------:R-:W-:Y:S01]  /*d0c0*/  FFMA.FTZ R30, R10, R14, R9 ;  /* 0x0000000e0a1e7223 */ /* 0x000fe20000010009 */
[--C-:B------:R-:W-:Y:S01]  /*d0d0*/  HADD2.F32 R9, -RZ, R72.reuse.H1_H1 ;  /* 0x30000048ff097230 */ /* 0x100fe20000004100 */
        /* <DEDUP_REMOVED lines=24> */
.L_x_115:
[----:B------:R-:W-:Y:S05]  /*d260*/  BSYNC B2 ;  /* 0x0000000000027941 */ /* 0x000fea0003800000 */
.L_x_99:
[----:B-1----:R-:W-:Y:S01]  /*d270*/  IMAD R8, R75, c[0x0][0x208], RZ ;  /* 0x000082004b087a24 */ /* 0x002fe200078e02ff */
[----:B------:R-:W-:-:S04]  /*d280*/  DEPBAR.LE SB0, 0x0 ;  /* 0x000080000000791a */ /* 0x000fc80000000000 */
[----:B------:R-:W-:Y:S01]  /*d290*/  IMAD.WIDE.U32 R6, R251, c[0x0][0x208], RZ ;  /* 0x00008200fb067a25 */ /* 0x000fe200078e00ff */
[C---:B------:R-:W-:Y:S02]  /*d2a0*/  ISETP.GE.AND P2, PT, R176.reuse, c[0x0][0x1d4], PT ;  /* 0x00007500b0007a0c */ /* 0x040fe40003f46270 */
[----:B------:R-:W-:Y:S01]  /*d2b0*/  SHF.L.U32 R220, R3, 0x1, RZ ;  /* 0x0000000103dc7819 */ /* 0x000fe200000006ff */
[----:B------:R-:W-:Y:S01]  /*d2c0*/  IMAD R8, R251, c[0x0][0x20c], R8 ;  /* 0x00008300fb087a24 */ /* 0x000fe200078e0208 */
[----:B------:R-:W-:Y:S01]  /*d2d0*/  BAR.SYNC.DEFER_BLOCKING 0x0 ;  /* 0x0000000000007b1d */ /* 0x000fe20000010000 */
[----:B------:R-:W-:Y:S01]  /*d2e0*/  IMAD.WIDE R14, R176, 0x2, RZ ;  /* 0x00000002b00e7825 */ /* 0x000fe200078e02ff */
[----:B------:R-:W-:Y:S02]  /*d2f0*/  SHF.L.U32 R224, R0, 0x1, RZ ;  /* 0x0000000100e07819 */ /* 0x000fe400000006ff */
[----:B------:R-:W-:Y:S01]  /*d300*/  IADD3 R7, R7, R8, RZ ;  /* 0x0000000807077210 */ /* 0x000fe20007ffe0ff */
[----:B------:R-:W-:Y:S01]  /*d310*/  IMAD R8, R76, c[0x0][0x218], RZ ;  /* 0x000086004c087a24 */ /* 0x000fe200078e02ff */
[----:B------:R-:W-:-:S02]  /*d320*/  LEA R0, R2, R220, 0x1 ;  /* 0x000000dc02007211 */ /* 0x000fc400078e08ff */
[----:B------:R-:W-:Y:S01]  /*d330*/  LEA R225, R4, R224, 0x1 ;  /* 0x000000e004e17211 */ /* 0x000fe200078e08ff */
[----:B------:R-:W-:Y:S01]  /*d340*/  IMAD.WIDE.U32 R6, R244, c[0x0][0x218], R6 ;  /* 0x00008600f4067a25 */ /* 0x000fe200078e0006 */
[----:B------:R-:W-:Y:S02]  /*d350*/  SHF.L.U32 R226, R226, 0x1, RZ ;  /* 0x00000001e2e27819 */ /* 0x000fe400000006ff */
[----:B------:R-:W-:Y:S01]  /*d360*/  P2R R34, PR, RZ, 0x8 ;  /* 0x00000008ff227803 */ /* 0x000fe20000000000 */
[----:B------:R-:W-:Y:S01]  /*d370*/  IMAD R8, R244, c[0x0][0x21c], R8 ;  /* 0x00008700f4087a24 */ /* 0x000fe200078e0208 */
[----:B------:R-:W-:Y:S02]  /*d380*/  IADD3 R6, P0, R78, R6, RZ ;  /* 0x000000064e067210 */ /* 0x000fe40007f1e0ff */
[----:B------:R-:W-:Y:S02]  /*d390*/  SHF.R.S32.HI R161, RZ, 0x1f, R176 ;  /* 0x0000001fffa17819 */ /* 0x000fe400000114b0 */
[----:B------:R-:W-:-:S02]  /*d3a0*/  IADD3.X R8, R77, R7, R8, P0, !PT ;  /* 0x000000074d087210 */ /* 0x000fc400007fe408 */
[----:B------:R-:W-:-:S04]  /*d3b0*/  LEA R7, P0, R6, c[0x0][0x1f8], 0x1 ;  /* 0x00007e0006077a11 */ /* 0x000fc800078008ff */
[----:B------:R-:W-:Y:S01]  /*d3c0*/  LEA.HI.X R6, R6, c[0x0][0x1fc], R8, 0x1, P0 ;  /* 0x00007f0006067a11 */ /* 0x000fe200000f0c08 */
[----:B------:R-:W1:Y:S04]  /*d3d0*/  SHFL.IDX PT, R13, R7, RZ, 0x1c1f ;  /* 0x001c1fff070d7589 */ /* 0x000e6800000e0000 */
[----:B------:R2:W3:Y:S04]  /*d3e0*/  SHFL.IDX PT, R11, R7, 0x1, 0x1c1f ;  /* 0x003c1f00070b7f89 */ /* 0x0004e800000e0000 */
[----:B------:R-:W4:Y:S04]  /*d3f0*/  SHFL.IDX PT, R12, R6, RZ, 0x1c1f ;  /* 0x001c1fff060c7589 */ /* 0x000f2800000e0000 */
[----:B------:R5:W5:Y:S04]  /*d400*/  SHFL.IDX PT, R10, R6, 0x1, 0x1c1f ;  /* 0x003c1f00060a7f89 */ /* 0x000b6800000e0000 */
[----:B------:R-:W-:Y:S04]  /*d410*/  LDSM.16.M88.4 R20, [R220+0x3100] ;  /* 0x00310000dc14783b */ /* 0x000fe80000000200 */
[----:B------:R-:W-:Y:S01]  /*d420*/  LDSM.16.M88.4 R52, [R220+0x3500] ;  /* 0x00350000dc34783b */ /* 0x000fe20000000200 */
[----:B-1----:R-:W-:-:S03]  /*d430*/  IADD3 R32, P1, R13, R14, RZ ;  /* 0x0000000e0d207210 */ /* 0x002fc60007f3e0ff */
[----:B------:R-:W-:Y:S01]  /*d440*/  LDSM.16.M88.4 R48, [R220+0x3900] ;  /* 0x00390000dc30783b */ /* 0x000fe20000000200 */
[----:B--2---:R-:W-:Y:S02]  /*d450*/  SHF.R.S32.HI R7, RZ, 0x1f, R74 ;  /* 0x0000001fff077819 */ /* 0x004fe4000001144a */
[----:B---3--:R-:W-:Y:S01]  /*d460*/  IADD3 R28, P0, R14, R11, RZ ;  /* 0x0000000b0e1c7210 */ /* 0x008fe20007f1e0ff */
[----:B------:R-:W-:Y:S01]  /*d470*/  LDSM.16.M88.4 R44, [R220+0x3d00] ;  /* 0x003d0000dc2c783b */ /* 0x000fe20000000200 */
[----:B------:R-:W-:Y:S02]  /*d480*/  LEA.HI R7, R7, R74, RZ, 0x3 ;  /* 0x0000004a07077211 */ /* 0x000fe400078f18ff */
[----:B----4-:R-:W-:Y:S01]  /*d490*/  IADD3.X R33, R12, R15, RZ, P1, !PT ;  /* 0x0000000f0c217210 */ /* 0x010fe20000ffe4ff */
[----:B------:R-:W-:Y:S01]  /*d4a0*/  LDSM.16.M88.4 R56, [R0+0x3100] ;  /* 0x003100000038783b */ /* 0x000fe20000000200 */
[----:B-----5:R-:W-:Y:S02]  /*d4b0*/  SHF.R.S32.HI R6, RZ, 0x1f, R73 ;  /* 0x0000001fff067819 */ /* 0x020fe40000011449 */
[----:B------:R-:W-:Y:S01]  /*d4c0*/  LOP3.LUT R240, R7, 0xfffffff8, RZ, 0xc0, !PT ;  /* 0xfffffff807f07812 */ /* 0x000fe200078ec0ff */
[----:B------:R-:W-:Y:S01]  /*d4d0*/  LDSM.16.M88.4 R80, [R0+0x3500] ;  /* 0x003500000050783b */ /* 0x000fe20000000200 */
[----:B------:R-:W-:-:S02]  /*d4e0*/  LEA.HI R6, R6, R73, RZ, 0x3 ;  /* 0x0000004906067211 */ /* 0x000fc400078f18ff */
[----:B------:R-:W-:Y:S01]  /*d4f0*/  IADD3.X R29, R15, R10, RZ, P0, !PT ;  /* 0x0000000a0f1d7210 */ /* 0x000fe200007fe4ff */
[----:B------:R-:W-:Y:S01]  /*d500*/  IMAD.WIDE R8, R240, 0x2, RZ ;  /* 0x00000002f0087825 */ /* 0x000fe200078e02ff */
[----:B------:R-:W-:Y:S01]  /*d510*/  LOP3.LUT R241, R6, 0xfffffff8, RZ, 0xc0, !PT ;  /* 0xfffffff806f17812 */ /* 0x000fe200078ec0ff */
[----:B------:R-:W-:Y:S01]  /*d520*/  LDSM.16.M88.4 R100, [R0+0x3900] ;  /* 0x003900000064783b */ /* 0x000fe20000000200 */
[----:B------:R-:W-:Y:S02]  /*d530*/  SHF.R.S32.HI R160, RZ, 0x1f, R240 ;  /* 0x0000001fffa07819 */ /* 0x000fe400000114f0 */
[----:B------:R-:W-:Y:S01]  /*d540*/  IADD3 R30, P1, R13, R8, RZ ;  /* 0x000000080d1e7210 */ /* 0x000fe20007f3e0ff */
[----:B------:R-:W-:Y:S01]  /*d550*/  IMAD.WIDE R6, R241, 0x2, RZ ;  /* 0x00000002f1067825 */ /* 0x000fe200078e02ff */
[----:B------:R-:W-:Y:S01]  /*d560*/  IADD3 R26, P0, R8, R11, RZ ;  /* 0x0000000b081a7210 */ /* 0x000fe20007f1e0ff */
[----:B------:R1:W-:Y:S01]  /*d570*/  LDSM.16.M88.4 R104, [R0+0x3d00] ;  /* 0x003d00000068783b */ /* 0x0003e20000000200 */
[----:B------:R-:W-:-:S02]  /*d580*/  IADD3.X R31, R12, R9, RZ, P1, !PT ;  /* 0x000000090c1f7210 */ /* 0x000fc40000ffe4ff */
[----:B------:R-:W-:Y:S01]  /*d590*/  IADD3.X R27, R9, R10, RZ, P0, !PT ;  /* 0x0000000a091b7210 */ /* 0x000fe200007fe4ff */
[----:B------:R-:W-:Y:S01]  /*d5a0*/  LDSM.16.M88.4 R40, [R225+0x6100] ;  /* 0x00610000e128783b */ /* 0x000fe20000000200 */
[----:B------:R-:W-:Y:S02]  /*d5b0*/  IADD3 R24, P1, R13, R6, RZ ;  /* 0x000000060d187210 */ /* 0x000fe40007f3e0ff */
[----:B------:R-:W-:Y:S01]  /*d5c0*/  IADD3 R6, P0, R6, R11, RZ ;  /* 0x0000000b06067210 */ /* 0x000fe20007f1e0ff */
[----:B------:R-:W-:Y:S01]  /*d5d0*/  LDSM.16.M88.4 R16, [R225+0x7100] ;  /* 0x00710000e110783b */ /* 0x000fe20000000200 */
[----:B------:R-:W-:Y:S02]  /*d5e0*/  IADD3.X R25, R12, R7, RZ, P1, !PT ;  /* 0x000000070c197210 */ /* 0x000fe40000ffe4ff */
[----:B------:R-:W-:Y:S01]  /*d5f0*/  IADD3.X R7, R7, R10, RZ, P0, !PT ;  /* 0x0000000a07077210 */ /* 0x000fe200007fe4ff */
[----:B------:R-:W2:Y:S01]  /*d600*/  LDSM.16.M88.4 R12, [R224+0x6100] ;  /* 0x00610000e00c783b */ /* 0x000ea20000000200 */
[----:B------:R-:W-:-:S02]  /*d610*/  ISETP.LT.OR P0, PT, R65, 0x1, P2 ;  /* 0x000000014100780c */ /* 0x000fc40001701670 */
[----:B------:R-:W-:Y:S01]  /*d620*/  ISETP.GE.AND P1, PT, R74, c[0x0][0x1d4], PT ;  /* 0x000075004a007a0c */ /* 0x000fe20003f26270 */
[----:B------:R-:W3:Y:S01]  /*d630*/  LDSM.16.M88.4 R8, [R224+0x7100] ;  /* 0x00710000e008783b */ /* 0x000ee20000000200 */
[----:B------:R-:W-:Y:S02]  /*d640*/  ISETP.LT.OR P2, PT, R65, 0x21, P2 ;  /* 0x000000214100780c */ /* 0x000fe40001741670 */
[----:B------:R-:W-:Y:S02]  /*d650*/  SHF.R.S32.HI R159, RZ, 0x1f, R241 ;  /* 0x0000001fff9f7819 */ /* 0x000fe400000114f1 */
[----:B-1----:R-:W-:-:S05]  /*d660*/  IADD3 R0, R220, 0x3100, RZ ;  /* 0x00003100dc007810 */ /* 0x002fca0007ffe0ff */
[----:B------:R-:W-:Y:S01]  /*d670*/  @!PT LDS RZ, [RZ] ;  /* 0x00000000fffff984 */ /* 0x000fe20000000800 */
[----:B------:R-:W-:Y:S01]  /*d680*/  @!PT LDS RZ, [RZ] ;  /* 0x00000000fffff984 */ /* 0x000fe20000000800 */
[----:B------:R-:W-:Y:S01]  /*d690*/  @!PT LDS RZ, [RZ] ;  /* 0x00000000fffff984 */ /* 0x000fe20000000800 */
[----:B------:R1:W-:Y:S01]  /*d6a0*/  LDGSTS.E.BYPASS.LTC128B.128 [R226+0x100], [R32.64], !P0 ;  /* 0x0010000020e27fae */ /* 0x0003e2000c101d46 */
[C---:B------:R-:W-:Y:S02]  /*d6b0*/  ISETP.LT.OR P0, PT, R65.reuse, 0x1, P1 ;  /* 0x000000014100780c */ /* 0x040fe40000f01670 */
[----:B------:R-:W-:Y:S02]  /*d6c0*/  ISETP.LT.OR P1, PT, R65, 0x21, P1 ;  /* 0x000000214100780c */ /* 0x000fe40000f21670 */
[----:B------:R-:W-:-:S09]  /*d6d0*/  LEA R223, R2, R0, 0x1 ;  /* 0x0000000002df7211 */ /* 0x000fd200078e08ff */
[----:B------:R4:W-:Y:S01]  /*d6e0*/  LDGSTS.E.BYPASS.LTC128B.128 [R226+0x1100], [R30.64], !P0 ;  /* 0x011000001ee27fae */ /* 0x0009e2000c101d46 */
[----:B------:R-:W-:-:S04]  /*d6f0*/  ISETP.GE.AND P0, PT, R73, c[0x0][0x1d4], PT ;  /* 0x0000750049007a0c */ /* 0x000fc80003f06270 */
[C---:B------:R-:W-:Y:S02]  /*d700*/  ISETP.LT.OR P3, PT, R65.reuse, 0x1, P0 ;  /* 0x000000014100780c */ /* 0x040fe40000761670 */
[----:B------:R-:W-:Y:S01]  /*d710*/  ISETP.LT.OR P0, PT, R65, 0x21, P0 ;  /* 0x000000214100780c */ /* 0x000fe20000701670 */
[----:B--2---:R-:W-:Y:S10]  /*d720*/  HMMA.16816.F32 R76, R12, R22, RZ ;  /* 0x000000160c4c723c */ /* 0x004ff400000018ff */
[----:B------:R2:W-:Y:S01]  /*d730*/  LDGSTS.E.BYPASS.LTC128B.128 [R226+0x2100], [R24.64], !P3 ;  /* 0x0210000018e27fae */ /* 0x0005e2000d901d46 */
[----:B------:R-:W-:Y:S01]  /*d740*/  ISETP.NE.AND P3, PT, R34, RZ, PT ;  /* 0x000000ff2200720c */ /* 0x000fe20003f65270 */
[----:B---3--:R-:W-:Y:S02]  /*d750*/  HMMA.16816.F32 R92, R8, R52, RZ ;  /* 0x00000034085c723c */ /* 0x008fe400000018ff */
[----:B------:R4:W-:Y:S01]  /*d760*/  LDGSTS.E.BYPASS.LTC128B.128 [R226+0x900], [R28.64], !P2 ;  /* 0x009000001ce27fae */ /* 0x0009e2000d101d46 */
[----:B------:R-:W-:-:S03]  /*d770*/  ISETP.GE.AND P2, PT, R165, 0x41, PT ;  /* 0x00000041a500780c */ /* 0x000fc60003f46270 */
[----:B------:R2:W-:Y:S02]  /*d780*/  LDGSTS.E.BYPASS.LTC128B.128 [R226+0x1900], [R26.64], !P1 ;  /* 0x019000001ae27fae */ /* 0x0005e4000c901d46 */
[C---:B------:R-:W-:Y:S02]  /*d790*/  HMMA.16816.F32 R84, R8.reuse, R48, RZ ;  /* 0x000000300854723c */ /* 0x040fe400000018ff */
[----:B------:R3:W-:Y:S04]  /*d7a0*/  LDGSTS.E.BYPASS.LTC128B.128 [R226+0x2900], [R6.64], !P0 ;  /* 0x0290000006e27fae */ /* 0x0007e8000c101d46 */
[----:B------:R-:W-:Y:S02]  /*d7b0*/  LDSM.16.M88.4 R64, [R220+0x4100] ;  /* 0x00410000dc40783b */ /* 0x000fe40000000200 */
[C---:B------:R-:W-:Y:S02]  /*d7c0*/  HMMA.16816.F32 R68, R8.reuse, R44, RZ ;  /* 0x0000002c0844723c */ /* 0x040fe400000018ff */
[----:B------:R-:W5:Y:S04]  /*d7d0*/  LDSM.16.M88.4 R36, [R224+0x8100] ;  /* 0x00810000e024783b */ /* 0x000f680000000200 */
[----:B-1----:R-:W1:Y:S02]  /*d7e0*/  LDSM.16.M88.4 R32, [R224+0x9100] ;  /* 0x00910000e020783b */ /* 0x002e640000000200 */
[C---:B------:R-:W-:Y:S02]  /*d7f0*/  HMMA.16816.F32 R96, R8.reuse, R22, RZ ;  /* 0x000000160860723c */ /* 0x040fe400000018ff */
[----:B------:R-:W0:Y:S06]  /*d800*/  LDGDEPBAR ;  /* 0x00000000000079af */ /* 0x000e2c0000000000 */
[C---:B----4-:R-:W-:Y:S01]  /*d810*/  HMMA.16816.F32 R28, R8.reuse, R20, RZ ;  /* 0x00000014081c723c */ /* 0x050fe200000018ff */
[----:B--2---:R-:W-:Y:S07]  /*d820*/  LDSM.16.M88.4 R24, [R225+0x9100] ;  /* 0x00910000e118783b */ /* 0x004fee0000000200 */
[C---:B------:R-:W-:Y:S08]  /*d830*/  HMMA.16816.F32 R88, R8.reuse, R54, RZ ;  /* 0x000000360858723c */ /* 0x040ff000000018ff */
[C---:B------:R-:W-:Y:S08]  /*d840*/  HMMA.16816.F32 R72, R8.reuse, R50, RZ ;  /* 0x000000320848723c */ /* 0x040ff000000018ff */
[----:B------:R-:W-:Y:S08]  /*d850*/  HMMA.16816.F32 R60, R8, R46, RZ ;  /* 0x0000002e083c723c */ /* 0x000ff000000018ff */
[C---:B------:R-:W-:Y:S08]  /*d860*/  HMMA.16816.F32 R8, R12.reuse, R20, RZ ;  /* 0x000000140c08723c */ /* 0x040ff000000018ff */
[C---:B------:R-:W-:Y:S08]  /*d870*/  HMMA.16816.F32 R20, R12.reuse, R52, RZ ;  /* 0x000000340c14723c */ /* 0x040ff000000018ff */
[----:B------:R-:W-:Y:S01]  /*d880*/  HMMA.16816.F32 R116, R12, R54, RZ ;  /* 0x000000360c74723c */ /* 0x000fe200000018ff */
[----:B------:R-:W-:Y:S07]  /*d890*/  LDSM.16.M88.4 R52, [R223+0x1000] ;  /* 0x00100000df34783b */ /* 0x000fee0000000200 */
[----:B------:R-:W-:Y:S08]  /*d8a0*/  HMMA.16816.F32 R8, R40, R56, R8 ;  /* 0x000000382808723c */ /* 0x000ff00000001808 */
[C---:B------:R-:W-:Y:S08]  /*d8b0*/  HMMA.16816.F32 R108, R12.reuse, R48, RZ ;  /* 0x000000300c6c723c */ /* 0x040ff000000018ff */
[C---:B------:R-:W-:Y:S01]  /*d8c0*/  HMMA.16816.F32 R128, R12.reuse, R50, RZ ;  /* 0x000000320c80723c */ /* 0x040fe200000018ff */
[----:B------:R-:W-:Y:S07]  /*d8d0*/  LDSM.16.M88.4 R48, [R223+0x2000] ;  /* 0x00200000df30783b */ /* 0x000fee0000000200 */
[C---:B------:R-:W-:Y:S08]  /*d8e0*/  HMMA.16816.F32 R112, R12.reuse, R44, RZ ;  /* 0x0000002c0c70723c */ /* 0x040ff000000018ff */
[----:B------:R-:W-:Y:S01]  /*d8f0*/  HMMA.16816.F32 R120, R12, R46, RZ ;  /* 0x0000002e0c78723c */ /* 0x000fe200000018ff */
[----:B------:R-:W-:Y:S07]  /*d900*/  LDSM.16.M88.4 R44, [R220+0x5100] ;  /* 0x00510000dc2c783b */ /* 0x000fee0000000200 */
[----:B------:R-:W-:Y:S01]  /*d910*/  HMMA.16816.F32 R12, R16, R56, R28 ;  /* 0x00000038100c723c */ /* 0x000fe2000000181c */
[----:B------:R-:W2:Y:S07]  /*d920*/  LDSM.16.M88.4 R28, [R225+0x8100] ;  /* 0x00810000e11c783b */ /* 0x000eae0000000200 */
[----:B-----5:R-:W-:Y:S08]  /*d930*/  HMMA.16816.F32 R8, R36, R64, R8 ;  /* 0x000000402408723c */ /* 0x020ff00000001808 */
[----:B------:R-:W-:Y:S08]  /*d940*/  HMMA.16816.F32 R132, R16, R82, R88 ;  /* 0x000000521084723c */ /* 0x000ff00000001858 */
[----:B------:R-:W-:Y:S01]  /*d950*/  HMMA.16816.F32 R88, R40, R80, R20 ;  /* 0x000000502858723c */ /* 0x000fe20000001814 */
[----:B------:R-:W4:Y:S07]  /*d960*/  LDSM.16.M88.4 R20, [R224+0xa100] ;  /* 0x00a10000e014783b */ /* 0x000f2e0000000200 */
[-C--:B------:R-:W-:Y:S08]  /*d970*/  HMMA.16816.F32 R96, R16, R58.reuse, R96 ;  /* 0x0000003a1060723c */ /* 0x080ff00000001860 */
[----:B------:R-:W-:Y:S08]  /*d980*/  HMMA.16816.F32 R76, R40, R58, R76 ;  /* 0x0000003a284c723c */ /* 0x000ff0000000184c */
[----:B-1----:R-:W-:Y:S01]  /*d990*/  HMMA.16816.F32 R56, R32, R64, R12 ;  /* 0x000000402038723c */ /* 0x002fe2000000180c */
[----:B------:R-:W-:Y:S07]  /*d9a0*/  LDSM.16.M88.4 R12, [R225+0xa100] ;  /* 0x00a10000e10c783b */ /* 0x000fee0000000200 */
[C---:B------:R-:W-:Y:S08]  /*d9b0*/  HMMA.16816.F32 R124, R16.reuse, R80, R92 ;  /* 0x00000050107c723c */ /* 0x040ff0000000185c */
[C---:B------:R-:W-:Y:S08]  /*d9c0*/  HMMA.16816.F32 R136, R16.reuse, R100, R84 ;  /* 0x000000641088723c */ /* 0x040ff00000001854 */
[C---:B------:R-:W-:Y:S08]  /*d9d0*/  HMMA.16816.F32 R144, R16.reuse, R104, R68 ;  /* 0x000000681090723c */ /* 0x040ff00000001844 */
[C---:B------:R-:W-:Y:S08]  /*d9e0*/  HMMA.16816.F32 R140, R16.reuse, R102, R72 ;  /* 0x00000066108c723c */ /* 0x040ff00000001848 */
[----:B------:R-:W-:Y:S01]  /*d9f0*/  HMMA.16816.F32 R148, R16, R106, R60 ;  /* 0x0000006a1094723c */ /* 0x000fe2000000183c */
[----:B------:R-:W1:Y:S07]  /*da00*/  LDSM.16.M88.4 R16, [R224+0xb100] ;  /* 0x00b10000e010783b */ /* 0x000e6e0000000200 */
[-C--:B--2---:R-:W-:Y:S01]  /*da10*/  HMMA.16816.F32 R68, R28, R52.reuse, R8 ;  /* 0x000000341c44723c */ /* 0x084fe20000001808 */
[----:B------:R-:W-:Y:S07]  /*da20*/  LDSM.16.M88.4 R8, [R225+0xb100] ;  /* 0x00b10000e108783b */ /* 0x000fee0000000200 */
[----:B------:R-:W-:Y:S01]  /*da30*/  HMMA.16816.F32 R60, R24, R52, R56 ;  /* 0x00000034183c723c */ /* 0x000fe20000001838 */
[----:B------:R-:W2:Y:S07]  /*da40*/  LDSM.16.M88.4 R56, [R220+0x4500] ;  /* 0x00450000dc38783b */ /* 0x000eae0000000200 */
[----:B------:R-:W-:Y:S08]  /*da50*/  HMMA.16816.F32 R76, R36, R66, R76 ;  /* 0x00000042244c723c */ /* 0x000ff0000000184c */
[----:B----4-:R-:W-:Y:S08]  /*da60*/  HMMA.16816.F32 R72, R20, R44, R68 ;  /* 0x0000002c1448723c */ /* 0x010ff00000001844 */
[----:B------:R-:W-:Y:S08]  /*da70*/  HMMA.16816.F32 R92, R40, R82, R116 ;  /* 0x00000052285c723c */ /* 0x000ff00000001874 */
[----:B------:R-:W-:Y:S08]  /*da80*/  HMMA.16816.F32 R80, R32, R66, R96 ;  /* 0x000000422050723c */ /* 0x000ff00000001860 */
[----:B-1----:R-:W-:Y:S01]  /*da90*/  HMMA.16816.F32 R64, R16, R44, R60 ;  /* 0x0000002c1040723c */ /* 0x002fe2000000183c */
[----:B------:R-:W1:Y:S07]  /*daa0*/  LDSM.16.M88.4 R60, [R223+0x1400] ;  /* 0x00140000df3c783b */ /* 0x000e6e0000000200 */
[----:B------:R-:W-:Y:S08]  /*dab0*/  HMMA.16816.F32 R68, R28, R54, R76 ;  /* 0x000000361c44723c */ /* 0x000ff0000000184c */
[----:B------:R-:W-:Y:S08]  /*dac0*/  HMMA.16816.F32 R84, R12, R48, R72 ;  /* 0x000000300c54723c */ /* 0x000ff00000001848 */
[----:B------:R-:W-:Y:S08]  /*dad0*/  HMMA.16816.F32 R76, R24, R54, R80 ;  /* 0x00000036184c723c */ /* 0x000ff00000001850 */
[----:B--2---:R-:W-:Y:S08]  /*dae0*/  HMMA.16816.F32 R72, R36, R56, R88 ;  /* 0x000000382448723c */ /* 0x004ff00000001858 */
[----:B------:R-:W-:Y:S01]  /*daf0*/  HMMA.16816.F32 R108, R40, R100, R108 ;  /* 0x00000064286c723c */ /* 0x000fe2000000186c */
[----:B------:R-:W-:-:S04]  /*db00*/  FMUL.FTZ R0, R84, c[0x0][0x320] ;  /* 0x0000c80054007a20 */ /* 0x000fc80000410000 */
[----:B------:R2:W4:Y:S03]  /*db10*/  MUFU.TANH R155, R0 ;  /* 0x00000000009b7308 */ /* 0x0005260000002400 */
[C---:B------:R-:W-:Y:S08]  /*db20*/  HMMA.16816.F32 R112, R40.reuse, R104, R112 ;  /* 0x000000682870723c */ /* 0x040ff00000001870 */
[----:B------:R-:W-:Y:S01]  /*db30*/  HMMA.16816.F32 R128, R40, R102, R128 ;  /* 0x000000662880723c */ /* 0x000fe20000001880 */
[----:B--2---:R-:W-:-:S07]  /*db40*/  FMUL.FTZ R0, R85, c[0x0][0x320] ;  /* 0x0000c80055007a20 */ /* 0x004fce0000410000 */
[----:B------:R-:W-:Y:S01]  /*db50*/  HMMA.16816.F32 R120, R40, R106, R120 ;  /* 0x0000006a2878723c */ /* 0x000fe20000001878 */
[----:B------:R-:W2:Y:S01]  /*db60*/  LDSM.16.M88.4 R40, [R220+0x5500] ;  /* 0x00550000dc28783b */ /* 0x000ea20000000200 */
[----:B------:R5:W1:Y:S06]  /*db70*/  MUFU.TANH R154, R0 ;  /* 0x00000000009a7308 */ /* 0x000a6c0000002400 */
[----:B------:R-:W-:Y:S08]  /*db80*/  HMMA.16816.F32 R80, R8, R48, R64 ;  /* 0x000000300850723c */ /* 0x000ff00000001840 */
[----:B------:R-:W-:Y:S01]  /*db90*/  HMMA.16816.F32 R64, R20, R46, R68 ;  /* 0x0000002e1440723c */ /* 0x000fe20000001844 */
[----:B-----5:R-:W-:-:S04]  /*dba0*/  FMUL.FTZ R0, R86, c[0x0][0x320] ;  /* 0x0000c80056007a20 */ /* 0x020fc80000410000 */
[----:B------:R5:W1:Y:S03]  /*dbb0*/  MUFU.TANH R153, R0 ;  /* 0x0000000000997308 */ /* 0x000a660000002400 */
[----:B------:R-:W-:Y:S08]  /*dbc0*/  HMMA.16816.F32 R52, R32, R56, R124 ;  /* 0x000000382034723c */ /* 0x000ff0000000187c */
[----:B------:R-:W-:Y:S01]  /*dbd0*/  HMMA.16816.F32 R68, R16, R46, R76 ;  /* 0x0000002e1044723c */ /* 0x000fe2000000184c */
[----:B------:R-:W2:Y:S01]  /*dbe0*/  LDSM.16.M88.4 R44, [R223+0x2400] ;  /* 0x00240000df2c783b */ /* 0x000ea20000000200 */
[----:B-----5:R-:W-:-:S06]  /*dbf0*/  FMUL.FTZ R0, R87, c[0x0][0x320] ;  /* 0x0000c80057007a20 */ /* 0x020fcc0000410000 */
[----:B-1----:R-:W-:Y:S01]  /*dc00*/  HMMA.16816.F32 R72, R28, R60, R72 ;  /* 0x0000003c1c48723c */ /* 0x002fe20000001848 */
[----:B------:R1:W1:Y:S07]  /*dc10*/  MUFU.TANH R152, R0 ;  /* 0x0000000000987308 */ /* 0x00026e0000002400 */
[----:B------:R-:W-:Y:S08]  /*dc20*/  HMMA.16816.F32 R76, R12, R50, R64 ;  /* 0x000000320c4c723c */ /* 0x000ff00000001840 */
[----:B------:R-:W-:Y:S01]  /*dc30*/  HMMA.16816.F32 R64, R24, R60, R52 ;  /* 0x0000003c1840723c */ /* 0x000fe20000001834 */
[----:B------:R-:W5:Y:S01]  /*dc40*/  LDSM.16.M88.4 R52, [R220+0x4900] ;  /* 0x00490000dc34783b */ /* 0x000f620000000200 */
[----:B-1----:R-:W-:-:S04]  /*dc50*/  FMUL.FTZ R0, R80, c[0x0][0x320] ;  /* 0x0000c80050007a20 */ /* 0x002fc80000410000 */
[----:B------:R1:W1:Y:S02]  /*dc60*/  MUFU.TANH R127, R0 ;  /* 0x00000000007f7308 */ /* 0x0002640000002400 */
[----:B------:R-:W-:Y:S08]  /*dc70*/  HMMA.16816.F32 R84, R8, R50, R68 ;  /* 0x000000320854723c */ /* 0x000ff00000001844 */
[----:B------:R-:W-:Y:S01]  /*dc80*/  HMMA.16816.F32 R48, R36, R58, R92 ;  /* 0x0000003a2430723c */ /* 0x000fe2000000185c */
[----:B-1----:R-:W-:-:S07]  /*dc90*/  FMUL.FTZ R0, R81, c[0x0][0x320] ;  /* 0x0000c80051007a20 */ /* 0x002fce0000410000 */
[----:B--2---:R-:W-:Y:S01]  /*dca0*/  HMMA.16816.F32 R68, R20, R40, R72 ;  /* 0x000000281444723c */ /* 0x004fe20000001848 */
[----:B------:R1:W2:Y:S07]  /*dcb0*/  MUFU.TANH R126, R0 ;  /* 0x00000000007e7308 */ /* 0x0002ae0000002400 */
[----:B------:R-:W-:Y:S08]  /*dcc0*/  HMMA.16816.F32 R72, R32, R58, R132 ;  /* 0x0000003a2048723c */ /* 0x000ff00000001884 */
[----:B------:R-:W-:Y:S01]  /*dcd0*/  HMMA.16816.F32 R56, R16, R40, R64 ;  /* 0x000000281038723c */ /* 0x000fe20000001840 */
[----:B-1----:R-:W-:-:S04]  /*dce0*/  FMUL.FTZ R0, R82, c[0x0][0x320] ;  /* 0x0000c80052007a20 */ /* 0x002fc80000410000 */
[----:B------:R1:W1:Y:S03]  /*dcf0*/  MUFU.TANH R125, R0 ;  /* 0x00000000007d7308 */ /* 0x0002660000002400 */
[----:B------:R-:W-:Y:S01]  /*dd00*/  HMMA.16816.F32 R64, R28, R62, R48 ;  /* 0x0000003e1c40723c */ /* 0x000fe20000001830 */
[----:B------:R-:W2:Y:S01]  /*dd10*/  LDSM.16.M88.4 R48, [R223+0x1800] ;  /* 0x00180000df30783b */ /* 0x000ea20000000200 */
[----:B-1----:R-:W-:Y:S11]  /*dd20*/  FMUL.FTZ R0, R83, c[0x0][0x320] ;  /* 0x0000c80053007a20 */ /* 0x002ff60000410000 */
[----:B------:R-:W-:Y:S03]  /*dd30*/  @!UPT UIADD3 URZ, URZ, URZ, URZ ;  /* 0x0000003f3f3ff290 */ /* 0x000fe6000fffe03f */
[----:B------:R-:W-:Y:S01]  /*dd40*/  HMMA.16816.F32 R80, R8, R44, R56 ;  /* 0x0000002c0850723c */ /* 0x000fe20000001838 */
[----:B------:R-:W1:Y:S01]  /*dd50*/  LDSM.16.M88.4 R56, [R220+0x5900] ;  /* 0x00590000dc38783b */ /* 0x000e620000000200 */
        /* <DEDUP_REMOVED lines=12> */
[----:B-----5:R-:W-:Y:S01]  /*de20*/  HMMA.16816.F32 R72, R36, R52, R108 ;  /* 0x000000342448723c */ /* 0x020fe2000000186c */
[----:B---3--:R-:W-:-:S04]  /*de30*/  FMUL.FTZ R0, R84, c[0x0][0x320] ;  /* 0x0000c80054007a20 */ /* 0x008fc80000410000 */
[----:B------:R3:W1:Y:S03]  /*de40*/  MUFU.TANH R107, R0 ;  /* 0x00000000006b7308 */ /* 0x0006660000002400 */
[----:B------:R-:W-:Y:S08]  /*de50*/  HMMA.16816.F32 R60, R32, R52, R136 ;  /* 0x00000034203c723c */ /* 0x000ff00000001888 */
[----:B------:R-:W-:Y:S01]  /*de60*/  HMMA.16816.F32 R68, R16, R42, R68 ;  /* 0x0000002a1044723c */ /* 0x000fe20000001844 */
[----:B------:R-:W5:Y:S01]  /*de70*/  LDSM.16.M88.4 R40, [R223+0x2800] ;  /* 0x00280000df28783b */ /* 0x000f620000000200 */
[----:B---3--:R-:W-:-:S06]  /*de80*/  FMUL.FTZ R0, R85, c[0x0][0x320] ;  /* 0x0000c80055007a20 */ /* 0x008fcc0000410000 */
[-C--:B--2---:R-:W-:Y:S01]  /*de90*/  HMMA.16816.F32 R72, R28, R48.reuse, R72 ;  /* 0x000000301c48723c */ /* 0x084fe20000001848 */
[----:B------:R2:W3:Y:S07]  /*dea0*/  MUFU.TANH R106, R0 ;  /* 0x00000000006a7308 */ /* 0x0004ee0000002400 */
[----:B------:R-:W-:Y:S01]  /*deb0*/  HMMA.16816.F32 R60, R24, R48, R60 ;  /* 0x00000030183c723c */ /* 0x000fe2000000183c */
[----:B--2---:R-:W-:-:S04]  /*dec0*/  FMUL.FTZ R0, R86, c[0x0][0x320] ;  /* 0x0000c80056007a20 */ /* 0x004fc80000410000 */
[----:B------:R2:W2:Y:S11]  /*ded0*/  MUFU.TANH R105, R0 ;  /* 0x0000000000697308 */ /* 0x0004b60000002400 */
[----:B------:R-:W-:Y:S08]  /*dee0*/  @!UPT UIADD3 URZ, URZ, URZ, URZ ;  /* 0x0000003f3f3ff290 */ /* 0x000ff0000fffe03f */
[----:B-1----:R-:W-:Y:S01]  /*def0*/  HMMA.16816.F32 R60, R16, R56, R60 ;  /* 0x00000038103c723c */ /* 0x002fe2000000183c */
[----:B--2---:R-:W-:-:S07]  /*df00*/  FMUL.FTZ R0, R87, c[0x0][0x320] ;  /* 0x0000c80057007a20 */ /* 0x004fce0000410000 */
        /* <DEDUP_REMOVED lines=20> */
[----:B-----5:R-:W-:Y:S01]  /*e050*/  HMMA.16816.F32 R72, R8, R42, R72 ;  /* 0x0000002a0848723c */ /* 0x020fe20000001848 */
[----:B--2---:R-:W-:-:S04]  /*e060*/  FMUL.FTZ R0, R80, c[0x0][0x320] ;  /* 0x0000c80050007a20 */ /* 0x004fc80000410000 */
[----:B------:R2:W1:Y:S11]  /*e070*/  MUFU.TANH R99, R0 ;  /* 0x0000000000637308 */ /* 0x0004760000002400 */
[----:B------:R-:W-:Y:S01]  /*e080*/  HMMA.16816.F32 R64, R28, R50, R64 ;  /* 0x000000321c40723c */ /* 0x000fe20000001840 */
[----:B------:R-:W5:Y:S01]  /*e090*/  LDSM.16.M88.4 R48, [R220+0x5d00] ;  /* 0x005d0000dc30783b */ /* 0x000f620000000200 */
        /* <DEDUP_REMOVED lines=37> */
[----:B-----5:R-:W-:Y:S01]  /*e2f0*/  HMMA.16816.F32 R56, R20, R48, R56 ;  /* 0x000000301438723c */ /* 0x020fe20000001838 */
        /* <DEDUP_REMOVED lines=15> */
[----:B-----5:R-:W-:-:S07]  /*e3f0*/  FMUL.FTZ R0, R76, c[0x0][0x320] ;  /* 0x0000c8004c007a20 */ /* 0x020fce0000410000 */
[C---:B------:R-:W-:Y:S01]  /*e400*/  HMMA.16816.F32 R28, R8.reuse, R36, R40 ;  /* 0x00000024081c723c */ /* 0x040fe20000001828 */
[----:B------:R5:W1:Y:S07]  /*e410*/  MUFU.TANH R87, R0 ;  /* 0x0000000000577308 */ /* 0x000a6e0000002400 */
[----:B------:R-:W-:Y:S01]  /*e420*/  HMMA.16816.F32 R8, R8, R38, R16 ;  /* 0x000000260808723c */ /* 0x000fe20000001810 */
[----:B------:R-:W-:Y:S02]  /*e430*/  FMUL.FTZ R56, R56, c[0x0][0x320] ;  /* 0x0000c80038387a20 */ /* 0x000fe40000410000 */
[----:B------:R-:W-:-:S02]  /*e440*/  FMUL.FTZ R57, R57, c[0x0][0x320] ;  /* 0x0000c80039397a20 */ /* 0x000fc40000410000 */
[----:B------:R-:W-:Y:S02]  /*e450*/  FMUL.FTZ R58, R58, c[0x0][0x320] ;  /* 0x0000c8003a3a7a20 */ /* 0x000fe40000410000 */
[----:B------:R-:W1:Y:S01]  /*e460*/  MUFU.TANH R56, R56 ;  /* 0x0000003800387308 */ /* 0x000e620000002400 */
[----:B------:R-:W-:Y:S01]  /*e470*/  HMMA.16816.F32 R12, R12, R38, R20 ;  /* 0x000000260c0c723c */ /* 0x000fe20000001814 */
[----:B-----5:R-:W-:-:S06]  /*e480*/  FMUL.FTZ R0, R77, c[0x0][0x320] ;  /* 0x0000c8004d007a20 */ /* 0x020fcc0000410000 */
[----:B------:R5:W1:Y:S08]  /*e490*/  MUFU.TANH R86, R0 ;  /* 0x0000000000567308 */ /* 0x000a700000002400 */
[----:B------:R-:W1:Y:S01]  /*e4a0*/  MUFU.TANH R57, R57 ;  /* 0x0000003900397308 */ /* 0x000e620000002400 */
[----:B------:R-:W-:Y:S02]  /*e4b0*/  FMUL.FTZ R8, R8, c[0x0][0x320] ;  /* 0x0000c80008087a20 */ /* 0x000fe40000410000 */
[----:B------:R-:W-:-:S02]  /*e4c0*/  FMUL.FTZ R9, R9, c[0x0][0x320] ;  /* 0x0000c80009097a20 */ /* 0x000fc40000410000 */
[----:B------:R-:W-:Y:S02]  /*e4d0*/  FMUL.FTZ R10, R10, c[0x0][0x320] ;  /* 0x0000c8000a0a7a20 */ /* 0x000fe40000410000 */
[----:B------:R-:W-:Y:S01]  /*e4e0*/  FMUL.FTZ R11, R11, c[0x0][0x320] ;  /* 0x0000c8000b0b7a20 */ /* 0x000fe20000410000 */
[----:B------:R-:W1:Y:S01]  /*e4f0*/  MUFU.TANH R58, R58 ;  /* 0x0000003a003a7308 */ /* 0x000e620000002400 */
[----:B-----5:R-:W-:Y:S02]  /*e500*/  FMUL.FTZ R0, R78, c[0x0][0x320] ;  /* 0x0000c8004e007a20 */ /* 0x020fe40000410000 */
[----:B------:R-:W-:Y:S02]  /*e510*/  FMUL.FTZ R12, R12, c[0x0][0x320] ;  /* 0x0000c8000c0c7a20 */ /* 0x000fe40000410000 */
[----:B------:R-:W-:Y:S02]  /*e520*/  FMUL.FTZ R13, R13, c[0x0][0x320] ;  /* 0x0000c8000d0d7a20 */ /* 0x000fe40000410000 */
[----:B------:R-:W-:Y:S01]  /*e530*/  FMUL.FTZ R14, R14, c[0x0][0x320] ;  /* 0x0000c8000e0e7a20 */ /* 0x000fe20000410000 */
[----:B------:R5:W1:Y:S01]  /*e540*/  MUFU.TANH R85, R0 ;  /* 0x0000000000557308 */ /* 0x000a620000002400 */
[----:B------:R-:W-:-:S07]  /*e550*/  FMUL.FTZ R15, R15, c[0x0][0x320] ;  /* 0x0000c8000f0f7a20 */ /* 0x000fce0000410000 */
        /* <DEDUP_REMOVED lines=29> */
[----:B------:R-:W1:Y:S08]  /*e730*/  MUFU.TANH R30, R11 ;  /* 0x0000000b001e7308 */ /* 0x000e700000002400 */
[----:B------:R5:W1:Y:S02]  /*e740*/  MUFU.TANH R27, R0 ;  /* 0x00000000001b7308 */ /* 0x000a640000002400 */
[----:B-----5:R-:W-:-:S06]  /*e750*/  FMUL.FTZ R0, R31, c[0x0][0x320] ;  /* 0x0000c8001f007a20 */ /* 0x020fcc0000410000 */
[----:B------:R1:W1:Y:S08]  /*e760*/  MUFU.TANH R31, R13 ;  /* 0x0000000d001f7308 */ /* 0x0002700000002400 */
[----:B------:R1:W1:Y:S01]  /*e770*/  MUFU.TANH R29, R0 ;  /* 0x00000000001d7308 */ /* 0x0002620000002400 */
[----:B------:R-:W-:Y:S06]  /*e780*/  BAR.SYNC.DEFER_BLOCKING 0x0 ;  /* 0x0000000000007b1d */ /* 0x000fec0000010000 */
[----:B------:R-:W-:Y:S05]  /*e790*/  @!P2 BRA `(.L_x_138) ;  /* 0x000004200000a947 */ /* 0x000fea0003800000 */
[----:B--234-:R-:W-:Y:S01]  /*e7a0*/  ISETP.NE.AND P1, PT, R172, 0x1, PT ;  /* 0x00000001ac00780c */ /* 0x01cfe20003f25270 */
[----:B------:R-:W-:Y:S01]  /*e7b0*/  IMAD.MOV.U32 R244, RZ, RZ, RZ ;  /* 0x000000fffff47224 */ /* 0x000fe200078e00ff */
[----:B------:R-:W-:-:S04]  /*e7c0*/  IADD3 R2, R164, R171, R170 ;  /* 0x000000aba4027210 */ /* 0x000fc80007ffe0aa */
[----:B------:R-:W-:-:S05]  /*e7d0*/  IADD3 R2, R2, -0x80, RZ ;  /* 0xffffff8002027810 */ /* 0x000fca0007ffe0ff */
[----:B-1----:R-:W-:Y:S02]  /*e7e0*/  IMAD.MOV.U32 R0, RZ, RZ, R2 ;  /* 0x000000ffff007224 */ /* 0x002fe400078e0002 */
[----:B------:R-:W-:-:S05]  /*e7f0*/  @P1 IMAD.HI.U32 R3, R2, c[0x0][0x2bc], RZ ;  /* 0x0000af0002031a27 */ /* 0x000fca00078e00ff */
[----:B------:R-:W-:-:S04]  /*e800*/  @P1 SHF.R.U32.HI R0, RZ, c[0x0][0x2c0], R3 ;  /* 0x0000b000ff001a19 */ /* 0x000fc80000011603 */
[----:B------:R-:W-:-:S04]  /*e810*/  @!P3 IADD3 R3, P0, R0, R168, RZ ;  /* 0x000000a80003b210 */ /* 0x000fc80007f1e0ff */
[----:B------:R-:W-:Y:S02]  /*e820*/  @!P3 LEA.HI.X.SX32 R7, R0, R163, 0x1, P0 ;  /* 0x000000a30007b211 */ /* 0x000fe400000f0eff */
[----:B------:R-:W-:-:S04]  /*e830*/  @!P3 LEA R6, P0, R3, c[0x0][0x2a0], 0x2 ;  /* 0x0000a8000306ba11 */ /* 0x000fc800078010ff */
[----:B------:R-:W-:-:S05]  /*e840*/  @!P3 LEA.HI.X R7, R3, c[0x0][0x2a4], R7, 0x2, P0 ;  /* 0x0000a9000307ba11 */ /* 0x000fca00000f1407 */
[----:B------:R-:W2:Y:S01]  /*e850*/  @!P3 LDG.E R244, [R6.64] ;  /* 0x0000000606f4b981 */ /* 0x000ea2000c1e1900 */
[----:B------:R-:W-:Y:S01]  /*e860*/  IMAD.MOV R0, RZ, RZ, -R0 ;  /* 0x000000ffff007224 */ /* 0x000fe200078e0a00 */
[----:B------:R-:W-:Y:S01]  /*e870*/  SEL R21, RZ, 0x10, P6 ;  /* 0x00000010ff157807 */ /* 0x000fe20003000000 */
[----:B------:R-:W-:Y:S01]  /*e880*/  IMAD.SHL.U32 R10, R176, 0x2, RZ ;  /* 0x00000002b00a7824 */ /* 0x000fe200078e00ff */
[----:B------:R-:W-:Y:S01]  /*e890*/  SEL R20, RZ, 0x10, P5 ;  /* 0x00000010ff147807 */ /* 0x000fe20002800000 */
[----:B------:R-:W-:Y:S01]  /*e8a0*/  IMAD R251, R0, c[0x0][0x2b8], R2 ;  /* 0x0000ae0000fb7a24 */ /* 0x000fe200078e0202 */
[----:B------:R-:W-:Y:S01]  /*e8b0*/  SHF.L.U64.HI R9, R176, 0x1, R161 ;  /* 0x00000001b0097819 */ /* 0x000fe200000102a1 */
[----:B------:R-:W-:Y:S01]  /*e8c0*/  IMAD.SHL.U32 R8, R240, 0x2, RZ ;  /* 0x00000002f0087824 */ /* 0x000fe200078e00ff */
[----:B------:R-:W-:Y:S01]  /*e8d0*/  IADD3 R14, -R20, 0x10, RZ ;  /* 0x00000010140e7810 */ /* 0x000fe20007ffe1ff */
[----:B------:R-:W-:Y:S01]  /*e8e0*/  IMAD.WIDE.U32 R2, R251, c[0x0][0x1e0], RZ ;  /* 0x00007800fb027a25 */ /* 0x000fe200078e00ff */
[----:B------:R-:W-:-:S02]  /*e8f0*/  SHF.R.S32.HI R0, RZ, 0x1f, R251 ;  /* 0x0000001fff007819 */ /* 0x000fc400000114fb */
[----:B------:R-:W-:Y:S02]  /*e900*/  LOP3.LUT R14, R14, 0xf, RZ, 0xc0, !PT ;  /* 0x0000000f0e0e7812 */ /* 0x000fe400078ec0ff */
[----:B------:R-:W-:Y:S01]  /*e910*/  IADD3 R12, -R157, 0x10, RZ ;  /* 0x000000109d0c7810 */ /* 0x000fe20007ffe1ff */
[----:B------:R-:W-:Y:S01]  /*e920*/  IMAD R0, R0, c[0x0][0x1e0], RZ ;  /* 0x0000780000007a24 */ /* 0x000fe200078e02ff */
[----:B------:R-:W-:Y:S02]  /*e930*/  SHF.L.U64.HI R18, R240, 0x1, R160 ;  /* 0x00000001f0127819 */ /* 0x000fe400000102a0 */
[----:B------:R-:W-:Y:S01]  /*e940*/  LOP3.LUT R12, R12, 0xf, RZ, 0xc0, !PT ;  /* 0x0000000f0c0c7812 */ /* 0x000fe200078ec0ff */
[----:B------:R-:W-:Y:S01]  /*e950*/  IMAD R0, R251, c[0x0][0x1e4], R0 ;  /* 0x00007900fb007a24 */ /* 0x000fe200078e0200 */
[----:B------:R-:W-:-:S03]  /*e960*/  SHF.L.U64.HI R19, R241, 0x1, R159 ;  /* 0x00000001f1137819 */ /* 0x000fc6000001029f */
[----:B------:R-:W-:Y:S01]  /*e970*/  IMAD.IADD R3, R3, 0x1, R0 ;  /* 0x0000000103037824 */ /* 0x000fe200078e0200 */
[----:B--2---:R-:W-:-:S03]  /*e980*/  SHF.R.S32.HI R0, RZ, 0x1f, R244 ;  /* 0x0000001fff007819 */ /* 0x004fc600000114f4 */
[----:B------:R-:W-:-:S04]  /*e990*/  IMAD.WIDE.U32 R2, R244, c[0x0][0x1f0], R2 ;  /* 0x00007c00f4027a25 */ /* 0x000fc800078e0002 */
[----:B------:R-:W-:-:S04]  /*e9a0*/  IMAD R0, R0, c[0x0][0x1f0], RZ ;  /* 0x00007c0000007a24 */ /* 0x000fc800078e02ff */
[----:B------:R-:W-:Y:S01]  /*e9b0*/  IMAD R6, R244, c[0x0][0x1f4], R0 ;  /* 0x00007d00f4067a24 */ /* 0x000fe200078e0200 */
[----:B------:R-:W-:-:S04]  /*e9c0*/  IADD3 R0, P0, R166, R2, RZ ;  /* 0x00000002a6007210 */ /* 0x000fc80007f1e0ff */
[----:B------:R-:W-:Y:S02]  /*e9d0*/  IADD3.X R3, R162, R3, R6, P0, !PT ;  /* 0x00000003a2037210 */ /* 0x000fe400007fe406 */
[C---:B------:R-:W-:Y:S02]  /*e9e0*/  LEA R7, P0, R0.reuse, c[0x0][0x1c8], 0x1 ;  /* 0x0000720000077a11 */ /* 0x040fe400078008ff */
[----:B------:R-:W-:Y:S02]  /*e9f0*/  IADD3 R6, -R21, 0x10, RZ ;  /* 0x0000001015067810 */ /* 0x000fe40007ffe1ff */
[----:B------:R-:W-:Y:S02]  /*ea00*/  LEA.HI.X R3, R0, c[0x0][0x1cc], R3, 0x1, P0 ;  /* 0x0000730000037a11 */ /* 0x000fe400000f0c03 */
[----:B------:R-:W1:Y:S01]  /*ea10*/  SHFL.IDX PT, R0, R7, 0x1, 0x1c1f ;  /* 0x003c1f0007007f89 */ /* 0x000e6200000e0000 */
[----:B------:R-:W-:-:S03]  /*ea20*/  LOP3.LUT R6, R6, 0xf, RZ, 0xc0, !PT ;  /* 0x0000000f06067812 */ /* 0x000fc600078ec0ff */
[----:B------:R-:W2:Y:S01]  /*ea30*/  SHFL.IDX PT, R2, R3, 0x1, 0x1c1f ;  /* 0x003c1f0003027f89 */ /* 0x000ea200000e0000 */
[----:B-1----:R-:W-:Y:S01]  /*ea40*/  IADD3 R16, P1, P0, R6, R0, R10 ;  /* 0x0000000006107210 */ /* 0x002fe2000783e00a */
[----:B------:R-:W-:-:S03]  /*ea50*/  IMAD.SHL.U32 R6, R241, 0x2, RZ ;  /* 0x00000002f1067824 */ /* 0x000fc600078e00ff */
[----:B--2---:R-:W-:Y:S02]  /*ea60*/  IADD3.X R17, RZ, R2, R9, P1, P0 ;  /* 0x00000002ff117210 */ /* 0x004fe40000fe0409 */
[----:B------:R-:W-:-:S04]  /*ea70*/  IADD3 R14, P1, P0, R14, R0, R8 ;  /* 0x000000000e0e7210 */ /* 0x000fc8000783e008 */
[----:B------:R-:W-:Y:S02]  /*ea80*/  IADD3.X R15, RZ, R2, R18, P1, P0 ;  /* 0x00000002ff0f7210 */ /* 0x000fe40000fe0412 */
        /* <DEDUP_REMOVED lines=19> */
.L_x_138:
        /* <DEDUP_REMOVED lines=105> */
[----:B------:R-:W-:Y:S02]  /*f250*/  FMNMX.FTZ R6, R32, R36, !PT ;  /* 0x0000002420067209 */ /* 0x000fe40007810000 */
[----:B------:R-:W-:-:S02]  /*f260*/  ISETP.GT.AND P0, PT, R0, 0x39, PT ;  /* 0x000000390000780c */ /* 0x000fc40003f04270 */
[----:B------:R-:W-:Y:S02]  /*f270*/  FMNMX.FTZ R0, R205, R2, !PT ;  /* 0x00000002cd007209 */ /* 0x000fe40007810000 */
[----:B------:R-:W-:Y:S02]  /*f280*/  FMNMX.FTZ R2, R161, R3, !PT ;  /* 0x00000003a1027209 */ /* 0x000fe40007810000 */
[----:B------:R-:W-:Y:S02]  /*f290*/  FMNMX.FTZ R3, R40, R6, !PT ;  /* 0x0000000628037209 */ /* 0x000fe40007810000 */
[----:B------:R-:W-:Y:S02]  /*f2a0*/  FSEL R203, R24, -INF , P0 ;  /* 0xff80000018cb7808 */ /* 0x000fe40000000000 */
[----:B------:R-:W-:Y:S01]  /*f2b0*/  FMNMX.FTZ R0, R204, R0, !PT ;  /* 0x00000000cc007209 */ /* 0x000fe20007810000 */
[----:B------:R-:W-:Y:S01]  /*f2c0*/  LDSM.16.MT88.4 R24, [R221+0x100] ;  /* 0x00010000dd18783b */ /* 0x000fe20000004200 */
[----:B------:R-:W-:-:S02]  /*f2d0*/  FMNMX.FTZ R2, R162, R2, !PT ;  /* 0x00000002a2027209 */ /* 0x000fc40007810000 */
[----:B------:R-:W-:Y:S02]  /*f2e0*/  FMNMX.FTZ R3, R41, R3, !PT ;  /* 0x0000000329037209 */ /* 0x000fe40007810000 */
[----:B------:R-:W-:Y:S02]  /*f2f0*/  FMNMX.FTZ R6, R203, R0, !PT ;  /* 0x00000000cb067209 */ /* 0x000fe40007810000 */
[----:B------:R-:W-:Y:S02]  /*f300*/  FMNMX.FTZ R0, R163, R2, !PT ;  /* 0x00000002a3007209 */ /* 0x000fe40007810000 */
[----:B------:R-:W-:Y:S01]  /*f310*/  FMNMX.FTZ R2, R102, R3, !PT ;  /* 0x0000000366027209 */ /* 0x000fe20007810000 */
[----:B------:R-:W1:Y:S01]  /*f320*/  SHFL.BFLY PT, R7, R6, 0x2, 0x1f ;  /* 0x0c401f0006077f89 */ /* 0x000e6200000e0000 */
[----:B------:R-:W-:Y:S02]  /*f330*/  FMNMX.FTZ R0, R177, R0, !PT ;  /* 0x00000000b1007209 */ /* 0x000fe40007810000 */
[----:B------:R-:W-:-:S02]  /*f340*/  FMNMX.FTZ R2, R106, R2, !PT ;  /* 0x000000026a027209 */ /* 0x000fc40007810000 */
[----:B------:R-:W-:Y:S02]  /*f350*/  FMNMX.FTZ R0, R213, R0, !PT ;  /* 0x00000000d5007209 */ /* 0x000fe40007810000 */
[----:B------:R-:W-:Y:S02]  /*f360*/  FMNMX.FTZ R2, R107, R2, !PT ;  /* 0x000000026b027209 */ /* 0x000fe40007810000 */
[----:B------:R-:W-:Y:S02]  /*f370*/  FMNMX.FTZ R0, R215, R0, !PT ;  /* 0x00000000d7007209 */ /* 0x000fe40007810000 */
[----:B------:R-:W-:Y:S02]  /*f380*/  FMNMX.FTZ R2, R124, R2, !PT ;  /* 0x000000027c027209 */ /* 0x000fe40007810000 */
[----:B------:R-:W-:Y:S02]  /*f390*/  FSEL R207, R30, -INF , P0 ;  /* 0xff8000001ecf7808 */ /* 0x000fe40000000000 */
[----:B------:R-:W-:-:S02]  /*f3a0*/  FMNMX.FTZ R0, R212, R0, !PT ;  /* 0x00000000d4007209 */ /* 0x000fc40007810000 */
[----:B------:R-:W-:Y:S02]  /*f3b0*/  FMNMX.FTZ R2, R178, R2, !PT ;  /* 0x00000002b2027209 */ /* 0x000fe40007810000 */
[----:B------:R-:W-:Y:S02]  /*f3c0*/  FMNMX.FTZ R3, R42, R43, !PT ;  /* 0x0000002b2a037209 */ /* 0x000fe40007810000 */
[----:B------:R-:W-:Y:S02]  /*f3d0*/  FMNMX.FTZ R9, R207, R0, !PT ;  /* 0x00000000cf097209 */ /* 0x000fe40007810000 */
[----:B------:R-:W-:Y:S02]  /*f3e0*/  FMNMX.FTZ R0, R187, R2, !PT ;  /* 0x00000002bb007209 */ /* 0x000fe40007810000 */
[----:B------:R-:W-:Y:S01]  /*f3f0*/  FMNMX.FTZ R3, R44, R3, !PT ;  /* 0x000000032c037209 */ /* 0x000fe20007810000 */
[----:B------:R-:W2:Y:S01]  /*f400*/  SHFL.BFLY PT, R8, R9, 0x2, 0x1f ;  /* 0x0c401f0009087f89 */ /* 0x000ea200000e0000 */
[----:B------:R-:W-:-:S02]  /*f410*/  FMNMX.FTZ R0, R190, R0, !PT ;  /* 0x00000000be007209 */ /* 0x000fc40007810000 */
[----:B------:R-:W-:Y:S02]  /*f420*/  FMNMX.FTZ R2, R45, R3, !PT ;  /* 0x000000032d027209 */ /* 0x000fe40007810000 */
[----:B------:R-:W-:Y:S02]  /*f430*/  FMNMX.FTZ R0, R189, R0, !PT ;  /* 0x00000000bd007209 */ /* 0x000fe40007810000 */
[----:B------:R-:W-:Y:S02]  /*f440*/  FMNMX.FTZ R2, R125, R2, !PT ;  /* 0x000000027d027209 */ /* 0x000fe40007810000 */
[----:B------:R-:W-:Y:S02]  /*f450*/  FMNMX.FTZ R0, R229, R0, !PT ;  /* 0x00000000e5007209 */ /* 0x000fe40007810000 */
[----:B-1----:R-:W-:Y:S02]  /*f460*/  FMNMX.FTZ R6, R6, R7, !PT ;  /* 0x0000000706067209 */ /* 0x002fe40007810000 */
[----:B------:R-:W-:-:S02]  /*f470*/  FMNMX.FTZ R2, R126, R2, !PT ;  /* 0x000000027e027209 */ /* 0x000fc40007810000 */
[----:B------:R-:W-:Y:S01]  /*f480*/  FMNMX.FTZ R0, R228, R0, !PT ;  /* 0x00000000e4007209 */ /* 0x000fe20007810000 */
[----:B------:R-:W1:Y:S01]  /*f490*/  SHFL.BFLY PT, R103, R6, 0x1, 0x1f ;  /* 0x0c201f0006677f89 */ /* 0x000e6200000e0000 */
[----:B------:R-:W-:Y:S02]  /*f4a0*/  FMNMX.FTZ R2, R127, R2, !PT ;  /* 0x000000027f027209 */ /* 0x000fe40007810000 */
[----:B------:R-:W-:Y:S02]  /*f4b0*/  FSEL R214, R31, -INF , P0 ;  /* 0xff8000001fd67808 */ /* 0x000fe40000000000 */
[----:B------:R-:W-:Y:S02]  /*f4c0*/  FMNMX.FTZ R0, R234, R0, !PT ;  /* 0x00000000ea007209 */ /* 0x000fe40007810000 */
[----:B------:R-:W-:Y:S02]  /*f4d0*/  FMNMX.FTZ R2, R128, R2, !PT ;  /* 0x0000000280027209 */ /* 0x000fe40007810000 */
[----:B------:R-:W-:-:S02]  /*f4e0*/  FMNMX.FTZ R7, R214, R0, !PT ;  /* 0x00000000d6077209 */ /* 0x000fc40007810000 */
[----:B------:R-:W-:Y:S02]  /*f4f0*/  FMNMX.FTZ R2, R196, R2, !PT ;  /* 0x00000002c4027209 */ /* 0x000fe40007810000 */
[----:B--2---:R-:W-:Y:S02]  /*f500*/  FMNMX.FTZ R9, R9, R8, !PT ;  /* 0x0000000809097209 */ /* 0x004fe40007810000 */
[----:B------:R-:W2:Y:S01]  /*f510*/  SHFL.BFLY PT, R8, R7, 0x2, 0x1f ;  /* 0x0c401f0007087f89 */ /* 0x000ea200000e0000 */
[----:B------:R-:W-:Y:S02]  /*f520*/  FMNMX.FTZ R0, R198, R2, !PT ;  /* 0x00000002c6007209 */ /* 0x000fe40007810000 */
[----:B------:R-:W-:Y:S01]  /*f530*/  FSEL R227, R37, -INF , P0 ;  /* 0xff80000025e37808 */ /* 0x000fe20000000000 */
[----:B------:R-:W3:Y:S01]  /*f540*/  SHFL.BFLY PT, R2, R9, 0x1, 0x1f ;  /* 0x0c201f0009027f89 */ /* 0x000ee200000e0000 */
[----:B------:R-:W-:-:S04]  /*f550*/  FMNMX.FTZ R0, R200, R0, !PT ;  /* 0x00000000c8007209 */ /* 0x000fc80007810000 */
[----:B------:R-:W-:Y:S02]  /*f560*/  FMNMX.FTZ R0, R199, R0, !PT ;  /* 0x00000000c7007209 */ /* 0x000fe40007810000 */
[----:B-1----:R-:W-:Y:S02]  /*f570*/  FMNMX.FTZ R103, R6, R103, !PT ;  /* 0x0000006706677209 */ /* 0x002fe40007810000 */
[----:B------:R-:W-:Y:S02]  /*f580*/  FMNMX.FTZ R0, R179, R0, !PT ;  /* 0x00000000b3007209 */ /* 0x000fe40007810000 */
[C---:B------:R-:W-:Y:S01]  /*f590*/  FSETP.NEU.FTZ.AND P0, PT, R103.reuse, -INF , PT ;  /* 0xff8000006700780b */ /* 0x040fe20003f1d000 */
[----:B------:R-:W-:Y:S01]  /*f5a0*/  FMUL.FTZ R3, R103, c[0x0][0x2d0] ;  /* 0x0000b40067037a20 */ /* 0x000fe20000410000 */
[----:B------:R-:W-:-:S04]  /*f5b0*/  FMNMX.FTZ R6, R252, R0, !PT ;  /* 0x00000000fc067209 */ /* 0x000fc80007810000 */
[----:B------:R-:W-:Y:S02]  /*f5c0*/  FMNMX.FTZ R6, R250, R6, !PT ;  /* 0x00000006fa067209 */ /* 0x000fe40007810000 */
[----:B------:R-:W-:Y:S02]  /*f5d0*/  FSEL R3, R3, RZ, P0 ;  /* 0x000000ff03037208 */ /* 0x000fe40000000000 */
[----:B--2---:R-:W-:Y:S02]  /*f5e0*/  FMNMX.FTZ R8, R7, R8, !PT ;  /* 0x0000000807087209 */ /* 0x004fe40007810000 */
[----:B------:R-:W-:Y:S01]  /*f5f0*/  FMNMX.FTZ R6, R227, R6, !PT ;  /* 0x00000006e3067209 */ /* 0x000fe20007810000 */
[--C-:B------:R-:W-:Y:S01]  /*f600*/  FFMA.FTZ R0, R10, c[0x0][0x2d0], -R3.reuse ;  /* 0x0000b4000a007a23 */ /* 0x100fe20000010803 */
[----:B---3--:R-:W-:Y:S01]  /*f610*/  FMNMX.FTZ R2, R2, R9, !PT ;  /* 0x0000000902027209 */ /* 0x008fe20007810000 */
[----:B------:R-:W1:Y:S01]  /*f620*/  SHFL.BFLY PT, R10, R8, 0x1, 0x1f ;  /* 0x0c201f00080a7f89 */ /* 0x000e6200000e0000 */
[--C-:B------:R-:W-:Y:S01]  /*f630*/  FFMA.FTZ R7, R12, c[0x0][0x2d0], -R3.reuse ;  /* 0x0000b4000c077a23 */ /* 0x100fe20000010803 */
[----:B------:R2:W-:Y:S01]  /*f640*/  MUFU.EX2 R17, R0 ;  /* 0x0000000000117308 */ /* 0x0005e20000000800 */
[----:B------:R-:W-:Y:S01]  /*f650*/  FSETP.NEU.FTZ.AND P0, PT, R2, -INF , PT ;  /* 0xff8000000200780b */ /* 0x000fe20003f1d000 */
[----:B------:R-:W3:Y:S06]  /*f660*/  SHFL.BFLY PT, R9, R6, 0x2, 0x1f ;  /* 0x0c401f0006097f89 */ /* 0x000eec00000e0000 */
[----:B------:R4:W-:Y:S01]  /*f670*/  MUFU.EX2 R137, R7 ;  /* 0x0000000700897308 */ /* 0x0009e20000000800 */
[----:B--2---:R-:W-:-:S07]  /*f680*/  FFMA.FTZ R0, R11, c[0x0][0x2d0], -R3 ;  /* 0x0000b4000b007a23 */ /* 0x004fce0000010803 */
[----:B------:R2:W5:Y:S01]  /*f690*/  MUFU.EX2 R18, R0 ;  /* 0x0000000000127308 */ /* 0x0005620000000800 */
[----:B-1----:R-:W-:Y:S01]  /*f6a0*/  FMNMX.FTZ R105, R8, R10, !PT ;  /* 0x0000000a08697209 */ /* 0x002fe20007810000 */
[----:B----4-:R-:W-:Y:S01]  /*f6b0*/  FFMA.FTZ R7, R13, c[0x0][0x2d0], -R3 ;  /* 0x0000b4000d077a23 */ /* 0x010fe20000010803 */
[----:B---3--:R-:W-:-:S05]  /*f6c0*/  FMNMX.FTZ R6, R6, R9, !PT ;  /* 0x0000000906067209 */ /* 0x008fca0007810000 */
[----:B------:R1:W3:Y:S01]  /*f6d0*/  MUFU.EX2 R185, R7 ;  /* 0x0000000700b97308 */ /* 0x0002e20000000800 */
[----:B--2---:R-:W-:-:S05]  /*f6e0*/  FMUL.FTZ R0, R2, c[0x0][0x2d0] ;  /* 0x0000b40002007a20 */ /* 0x004fca0000410000 */
[----:B------:R-:W-:Y:S02]  /*f6f0*/  FSEL R0, R0, RZ, P0 ;  /* 0x000000ff00007208 */ /* 0x000fe40000000000 */
[----:B------:R-:W-:-:S03]  /*f700*/  FSETP.NEU.FTZ.AND P0, PT, R105, -INF , PT ;  /* 0xff8000006900780b */ /* 0x000fc60003f1d000 */
[--C-:B-1----:R-:W-:Y:S02]  /*f710*/  FFMA.FTZ R7, R14, c[0x0][0x2d0], -R0.reuse ;  /* 0x0000b4000e077a23 */ /* 0x102fe40000010800 */
[--C-:B------:R-:W-:Y:S02]  /*f720*/  FFMA.FTZ R4, R16, c[0x0][0x2d0], -R0.reuse ;  /* 0x0000b40010047a23 */ /* 0x100fe40000010800 */
[----:B------:R1:W-:Y:S01]  /*f730*/  MUFU.EX2 R138, R7 ;  /* 0x00000007008a7308 */ /* 0x0003e20000000800 */
[----:B------:R-:W-:Y:S02]  /*f740*/  FFMA.FTZ R5, R15, c[0x0][0x2d0], -R0 ;  /* 0x0000b4000f057a23 */ /* 0x000fe40000010800 */
[----:B-----5:R-:W-:Y:S02]  /*f750*/  IMAD.MOV.U32 R14, RZ, RZ, R18 ;  /* 0x000000ffff0e7224 */ /* 0x020fe400078e0012 */
[----:B------:R-:W-:Y:S02]  /*f760*/  IMAD.MOV.U32 R15, RZ, RZ, R17 ;  /* 0x000000ffff0f7224 */ /* 0x000fe400078e0011 */
[----:B------:R-:W-:Y:S01]  /*f770*/  LDSM.16.MT88.4 R16, [R222+0x100] ;  /* 0x00010000de10783b */ /* 0x000fe20000004200 */
[----:B------:R2:W-:Y:S03]  /*f780*/  MUFU.EX2 R136, R4 ;  /* 0x0000000400887308 */ /* 0x0005e60000000800 */
[----:B-1----:R-:W1:Y:S05]  /*f790*/  SHFL.BFLY PT, R7, R6, 0x1, 0x1f ;  /* 0x0c201f0006077f89 */ /* 0x002e6a00000e0000 */
[----:B------:R4:W5:Y:S01]  /*f7a0*/  MUFU.EX2 R139, R5 ;  /* 0x00000005008b7308 */ /* 0x0009620000000800 */
[----:B--2---:R-:W-:-:S05]  /*f7b0*/  FMUL.FTZ R4, R105, c[0x0][0x2d0] ;  /* 0x0000b40069047a20 */ /* 0x004fca0000410000 */
[----:B------:R-:W-:Y:S01]  /*f7c0*/  FSEL R12, R4, RZ, P0 ;  /* 0x000000ff040c7208 */ /* 0x000fe20000000000 */
[----:B----4-:R-:W-:-:S04]  /*f7d0*/  FFMA.FTZ R5, R28, c[0x0][0x2d0], -R0 ;  /* 0x0000b4001c057a23 */ /* 0x010fc80000010800 */
[--C-:B------:R-:W-:Y:S01]  /*f7e0*/  FFMA.FTZ R4, R32, c[0x0][0x2d0], -R12.reuse ;  /* 0x0000b40020047a23 */ /* 0x100fe2000001080c */
[----:B------:R-:W2:Y:S01]  /*f7f0*/  LDSM.16.MT88.4 R28, [R222+0x1100] ;  /* 0x00110000de1c783b */ /* 0x000ea20000004200 */
[----:B------:R5:W4:Y:S01]  /*f800*/  MUFU.EX2 R184, R5 ;  /* 0x0000000500b87308 */ /* 0x000b220000000800 */
[----:B------:R-:W-:Y:S02]  /*f810*/  FFMA.FTZ R9, R40, c[0x0][0x2d0], -R12 ;  /* 0x0000b40028097a23 */ /* 0x000fe4000001080c */
[----:B------:R-:W2:Y:S01]  /*f820*/  LDSM.16.MT88.4 R32, [R221+0x2100] ;  /* 0x00210000dd20783b */ /* 0x000ea20000004200 */
[----:B-1----:R-:W-:Y:S02]  /*f830*/  FMNMX.FTZ R104, R6, R7, !PT ;  /* 0x0000000706687209 */ /* 0x002fe40007810000 */
[----:B---3--:R-:W-:Y:S02]  /*f840*/  F2FP.PACK_AB R6, R185, R137 ;  /* 0x00000089b906723e */ /* 0x008fe400000000ff */
[----:B------:R1:W-:Y:S01]  /*f850*/  MUFU.EX2 R247, R4 ;  /* 0x0000000400f77308 */ /* 0x0003e20000000800 */
[C---:B------:R-:W-:Y:S01]  /*f860*/  FMUL.FTZ R8, R104.reuse, c[0x0][0x2d0] ;  /* 0x0000b40068087a20 */ /* 0x040fe20000410000 */
[----:B------:R-:W-:-:S04]  /*f870*/  FSETP.NEU.FTZ.AND P0, PT, R104, -INF , PT ;  /* 0xff8000006800780b */ /* 0x000fc80003f1d000 */
[----:B------:R-:W-:Y:S01]  /*f880*/  FSEL R13, R8, RZ, P0 ;  /* 0x000000ff080d7208 */ /* 0x000fe20000000000 */
[--C-:B------:R-:W-:Y:S01]  /*f890*/  FFMA.FTZ R8, R41, c[0x0][0x2d0], -R12.reuse ;  /* 0x0000b40029087a23 */ /* 0x100fe2000001080c */
[----:B-----5:R-:W-:Y:S01]  /*f8a0*/  F2FP.PACK_AB R5, R139, R138 ;  /* 0x0000008a8b05723e */ /* 0x020fe200000000ff */
[----:B------:R-:W-:Y:S01]  /*f8b0*/  MUFU.EX2 R248, R9 ;  /* 0x0000000900f87308 */ /* 0x000fe20000000800 */
[----:B----4-:R-:W-:Y:S01]  /*f8c0*/  F2FP.PACK_AB R7, R184, R136 ;  /* 0x00000088b807723e */ /* 0x010fe200000000ff */
[----:B-1----:R-:W-:-:S06]  /*f8d0*/  FFMA.FTZ R4, R36, c[0x0][0x2d0], -R12 ;  /* 0x0000b40024047a23 */ /* 0x002fcc000001080c */
[----:B------:R1:W3:Y:S01]  /*f8e0*/  MUFU.EX2 R249, R8 ;  /* 0x0000000800f97308 */ /* 0x0002e20000000800 */
[----:B------:R-:W4:Y:S07]  /*f8f0*/  LDSM.16.MT88.4 R36, [R222+0x2100] ;  /* 0x00210000de24783b */ /* 0x000f2e0000004200 */
[----:B------:R5:W-:Y:S01]  /*f900*/  MUFU.EX2 R239, R4 ;  /* 0x0000000400ef7308 */ /* 0x000be20000000800 */
[----:B-1----:R-:W-:Y:S01]  /*f910*/  FFMA.FTZ R8, R42, c[0x0][0x2d0], -R13 ;  /* 0x0000b4002a087a23 */ /* 0x002fe2000001080d */
[----:B---3--:R-:W-:-:S06]  /*f920*/  F2FP.PACK_AB R10, R249, R248 ;  /* 0x000000f8f90a723e */ /* 0x008fcc00000000ff */
[----:B------:R1:W-:Y:S01]  /*f930*/  MUFU.EX2 R236, R8 ;  /* 0x0000000800ec7308 */ /* 0x0003e20000000800 */
[----:B-----5:R-:W-:-:S07]  /*f940*/  F2FP.PACK_AB R4, R14, R15 ;  /* 0x0000000f0e04723e */ /* 0x020fce00000000ff */
[C---:B------:R-:W-:Y:S01]  /*f950*/  HMMA.16816.F32 R120, R4.reuse, R24, RZ ;  /* 0x000000180478723c */ /* 0x040fe200000018ff */
[--C-:B-1----:R-:W-:Y:S02]  /*f960*/  FFMA.FTZ R8, R43, c[0x0][0x2d0], -R13.reuse ;  /* 0x0000b4002b087a23 */ /* 0x102fe4000001080d */
[----:B------:R-:W-:Y:S05]  /*f970*/  LDSM.16.MT88.4 R40, [R222+0x2500] ;  /* 0x00250000de28783b */ /* 0x000fea0000004200 */
[C---:B------:R-:W-:Y:S01]  /*f980*/  HMMA.16816.F32 R116, R4.reuse, R16, RZ ;  /* 0x000000100474723c */ /* 0x040fe200000018ff */
[----:B------:R1:W3:Y:S07]  /*f990*/  MUFU.EX2 R235, R8 ;  /* 0x0000000800eb7308 */ /* 0x0002ee0000000800 */
[C---:B------:R-:W-:Y:S08]  /*f9a0*/  HMMA.16816.F32 R112, R4.reuse, R20, RZ ;  /* 0x000000140470723c */ /* 0x040ff000000018ff */
[----:B--2---:R-:W-:Y:S01]  /*f9b0*/  HMMA.16816.F32 R108, R4, R28, RZ ;  /* 0x0000001c046c723c */ /* 0x004fe200000018ff */
[----:B-1----:R-:W-:Y:S01]  /*f9c0*/  FFMA.FTZ R8, R44, c[0x0][0x2d0], -R13 ;  /* 0x0000b4002c087a23 */ /* 0x002fe2000001080d */
[----:B---3--:R-:W-:-:S03]  /*f9d0*/  F2FP.PACK_AB R9, R235, R236 ;  /* 0x000000eceb09723e */ /* 0x008fc600000000ff */
[----:B------:R1:W-:Y:S03]  /*f9e0*/  MUFU.EX2 R238, R8 ;  /* 0x0000000800ee7308 */ /* 0x0003e60000000800 */
[C---:B------:R-:W-:Y:S08]  /*f9f0*/  HMMA.16816.F32 R96, R4.reuse, R32, RZ ;  /* 0x000000200460723c */ /* 0x040ff000000018ff */
[----:B----4-:R-:W-:Y:S01]  /*fa00*/  HMMA.16816.F32 R92, R4, R36, RZ ;  /* 0x00000024045c723c */ /* 0x010fe200000018ff */
        /* <DEDUP_REMOVED lines=14> */
[----:B------:R-:W2:Y:S07]  /*faf0*/  LDSM.16.MT88.4 R24, [R221+0x500] ;  /* 0x00050000dd18783b */ /* 0x000eae0000004200 */
        /* <DEDUP_REMOVED lines=8> */
[----:B------:R-:W1:Y:S01]  /*fb80*/  LDSM.16.MT88.4 R20, [R222+0x500] ;  /* 0x00050000de14783b */ /* 0x000e620000004200 */
[----:B------:R3:W-:Y:S06]  /*fb90*/  MUFU.EX2 R243, R4 ;  /* 0x0000000400f37308 */ /* 0x0007ec0000000800 */
[C---:B------:R-:W-:Y:S08]  /*fba0*/  HMMA.16816.F32 R52, R8.reuse, R28, RZ ;  /* 0x0000001c0834723c */ /* 0x040ff000000018ff */
[----:B------:R-:W-:Y:S01]  /*fbb0*/  HMMA.16816.F32 R152, R8, R30, RZ ;  /* 0x0000001e0898723c */ /* 0x000fe200000018ff */
[----:B------:R-:W4:Y:S01]  /*fbc0*/  LDSM.16.MT88.4 R28, [R222+0x1500] ;  /* 0x00150000de1c783b */ /* 0x000f220000004200 */
[----:B---3--:R-:W-:-:S04]  /*fbd0*/  FFMA.FTZ R4, R49, c[0x0][0x2d0], -R3 ;  /* 0x0000b40031047a23 */ /* 0x008fc80000010803 */
[----:B------:R3:W5:Y:S02]  /*fbe0*/  MUFU.EX2 R242, R4 ;  /* 0x0000000400f27308 */ /* 0x0007640000000800 */
[C---:B------:R-:W-:Y:S08]  /*fbf0*/  HMMA.16816.F32 R164, R8.reuse, R34, RZ ;  /* 0x0000002208a4723c */ /* 0x040ff000000018ff */
[----:B------:R-:W-:Y:S01]  /*fc00*/  HMMA.16816.F32 R44, R8, R36, RZ ;  /* 0x00000024082c723c */ /* 0x000fe200000018ff */
[----:B---3--:R-:W-:-:S07]  /*fc10*/  FFMA.FTZ R4, R50, c[0x0][0x2d0], -R0 ;  /* 0x0000b40032047a23 */ /* 0x008fce0000010800 */
[----:B------:R-:W-:Y:S01]  /*fc20*/  HMMA.16816.F32 R168, R8, R38, RZ ;  /* 0x0000002608a8723c */ /* 0x000fe200000018ff */
[----:B-----5:R-:W-:Y:S01]  /*fc30*/  F2FP.PACK_AB R6, R242, R243 ;  /* 0x000000f3f206723e */ /* 0x020fe200000000ff */
[----:B------:R-:W-:Y:S01]  /*fc40*/  LDSM.16.MT88.4 R36, [R222+0x2900] ;  /* 0x00290000de24783b */ /* 0x000fe20000004200 */
[----:B------:R3:W-:Y:S02]  /*fc50*/  MUFU.EX2 R230, R4 ;  /* 0x0000000400e67308 */ /* 0x0007e40000000800 */
[----:B---3--:R-:W-:-:S03]  /*fc60*/  FFMA.FTZ R4, R51, c[0x0][0x2d0], -R0 ;  /* 0x0000b40033047a23 */ /* 0x008fc60000010800 */
[----:B------:R-:W-:Y:S01]  /*fc70*/  HMMA.16816.F32 R48, R8, R32, RZ ;  /* 0x000000200830723c */ /* 0x000fe200000018ff */
[----:B------:R-:W3:Y:S02]  /*fc80*/  LDSM.16.MT88.4 R32, [R221+0x2500] ;  /* 0x00250000dd20783b */ /* 0x000ee40000004200 */
[----:B------:R5:W1:Y:S04]  /*fc90*/  MUFU.EX2 R233, R4 ;  /* 0x0000000400e97308 */ /* 0x000a680000000800 */
[----:B------:R-:W-:Y:S02]  /*fca0*/  FFMA.FTZ R8, R107, c[0x0][0x2d0], -R12 ;  /* 0x0000b4006b087a23 */ /* 0x000fe4000001080c */
[----:B------:R-:W-:Y:S02]  /*fcb0*/  IMAD.MOV.U32 R9, RZ, RZ, R139 ;  /* 0x000000ffff097224 */ /* 0x000fe400078e008b */
[----:B------:R2:W-:Y:S01]  /*fcc0*/  MUFU.EX2 R217, R8 ;  /* 0x0000000800d97308 */ /* 0x0005e20000000800 */
[----:B------:R-:W-:-:S02]  /*fcd0*/  IMAD.MOV.U32 R11, RZ, RZ, R138 ;  /* 0x000000ffff0b7224 */ /* 0x000fc400078e008a */
[----:B------:R-:W-:Y:S02]  /*fce0*/  IMAD.MOV.U32 R10, RZ, RZ, R137 ;  /* 0x000000ffff0a7224 */ /* 0x000fe400078e0089 */
[----:B-----5:R-:W-:Y:S01]  /*fcf0*/  FFMA.FTZ R4, R100, c[0x0][0x2d0], -R0 ;  /* 0x0000b40064047a23 */ /* 0x020fe20000010800 */
[----:B-1----:R-:W-:Y:S01]  /*fd00*/  F2FP.PACK_AB R5, R233, R230 ;  /* 0x000000e6e905723e */ /* 0x002fe200000000ff */
[----:B------:R-:W-:Y:S02]  /*fd10*/  IMAD.MOV.U32 R100, RZ, RZ, R136 ;  /* 0x000000ffff647224 */ /* 0x000fe400078e0088 */
[----:B------:R1:W-:Y:S01]  /*fd20*/  MUFU.EX2 R232, R4 ;  /* 0x0000000400e87308 */ /* 0x0003e20000000800 */
[----:B--2---:R-:W-:-:S07]  /*fd30*/  FFMA.FTZ R8, R124, c[0x0][0x2d0], -R12 ;  /* 0x0000b4007c087a23 */ /* 0x004fce000001080c */
[----:B------:R2:W-:Y:S01]  /*fd40*/  MUFU.EX2 R216, R8 ;  /* 0x0000000800d87308 */ /* 0x0005e20000000800 */
[----:B-1----:R-:W-:-:S07]  /*fd50*/  FFMA.FTZ R4, R101, c[0x0][0x2d0], -R0 ;  /* 0x0000b40065047a23 */ /* 0x002fce0000010800 */
[----:B------:R1:W5:Y:S01]  /*fd60*/  MUFU.EX2 R231, R4 ;  /* 0x0000000400e77308 */ /* 0x0003620000000800 */
[----:B--2---:R-:W-:-:S07]  /*fd70*/  FFMA.FTZ R8, R125, c[0x0][0x2d0], -R13 ;  /* 0x0000b4007d087a23 */ /* 0x004fce000001080d */
[----:B------:R2:W-:Y:S01]  /*fd80*/  MUFU.EX2 R210, R8 ;  /* 0x0000000800d27308 */ /* 0x0005e20000000800 */
[----:B-1----:R-:W-:Y:S01]  /*fd90*/  FFMA.FTZ R4, R102, c[0x0][0x2d0], -R12 ;  /* 0x0000b40066047a23 */ /* 0x002fe2000001080c */
[----:B-----5:R-:W-:-:S06]  /*fda0*/  F2FP.PACK_AB R7, R231, R232 ;  /* 0x000000e8e707723e */ /* 0x020fcc00000000ff */
[----:B------:R1:W-:Y:S01]  /*fdb0*/  MUFU.EX2 R219, R4 ;  /* 0x0000000400db7308 */ /* 0x0003e20000000800 */
[----:B--2---:R-:W-:-:S07]  /*fdc0*/  FFMA.FTZ R8, R126, c[0x0][0x2d0], -R13 ;  /* 0x0000b4007e087a23 */ /* 0x004fce000001080d */
[----:B------:R2:W-:Y:S01]  /*fdd0*/  MUFU.EX2 R211, R8 ;  /* 0x0000000800d37308 */ /* 0x0005e20000000800 */
[----:B-1----:R-:W-:-:S07]  /*fde0*/  FFMA.FTZ R4, R106, c[0x0][0x2d0], -R12 ;  /* 0x0000b4006a047a23 */ /* 0x002fce000001080c */
[----:B------:R1:W5:Y:S01]  /*fdf0*/  MUFU.EX2 R218, R4 ;  /* 0x0000000400da7308 */ /* 0x0003620000000800 */
[----:B--2---:R-:W-:Y:S02]  /*fe00*/  FFMA.FTZ R8, R127, c[0x0][0x2d0], -R13 ;  /* 0x0000b4007f087a23 */ /* 0x004fe4000001080d */
[----:B------:R-:W-:Y:S05]  /*fe10*/  LDSM.16.MT88.4 R124, [R221+0xd00] ;  /* 0x000d0000dd7c783b */ /* 0x000fea0000004200 */
[----:B------:R2:W-:Y:S01]  /*fe20*/  MUFU.EX2 R209, R8 ;  /* 0x0000000800d17308 */ /* 0x0005e20000000800 */
[----:B-1----:R-:W-:-:S07]  /*fe30*/  F2FP.PACK_AB R4, R245, R237 ;  /* 0x000000edf504723e */ /* 0x002fce00000000ff */
[----:B------:R-:W-:Y:S01]  /*fe40*/  HMMA.16816.F32 R180, R4, R24, R120 ;  /* 0x0000001804b4723c */ /* 0x000fe20000001878 */
[----:B--2---:R-:W-:-:S04]  /*fe50*/  FFMA.FTZ R8, R128, c[0x0][0x2d0], -R13 ;  /* 0x0000b40080087a23 */ /* 0x004fc8000001080d */
[----:B------:R1:W2:Y:S03]  /*fe60*/  MUFU.EX2 R208, R8 ;  /* 0x0000000800d07308 */ /* 0x0002a60000000800 */
[C---:B------:R-:W-:Y:S08]  /*fe70*/  HMMA.16816.F32 R172, R4.reuse, R20, R116 ;  /* 0x0000001404ac723c */ /* 0x040ff00000001874 */
[----:B----4-:R-:W-:Y:S01]  /*fe80*/  HMMA.16816.F32 R144, R4, R28, R108 ;  /* 0x0000001c0490723c */ /* 0x010fe2000000186c */
[----:B-1----:R-:W-:-:S07]  /*fe90*/  FFMA.FTZ R8, R129, c[0x0][0x2d0], -R3 ;  /* 0x0000b40081087a23 */ /* 0x002fce0000010803 */
[C---:B---3--:R-:W-:Y:S01]  /*fea0*/  HMMA.16816.F32 R116, R4.reuse, R32, R96 ;  /* 0x000000200474723c */ /* 0x048fe20000001860 */
[----:B------:R1:W-:Y:S07]  /*feb0*/  MUFU.EX2 R202, R8 ;  /* 0x0000000800ca7308 */ /* 0x0003ee0000000800 */
[C---:B------:R-:W-:Y:S08]  /*fec0*/  HMMA.16816.F32 R108, R4.reuse, R40, R92 ;  /* 0x00000028046c723c */ /* 0x040ff0000000185c */
[----:B------:R-:W-:Y:S01]  /*fed0*/  HMMA.16816.F32 R120, R4, R26, R88 ;  /* 0x0000001a0478723c */ /* 0x000fe20000001858 */
[----:B-1----:R-:W-:-:S04]  /*fee0*/  FFMA.FTZ R8, R160, c[0x0][0x2d0], -R3 ;  /* 0x0000b400a0087a23 */ /* 0x002fc80000010803 */
[----:B------:R1:W3:Y:S03]  /*fef0*/  MUFU.EX2 R201, R8 ;  /* 0x0000000800c97308 */ /* 0x0002e60000000800 */
[C---:B------:R-:W-:Y:S08]  /*ff00*/  HMMA.16816.F32 R136, R4.reuse, R22, R84 ;  /* 0x000000160488723c */ /* 0x040ff00000001854 */
[----:B------:R-:W-:Y:S01]  /*ff10*/  HMMA.16816.F32 R156, R4, R16, R112 ;  /* 0x00000010049c723c */ /* 0x000fe20000001870 */
[----:B-1----:R-:W-:-:S07]  /*ff20*/  FFMA.FTZ R8, R131, c[0x0][0x2d0], -R3 ;  /* 0x0000b40083087a23 */ /* 0x002fce0000010803 */
[C---:B------:R-:W-:Y:S01]  /*ff30*/  HMMA.16816.F32 R96, R4.reuse, R18, R80 ;  /* 0x000000120460723c */ /* 0x040fe20000001850 */
[----:B------:R1:W-:Y:S07]  /*ff40*/  MUFU.EX2 R197, R8 ;  /* 0x0000000800c57308 */ /* 0x0003ee0000000800 */
[C---:B------:R-:W-:Y:S08]  /*ff50*/  HMMA.16816.F32 R92, R4.reuse, R30, R76 ;  /* 0x0000001e045c723c */ /* 0x040ff0000000184c */
[----:B------:R-:W-:Y:S01]  /*ff60*/  HMMA.16816.F32 R88, R4, R34, R72 ;  /* 0x000000220458723c */ /* 0x000fe20000001848 */
[----:B-1----:R-:W-:-:S04]  /*ff70*/  FFMA.FTZ R8, R130, c[0x0][0x2d0], -R3 ;  /* 0x0000b40082087a23 */ /* 0x002fc80000010803 */
[----:B------:R1:W-:Y:S03]  /*ff80*/  MUFU.EX2 R191, R8 ;  /* 0x0000000800bf7308 */ /* 0x0003e60000000800 */
[----:B------:R-:W-:Y:S07]  /*ff90*/  HMMA.16816.F32 R84, R4, R42, R64 ;  /* 0x0000002a0454723c */ /* 0x000fee0000001840 */
[----:B-----5:R-:W-:-:S02]  /*ffa0*/  F2FP.PACK_AB R4, R218, R219 ;  /* 0x000000dbda04723e */ /* 0x020fc400000000ff */
[----:B------:R-:W-:Y:S02]  /*ffb0*/  F2FP.PACK_AB R5, R211, R210 ;  /* 0x000000d2d305723e */ /* 0x000fe400000000ff */
[----:B------:R-:W-:Y:S02]  /*ffc0*/  F2FP.PACK_AB R6, R216, R217 ;  /* 0x000000d9d806723e */ /* 0x000fe400000000ff */
[----:B--2---:R-:W-:Y:S01]  /*ffd0*/  F2FP.PACK_AB R7, R208, R209 ;  /* 0x000000d1d007723e */ /* 0x004fe200000000ff */
[----:B-1----:R-:W-:-:S04]  /*ffe0*/  FFMA.FTZ R8, R161, c[0x0][0x2d0], -R0 ;  /* 0x0000b400a1087a23 */ /* 0x002fc80000010800 */
[----:B------:R1:W-:Y:S02]  /*fff0*/  MUFU.EX2 R188, R8 ;  /* 0x0000000800bc7308 */ /* 0x0003e40000000800 */
[C---:B------:R-:W-:Y:S08]  /*10000*/  HMMA.16816.F32 R192, R4.reuse, R40, R44 ;  /* 0x0000002804c0723c */ /* 0x040ff0000000182c */
[----:B------:R-:W-:Y:S01]  /*10010*/  HMMA.16816.F32 R44, R4, R30, R152 ;  /* 0x0000001e042c723c */ /* 0x000fe20000001898 */
[----:B-1----:R-:W-:-:S06]  /*10020*/  FFMA.FTZ R8, R162, c[0x0][0x2d0], -R0 ;  /* 0x0000b400a2087a23 */ /* 0x002fcc0000010800 */
[----:B------:R-:W-:Y:S01]  /*10030*/  IMAD.MOV.U32 R153, RZ, RZ, R184 ;  /* 0x000000ffff997224 */ /* 0x000fe200078e00b8 */
[C---:B------:R-:W-:Y:S01]  /*10040*/  HMMA.16816.F32 R76, R4.reuse, R20, R60 ;  /* 0x00000014044c723c */ /* 0x040fe2000000183c */
[----:B------:R1:W2:Y:S01]  /*10050*/  MUFU.EX2 R186, R8 ;  /* 0x0000000800ba7308 */ /* 0x0002a20000000800 */
[----:B------:R-:W-:Y:S02]  /*10060*/  IMAD.MOV.U32 R154, RZ, RZ, R185 ;  /* 0x000000ffff9a7224 */ /* 0x000fe400078e00b9 */
[----:B------:R-:W-:Y:S02]  /*10070*/  IMAD.MOV.U32 R152, RZ, RZ, R179 ;  /* 0x000000ffff987224 */ /* 0x000fe400078e00b3 */
[----:B------:R-:W-:Y:S02]  /*10080*/  IMAD.MOV.U32 R155, RZ, RZ, R100 ;  /* 0x000000ffff9b7224 */ /* 0x000fe400078e0064 */
[C---:B------:R-:W-:Y:S08]  /*10090*/  HMMA.16816.F32 R80, R4.reuse, R24, R68 ;  /* 0x000000180450723c */ /* 0x040ff00000001844 */
[C---:B------:R-:W-:Y:S01]  /*100a0*/  HMMA.16816.F32 R60, R4.reuse, R26, R148 ;  /* 0x0000001a043c723c */ /* 0x040fe20000001894 */
[--C-:B-1----:R-:W-:Y:S01]  /*100b0*/  FFMA.FTZ R8, R163, c[0x0][0x2d0], -R0.reuse ;  /* 0x0000b400a3087a23 */ /* 0x102fe20000010800 */
[----:B------:R-:W1:Y:S03]  /*100c0*/  LDSM.16.MT88.4 R24, [R221+0x900] ;  /* 0x00090000dd18783b */ /* 0x000e660000004200 */
[----:B------:R4:W-:Y:S03]  /*100d0*/  MUFU.EX2 R184, R8 ;  /* 0x0000000800b87308 */ /* 0x0009e60000000800 */
[C---:B------:R-:W-:Y:S08]  /*100e0*/  HMMA.16816.F32 R72, R4.reuse, R16, R56 ;  /* 0x000000100448723c */ /* 0x040ff00000001838 */
[----:B------:R-:W-:Y:S01]  /*100f0*/  HMMA.16816.F32 R68, R4, R28, R52 ;  /* 0x0000001c0444723c */ /* 0x000fe20000001834 */
[----:B------:R-:W-:Y:S01]  /*10100*/  LDSM.16.MT88.4 R28, [R222+0x1900] ;  /* 0x00190000de1c783b */ /* 0x000fe20000004200 */
[----:B----4-:R-:W-:-:S06]  /*10110*/  FFMA.FTZ R8, R177, c[0x0][0x2d0], -R0 ;  /* 0x0000b400b1087a23 */ /* 0x010fcc0000010800 */
[C---:B------:R-:W-:Y:S01]  /*10120*/  HMMA.16816.F32 R64, R4.reuse, R32, R48 ;  /* 0x000000200440723c */ /* 0x040fe20000001830 */
[----:B------:R4:W5:Y:S07]  /*10130*/  MUFU.EX2 R185, R8 ;  /* 0x0000000800b97308 */ /* 0x00096e0000000800 */
[C---:B------:R-:W-:Y:S01]  /*10140*/  HMMA.16816.F32 R52, R4.reuse, R22, R140 ;  /* 0x000000160434723c */ /* 0x040fe2000000188c */
[----:B------:R-:W-:Y:S04]  /*10150*/  LDSM.16.MT88.4 R20, [R221+0x1900] ;  /* 0x00190000dd14783b */ /* 0x000fe80000004200 */
[----:B------:R-:W-:Y:S03]  /*10160*/  LDSM.16.MT88.4 R140, [R222+0xd00] ;  /* 0x000d0000de8c783b */ /* 0x000fe60000004200 */
[C---:B------:R-:W-:Y:S01]  /*10170*/  HMMA.16816.F32 R48, R4.reuse, R18, R132 ;  /* 0x000000120430723c */ /* 0x040fe20000001884 */
[--C-:B----4-:R-:W-:Y:S01]  /*10180*/  FFMA.FTZ R8, R178, c[0x0][0x2d0], -R12.reuse ;  /* 0x0000b400b2087a23 */ /* 0x110fe2000001080c */
[----:B------:R-:W4:Y:S03]  /*10190*/  LDSM.16.MT88.4 R16, [R222+0x900] ;  /* 0x00090000de10783b */ /* 0x000f260000004200 */
[----:B------:R1:W-:Y:S03]  /*101a0*/  MUFU.EX2 R179, R8 ;  /* 0x0000000800b37308 */ /* 0x0003e60000000800 */
[C---:B------:R-:W-:Y:S01]  /*101b0*/  HMMA.16816.F32 R56, R4.reuse, R34, R164 ;  /* 0x000000220438723c */ /* 0x040fe200000018a4 */
[----:B------:R-:W4:Y:S07]  /*101c0*/  LDSM.16.MT88.4 R32, [R221+0x2900] ;  /* 0x00290000dd20783b */ /* 0x000f2e0000004200 */
[----:B------:R-:W-:Y:S01]  /*101d0*/  HMMA.16816.F32 R40, R4, R42, R168 ;  /* 0x0000002a0428723c */ /* 0x000fe200000018a8 */
[----:B-1----:R-:W-:-:S06]  /*101e0*/  FFMA.FTZ R8, R187, c[0x0][0x2d0], -R12 ;  /* 0x0000b400bb087a23 */ /* 0x002fcc000001080c */
[----:B---3--:R-:W-:Y:S01]  /*101f0*/  F2FP.PACK_AB R4, R201, R202 ;  /* 0x000000cac904723e */ /* 0x008fe200000000ff */
[----:B------:R-:W-:Y:S01]  /*10200*/  IMAD.MOV.U32 R187, RZ, RZ, R153 ;  /* 0x000000ffffbb7224 */ /* 0x000fe200078e0099 */
[----:B------:R1:W3:Y:S01]  /*10210*/  MUFU.EX2 R107, R8 ;  /* 0x00000008006b7308 */ /* 0x0002e20000000800 */
[----:B--2---:R-:W-:Y:S02]  /*10220*/  F2FP.PACK_AB R5, R186, R188 ;  /* 0x000000bcba05723e */ /* 0x004fe400000000ff */
[----:B------:R-:W-:Y:S02]  /*10230*/  F2FP.PACK_AB R6, R191, R197 ;  /* 0x000000c5bf06723e */ /* 0x000fe400000000ff */
[----:B-----5:R-:W-:-:S07]  /*10240*/  F2FP.PACK_AB R7, R185, R184 ;  /* 0x000000b8b907723e */ /* 0x020fce00000000ff */
[C---:B------:R-:W-:Y:S01]  /*10250*/  HMMA.16816.F32 R112, R4.reuse, R24, R180 ;  /* 0x000000180470723c */ /* 0x040fe200000018b4 */
[----:B-1----:R-:W-:Y:S02]  /*10260*/  FFMA.FTZ R8, R190, c[0x0][0x2d0], -R12 ;  /* 0x0000b400be087a23 */ /* 0x002fe4000001080c */
[----:B------:R-:W-:Y:S02]  /*10270*/  IMAD.MOV.U32 R190, RZ, RZ, R154 ;  /* 0x000000ffffbe7224 */ /* 0x000fe400078e009a */
[----:B------:R1:W-:Y:S03]  /*10280*/  MUFU.EX2 R177, R8 ;  /* 0x0000000800b17308 */ /* 0x0003e60000000800 */
[C---:B------:R-:W-:Y:S08]  /*10290*/  HMMA.16816.F32 R180, R4.reuse, R36, R108 ;  /* 0x0000002404b4723c */ /* 0x040ff0000000186c */
[----:B----4-:R-:W-:Y:S01]  /*102a0*/  HMMA.16816.F32 R132, R4, R16, R172 ;  /* 0x000000100484723c */ /* 0x010fe200000018ac */
[----:B------:R-:W-:Y:S01]  /*102b0*/  LDSM.16.MT88.4 R172, [R222+0x1d00] ;  /* 0x001d0000deac783b */ /* 0x000fe20000004200 */
[----:B-1----:R-:W-:-:S06]  /*102c0*/  FFMA.FTZ R8, R189, c[0x0][0x2d0], -R12 ;  /* 0x0000b400bd087a23 */ /* 0x002fcc000001080c */
[C---:B------:R-:W-:Y:S01]  /*102d0*/  HMMA.16816.F32 R148, R4.reuse, R20, R156 ;  /* 0x000000140494723c */ /* 0x040fe2000000189c */
[----:B------:R-:W-:Y:S01]  /*102e0*/  LDSM.16.MT88.4 R156, [R221+0x1d00] ;  /* 0x001d0000dd9c783b */ /* 0x000fe20000004200 */
[----:B------:R-:W-:Y:S01]  /*102f0*/  IMAD.MOV.U32 R189, RZ, RZ, R155 ;  /* 0x000000ffffbd7224 */ /* 0x000fe200078e009b */
[----:B------:R1:W-:Y:S05]  /*10300*/  MUFU.EX2 R178, R8 ;  /* 0x0000000800b27308 */ /* 0x0003ea0000000800 */
[C---:B------:R-:W-:Y:S08]  /*10310*/  HMMA.16816.F32 R164, R4.reuse, R28, R144 ;  /* 0x0000001c04a4723c */ /* 0x040ff00000001890 */
[----:B------:R-:W-:Y:S01]  /*10320*/  HMMA.16816.F32 R160, R4, R32, R116 ;  /* 0x0000002004a0723c */ /* 0x000fe20000001874 */
[----:B-1----:R-:W-:-:S02]  /*10330*/  FFMA.FTZ R8, R196, c[0x0][0x2d0], -R13 ;  /* 0x0000b400c4087a23 */ /* 0x002fc4000001080d */
[----:B------:R-:W-:Y:S02]  /*10340*/  IMAD.MOV.U32 R196, RZ, RZ, R9 ;  /* 0x000000ffffc47224 */ /* 0x000fe400078e0009 */
[----:B------:R1:W-:Y:S03]  /*10350*/  MUFU.EX2 R106, R8 ;  /* 0x00000008006a7308 */ /* 0x0003e60000000800 */
[----:B------:R-:W-:Y:S01]  /*10360*/  HMMA.16816.F32 R120, R4, R26, R120 ;  /* 0x0000001a0478723c */ /* 0x000fe20000001878 */
[----:B------:R-:W-:-:S07]  /*10370*/  FADD.FTZ R9, R236, R235 ;  /* 0x000000ebec097221 */ /* 0x000fce0000010000 */
        /* <DEDUP_REMOVED lines=10> */
[----:B------:R-:W-:Y:S07]  /*10420*/  HMMA.16816.F32 R108, R4, R38, R84 ;  /* 0x00000026046c723c */ /* 0x000fee0000001854 */
[----:B---3--:R-:W-:-:S02]  /*10430*/  F2FP.PACK_AB R4, R107, R179 ;  /* 0x000000b36b04723e */ /* 0x008fc400000000ff */
[----:B--2---:R-:W-:Y:S02]  /*10440*/  F2FP.PACK_AB R5, R102, R106 ;  /* 0x0000006a6605723e */ /* 0x004fe400000000ff */
[----:B------:R-:W-:Y:S01]  /*10450*/  F2FP.PACK_AB R6, R178, R177 ;  /* 0x000000b1b206723e */ /* 0x000fe200000000ff */
[----:B-1----:R-:W-:-:S04]  /*10460*/  FFMA.FTZ R8, R199, c[0x0][0x2d0], -R13 ;  /* 0x0000b400c7087a23 */ /* 0x002fc8000001080d */
[----:B------:R-:W1:Y:S02]  /*10470*/  MUFU.EX2 R100, R8 ;  /* 0x0000000800647308 */ /* 0x000e640000000800 */
[----:B-1----:R-:W-:Y:S01]  /*10480*/  F2FP.PACK_AB R7, R100, R101 ;  /* 0x000000656407723e */ /* 0x002fe200000000ff */
[----:B------:R-:W-:-:S06]  /*10490*/  FFMA.FTZ R8, R206, c[0x0][0x2d0], -R3 ;  /* 0x0000b400ce087a23 */ /* 0x000fcc0000010803 */
[C---:B------:R-:W-:Y:S01]  /*104a0*/  HMMA.16816.F32 R60, R4.reuse, R26, R60 ;  /* 0x0000001a043c723c */ /* 0x040fe2000000183c */
[----:B------:R1:W-:Y:S07]  /*104b0*/  MUFU.EX2 R27, R8 ;  /* 0x00000008001b7308 */ /* 0x0003ee0000000800 */
[C---:B------:R-:W-:Y:S01]  /*104c0*/  HMMA.16816.F32 R116, R4.reuse, R24, R80 ;  /* 0x000000180474723c */ /* 0x040fe20000001850 */
[----:B------:R-:W2:Y:S07]  /*104d0*/  LDSM.16.MT88.4 R80, [R221+0x2d00] ;  /* 0x002d0000dd50783b */ /* 0x000eae0000004200 */
[----:B------:R-:W-:Y:S01]  /*104e0*/  HMMA.16816.F32 R48, R4, R22, R48 ;  /* 0x000000160430723c */ /* 0x000fe20000001830 */
[----:B-1----:R-:W-:-:S04]  /*104f0*/  FFMA.FTZ R8, R205, c[0x0][0x2d0], -R3 ;  /* 0x0000b400cd087a23 */ /* 0x002fc80000010803 */
[----:B------:R1:W3:Y:S03]  /*10500*/  MUFU.EX2 R26, R8 ;  /* 0x00000008001a7308 */ /* 0x0002e60000000800 */
[C---:B------:R-:W-:Y:S08]  /*10510*/  HMMA.16816.F32 R144, R4.reuse, R20, R72 ;  /* 0x000000140490723c */ /* 0x040ff00000001848 */
[----:B------:R-:W-:Y:S01]  /*10520*/  HMMA.16816.F32 R52, R4, R18, R52 ;  /* 0x000000120434723c */ /* 0x000fe20000001834 */
[--C-:B-1----:R-:W-:Y:S01]  /*10530*/  FFMA.FTZ R8, R204, c[0x0][0x2d0], -R3.reuse ;  /* 0x0000b400cc087a23 */ /* 0x102fe20000010803 */
[----:B---3--:R-:W-:Y:S01]  /*10540*/  F2FP.PACK_AB R92, R26, R27 ;  /* 0x0000001b1a5c723e */ /* 0x008fe200000000ff */
[----:B------:R-:W-:-:S05]  /*10550*/  FFMA.FTZ R3, R203, c[0x0][0x2d0], -R3 ;  /* 0x0000b400cb037a23 */ /* 0x000fca0000010803 */
[C---:B------:R-:W-:Y:S01]  /*10560*/  HMMA.16816.F32 R128, R4.reuse, R16, R76 ;  /* 0x000000100480723c */ /* 0x040fe2000000184c */
[----:B------:R1:W-:Y:S07]  /*10570*/  MUFU.EX2 R25, R8 ;  /* 0x0000000800197308 */ /* 0x0003ee0000000800 */
[C---:B------:R-:W-:Y:S01]  /*10580*/  HMMA.16816.F32 R68, R4.reuse, R28, R68 ;  /* 0x0000001c0444723c */ /* 0x040fe20000001844 */
[----:B------:R3:W4:Y:S07]  /*10590*/  MUFU.EX2 R24, R3 ;  /* 0x0000000300187308 */ /* 0x00072e0000000800 */
[----:B------:R-:W-:Y:S01]  /*105a0*/  HMMA.16816.F32 R44, R4, R30, R44 ;  /* 0x0000001e042c723c */ /* 0x000fe2000000182c */
[----:B-1----:R-:W-:-:S04]  /*105b0*/  FADD.FTZ R8, R198, R200 ;  /* 0x000000c8c6087221 */ /* 0x002fc80000010000 */
[----:B------:R-:W-:-:S03]  /*105c0*/  FADD.FTZ R10, R10, R8 ;  /* 0x000000080a0a7221 */ /* 0x000fc60000010000 */
[----:B------:R-:W-:Y:S01]  /*105d0*/  HMMA.16816.F32 R64, R4, R32, R64 ;  /* 0x000000200440723c */ /* 0x000fe20000001840 */
[----:B---3--:R-:W-:Y:S01]  /*105e0*/  FFMA.FTZ R3, R213, c[0x0][0x2d0], -R0 ;  /* 0x0000b400d5037a23 */ /* 0x008fe20000010800 */
[----:B----4-:R-:W-:-:S03]  /*105f0*/  F2FP.PACK_AB R94, R24, R25 ;  /* 0x00000019185e723e */ /* 0x010fc600000000ff */
[----:B------:R1:W-:Y:S03]  /*10600*/  MUFU.EX2 R23, R3 ;  /* 0x0000000300177308 */ /* 0x0003e60000000800 */
[C---:B------:R-:W-:Y:S08]  /*10610*/  HMMA.16816.F32 R56, R4.reuse, R34, R56 ;  /* 0x000000220438723c */ /* 0x040ff00000001838 */
[----:B------:R-:W-:Y:S01]  /*10620*/  HMMA.16816.F32 R84, R4, R36, R192 ;  /* 0x000000240454723c */ /* 0x000fe200000018c0 */
[----:B-1----:R-:W-:-:S07]  /*10630*/  FFMA.FTZ R3, R215, c[0x0][0x2d0], -R0 ;  /* 0x0000b400d7037a23 */ /* 0x002fce0000010800 */
[----:B------:R-:W-:Y:S01]  /*10640*/  HMMA.16816.F32 R40, R4, R38, R40 ;  /* 0x000000260428723c */ /* 0x000fe20000001828 */
[----:B------:R1:W3:Y:S01]  /*10650*/  MUFU.EX2 R22, R3 ;  /* 0x0000000300167308 */ /* 0x0002e20000000800 */
[----:B------:R-:W4:Y:S01]  /*10660*/  LDSM.16.MT88.4 R4, [R222+0x2d00] ;  /* 0x002d0000de04783b */ /* 0x000f220000004200 */
[--C-:B-1----:R-:W-:Y:S01]  /*10670*/  FFMA.FTZ R3, R212, c[0x0][0x2d0], -R0.reuse ;  /* 0x0000b400d4037a23 */ /* 0x102fe20000010800 */
[----:B---3--:R-:W-:Y:S01]  /*10680*/  F2FP.PACK_AB R93, R22, R23 ;  /* 0x00000017165d723e */ /* 0x008fe200000000ff */
[----:B------:R-:W-:-:S04]  /*10690*/  FFMA.FTZ R0, R207, c[0x0][0x2d0], -R0 ;  /* 0x0000b400cf007a23 */ /* 0x000fc80000010800 */
[----:B------:R1:W-:Y:S08]  /*106a0*/  MUFU.EX2 R20, R3 ;  /* 0x0000000300147308 */ /* 0x0003f00000000800 */
[----:B------:R3:W5:Y:S01]  /*106b0*/  MUFU.EX2 R21, R0 ;  /* 0x0000000000157308 */ /* 0x0007620000000800 */
[----:B-1----:R-:W-:Y:S02]  /*106c0*/  FADD.FTZ R3, R11, R196 ;  /* 0x000000c40b037221 */ /* 0x002fe40000010000 */
[----:B------:R-:W-:-:S02]  /*106d0*/  FADD.FTZ R11, R238, R9 ;  /* 0x00000009ee0b7221 */ /* 0x000fc40000010000 */
[----:B------:R-:W-:Y:S02]  /*106e0*/  FADD.FTZ R9, R189, R3 ;  /* 0x00000003bd097221 */ /* 0x000fe40000010000 */
[----:B------:R-:W-:Y:S02]  /*106f0*/  FADD.FTZ R3, R190, R10 ;  /* 0x0000000abe037221 */ /* 0x000fe40000010000 */
[----:B---3--:R-:W-:Y:S01]  /*10700*/  FFMA.FTZ R0, R229, c[0x0][0x2d0], -R12 ;  /* 0x0000b400e5007a23 */ /* 0x008fe2000001080c */
[----:B-----5:R-:W-:-:S03]  /*10710*/  F2FP.PACK_AB R95, R21, R20 ;  /* 0x00000014155f723e */ /* 0x020fc600000000ff */
[----:B------:R1:W-:Y:S04]  /*10720*/  MUFU.EX2 R19, R0 ;  /* 0x0000000000137308 */ /* 0x0003e80000000800 */
[C---:B--2---:R-:W-:Y:S08]  /*10730*/  HMMA.16816.F32 R76, R92.reuse, R82, R88 ;  /* 0x000000525c4c723c */ /* 0x044ff00000001858 */
[----:B----4-:R-:W-:Y:S01]  /*10740*/  HMMA.16816.F32 R88, R92, R4, R180 ;  /* 0x000000045c58723c */ /* 0x010fe200000018b4 */
[----:B-1----:R-:W-:-:S04]  /*10750*/  FFMA.FTZ R0, R228, c[0x0][0x2d0], -R12 ;  /* 0x0000b400e4007a23 */ /* 0x002fc8000001080c */
[----:B------:R1:W2:Y:S03]  /*10760*/  MUFU.EX2 R18, R0 ;  /* 0x0000000000127308 */ /* 0x0002a60000000800 */
        /* <DEDUP_REMOVED lines=14> */
[C---:B------:R-:W-:Y:S07]  /*10850*/  HMMA.16816.F32 R152, R92.reuse, R158, R96 ;  /* 0x0000009e5c98723c */ /* 0x040fee0000001860 */
[----:B--2---:R-:W-:Y:S01]  /*10860*/  F2FP.PACK_AB R96, R18, R19 ;  /* 0x000000131260723e */ /* 0x004fe200000000ff */
[----:B------:R-:W-:Y:S01]  /*10870*/  HMMA.16816.F32 R92, R92, R6, R108 ;  /* 0x000000065c5c723c */ /* 0x000fe2000000186c */
[----:B---3--:R-:W-:Y:S01]  /*10880*/  F2FP.PACK_AB R98, R16, R17 ;  /* 0x000000111062723e */ /* 0x008fe200000000ff */
[----:B-1----:R-:W-:-:S04]  /*10890*/  FFMA.FTZ R0, R252, c[0x0][0x2d0], -R13 ;  /* 0x0000b400fc007a23 */ /* 0x002fc8000001080d */
[----:B------:R1:W2:Y:S02]  /*108a0*/  MUFU.EX2 R14, R0 ;  /* 0x00000000000e7308 */ /* 0x0002a40000000800 */
[----:B-1----:R-:W-:Y:S01]  /*108b0*/  FFMA.FTZ R0, R250, c[0x0][0x2d0], -R13 ;  /* 0x0000b400fa007a23 */ /* 0x002fe2000001080d */
[----:B--2---:R-:W-:-:S05]  /*108c0*/  F2FP.PACK_AB R97, R14, R12 ;  /* 0x0000000c0e61723e */ /* 0x004fca00000000ff */
        /* <DEDUP_REMOVED lines=76> */
[----:B------:R-:W-:Y:S01]  /*10d90*/  IMAD.SHL.U32 R249, R176, 0x2, RZ ;  /* 0x00000002b0f97824 */ /* 0x000fe200078e00ff */
[----:B------:R-:W-:Y:S01]  /*10da0*/  SHF.R.S32.HI R190, RZ, 0x1f, R240 ;  /* 0x0000001fffbe7819 */ /* 0x000fe200000114f0 */
[----:B------:R-:W-:Y:S01]  /*10db0*/  IMAD.SHL.U32 R247, R240, 0x2, RZ ;  /* 0x00000002f0f77824 */ /* 0x000fe200078e00ff */
[----:B------:R-:W-:Y:S01]  /*10dc0*/  SHF.L.U64.HI R250, R176, 0x1, R187 ;  /* 0x00000001b0fa7819 */ /* 0x000fe200000102bb */
[C---:B------:R-:W-:Y:S01]  /*10dd0*/  IMAD.SHL.U32 R245, R241.reuse, 0x2, RZ ;  /* 0x00000002f1f57824 */ /* 0x040fe200078e00ff */
[----:B------:R-:W-:Y:S01]  /*10de0*/  SHF.R.S32.HI R187, RZ, 0x1f, R241 ;  /* 0x0000001fffbb7819 */ /* 0x000fe200000114f1 */
[----:B------:R-:W-:Y:S01]  /*10df0*/  IMAD.MOV.U32 R100, RZ, RZ, R104 ;  /* 0x000000ffff647224 */ /* 0x000fe200078e0068 */
[----:B------:R-:W-:Y:S01]  /*10e00*/  SHF.L.U64.HI R248, R240, 0x1, R190 ;  /* 0x00000001f0f87819 */ /* 0x000fe200000102be */
[----:B--2---:R-:W-:Y:S01]  /*10e10*/  IMAD.MOV.U32 R3, RZ, RZ, R105 ;  /* 0x000000ffff037224 */ /* 0x004fe200078e0069 */
[----:B------:R-:W-:Y:S01]  /*10e20*/  SHF.L.U64.HI R246, R241, 0x1, R187 ;  /* 0x00000001f1f67819 */ /* 0x000fe200000102bb */
[----:B------:R-:W-:-:S02]  /*10e30*/  IMAD.MOV.U32 R107, RZ, RZ, R2 ;  /* 0x000000ffff6b7224 */ /* 0x000fc400078e0002 */
[----:B------:R-:W-:Y:S01]  /*10e40*/  IMAD.MOV.U32 R106, RZ, RZ, R103 ;  /* 0x000000ffff6a7224 */ /* 0x000fe200078e0067 */
[----:B---3--:R-:W-:Y:S01]  /*10e50*/  LEA.HI.SX32 R243, R10, 0xfffffffe, 0x1a ;  /* 0xfffffffe0af37811 */ /* 0x008fe200078fd2ff */
[----:B------:R-:W-:Y:S05]  /*10e60*/  BRA `(.L_x_140) ;  /* 0x000003e000007947 */ /* 0x000fea0003800000 */
.L_x_142:
        /* <DEDUP_REMOVED lines=19> */
[----:B-1----:R-:W-:Y:S04]  /*10fa0*/  IMAD.WIDE.U32 R104, R101, c[0x0][0x1e8], RZ ;  /* 0x00007a0065687a25 */ /* 0x002fe800078e00ff */
        /* <DEDUP_REMOVED lines=12> */
[----:B------:R-:W-:Y:S04]  /*11070*/  IMAD.WIDE.U32 R4, R244, c[0x0][0x1f0], R4 ;  /* 0x00007c00f4047a25 */ /* 0x000fe800078e0004 */
        /* <DEDUP_REMOVED lines=29> */
.L_x_140:
[----:B------:R-:W-:Y:S04]  /*11250*/  DEPBAR.LE SB0, 0x0 ;  /* 0x000080000000791a */ /* 0x000fe80000000000 */
[----:B------:R-:W-:Y:S01]  /*11260*/  BAR.SYNC.DEFER_BLOCKING 0x0 ;  /* 0x0000000000007b1d */ /* 0x000fe20000010000 */
[----:B------:R-:W-:Y:S01]  /*11270*/  SHF.R.S32.HI R0, RZ, 0x1f, R251 ;  /* 0x0000001fff007819 */ /* 0x000fe200000114fb */
[C---:B------:R-:W-:Y:S01]  /*11280*/  IMAD.WIDE.U32 R102, R251.reuse, c[0x0][0x208], RZ ;  /* 0x00008200fb667a25 */ /* 0x040fe200078e00ff */
[----:B------:R-:W-:Y:S03]  /*11290*/  SHF.R.S32.HI R2, RZ, 0x1f, R244 ;  /* 0x0000001fff027819 */ /* 0x000fe600000114f4 */
[----:B------:R-:W-:Y:S02]  /*112a0*/  IMAD R0, R0, c[0x0][0x208], RZ ;  /* 0x0000820000007a24 */ /* 0x000fe400078e02ff */
[----:B------:R-:W-:Y:S02]  /*112b0*/  IMAD R2, R2, c[0x0][0x218], RZ ;  /* 0x0000860002027a24 */ /* 0x000fe400078e02ff */
[----:B------:R-:W-:Y:S02]  /*112c0*/  IMAD R0, R251, c[0x0][0x20c], R0 ;  /* 0x00008300fb007a24 */ /* 0x000fe400078e0200 */
[C---:B------:R-:W-:Y:S03]  /*112d0*/  IMAD R2, R244.reuse, c[0x0][0x21c], R2 ;  /* 0x00008700f4027a24 */ /* 0x040fe600078e0202 */
        /* <DEDUP_REMOVED lines=303> */
.L_x_141:
        /* <DEDUP_REMOVED lines=621> */
.L_x_139:
        /* <DEDUP_REMOVED lines=153> */
.L_x_91:
        /* <DEDUP_REMOVED lines=151> */
.L_x_144:
        /* <DEDUP_REMOVED lines=151> */
.L_x_146:
[----:B---3--:R-:W-:Y:S05]  /*16910*/  BSYNC B0 ;  /* 0x0000000000007941 */ /* 0x008fea0003800000 */
.L_x_145:
        /* <DEDUP_REMOVED lines=23> */
.L_x_148:
[----:B------:R-:W-:Y:S05]  /*16a90*/  BSYNC B0 ;  /* 0x0000000000007941 */ /* 0x000fea0003800000 */
.L_x_147:
        /* <DEDUP_REMOVED lines=23> */
.L_x_150:
[----:B------:R-:W-:Y:S05]  /*16c10*/  BSYNC B0 ;  /* 0x0000000000007941 */ /* 0x000fea0003800000 */
.L_x_149:
        /* <DEDUP_REMOVED lines=24> */
.L_x_143:
        /* <DEDUP_REMOVED lines=19> */
.L_x_151:
        /* <DEDUP_REMOVED lines=43> */
.L_x_153:
[----:B---3--:R-:W-:Y:S05]  /*17180*/  BSYNC B0 ;  /* 0x0000000000007941 */ /* 0x008fea0003800000 */
.L_x_152:
        /* <DEDUP_REMOVED lines=64> */
.L_x_155:
[----:B------:R-:W-:Y:S05]  /*17590*/  BSYNC B0 ;  /* 0x0000000000007941 */ /* 0x000fea0003800000 */
.L_x_154:
        /* <DEDUP_REMOVED lines=21> */
.L_x_157:
[----:B------:R-:W-:Y:S05]  /*176f0*/  BSYNC B0 ;  /* 0x0000000000007941 */ /* 0x000fea0003800000 */
.L_x_156:
        /* <DEDUP_REMOVED lines=21> */
.L_x_159:
[----:B------:R-:W-:Y:S05]  /*17850*/  BSYNC B0 ;  /* 0x0000000000007941 */ /* 0x000fea0003800000 */
.L_x_158:
        /* <DEDUP_REMOVED lines=22> */
.L_x_160:
        /* <DEDUP_REMOVED lines=12> */
.L_x_857:


//--------------------- .text._ZN7cutlass13device_kernelIN5flash19enable_sm80_to_sm89INS1_16FlashAttnFwdSm80INS1_25CollectiveMainloopFwdSm80ILi4ELi1ELb0EN4cute5tupleIJNS5_1CILi128EEENS7_ILi48EEENS7_ILi96EEEEEELi96ENS_6half_tEfNS_4arch4Sm80ELb0ELb1ELb1ELb0ELb1ELb0ELb1ELb0EEENS1_21CollectiveEpilogueFwdINS6_IJS8_SA_S9_EEENS6_IJNS7_ILi1EEESI_SI_EEESC_SE_Li128ELb0ELb1ELb0ELb0EEENS1_19SingleTileSchedulerILb0ELb0ELb1ELi128EEEEEEEEEvNT_6ParamsE --------------------------
	.section	.text._ZN7cutlass13device_kernelIN5flash19enable_sm80_to_sm89INS1_16FlashAttnFwdSm80INS1_25CollectiveMainloopFwdSm80ILi4ELi1ELb0EN4cute5tupleIJNS5_1CILi128EEENS7_ILi48EEENS7_ILi96EEEEEELi96ENS_6half_tEfNS_4arch4Sm80ELb0ELb1ELb1ELb0ELb1ELb0ELb1ELb0EEENS1_21CollectiveEpilogueFwdINS6_IJS8_SA_S9_EEENS6_IJNS7_ILi1EEESI_SI_EEESC_SE_Li128ELb0ELb1ELb0ELb0EEENS1_19SingleTileSchedulerILb0ELb0ELb1ELi128EEEEEEEEEvNT_6ParamsE,"ax",@progbits
	.sectioninfo	@"SHI_REGISTERS=255"
	.align	128
.text._ZN7cutlass13device_kernelIN5flash19enable_sm80_to_sm89INS1_16FlashAttnFwdSm80INS1_25CollectiveMainloopFwdSm80ILi4ELi1ELb0EN4cute5tupleIJNS5_1CILi128EEENS7_ILi48EEENS7_ILi96EEEEEELi96ENS_6half_tEfNS_4arch4Sm80ELb0ELb1ELb1ELb0ELb1ELb0ELb1ELb0EEENS1_21CollectiveEpilogueFwdINS6_IJS8_SA_S9_EEENS6_IJNS7_ILi1EEESI_SI_EEESC_SE_Li128ELb0ELb1ELb0ELb0EEENS1_19SingleTileSchedulerILb0ELb0ELb1ELi128EEEEEEEEEvNT_6ParamsE:
        .type           _ZN7cutlass13device_kernelIN5flash19enable_sm80_to_sm89INS1_16FlashAttnFwdSm80INS1_25CollectiveMainloopFwdSm80ILi4ELi1ELb0EN4cute5tupleIJNS5_1CILi128EEENS7_ILi48EEENS7_ILi96EEEEEELi96ENS_6half_tEfNS_4arch4Sm80ELb0ELb1ELb1ELb0ELb1ELb0ELb1ELb0EEENS1_21CollectiveEpilogueFwdINS6_IJS8_SA_S9_EEENS6_IJNS7_ILi1EEESI_SI_EEESC_SE_Li128ELb0ELb1ELb0ELb0EEENS1_19SingleTileSchedulerILb0ELb0ELb1ELi128EEEEEEEEEvNT_6ParamsE,@function
        .size           _ZN7cutlass13device_kernelIN5flash19enable_sm80_to_sm89INS1_16FlashAttnFwdSm80INS1_25CollectiveMainloopFwdSm80ILi4ELi1ELb0EN4cute5tupleIJNS5_1CILi128EEENS7_ILi48EEENS7_ILi96EEEEEELi96ENS_6half_tEfNS_4arch4Sm80ELb0ELb1ELb1ELb0ELb1ELb0ELb1ELb0EEENS1_21CollectiveEpilogueFwdINS6_IJS8_SA_S9_EEENS6_IJNS7_ILi1EEESI_SI_EEESC_SE_Li128ELb0ELb1ELb0ELb0EEENS1_19SingleTileSchedulerILb0ELb0ELb1ELi128EEEEEEEEEvNT_6ParamsE,(.L_x_858 - _ZN7cutlass13device_kernelIN5flash19enable_sm80_to_sm89INS1_16FlashAttnFwdSm80INS1_25CollectiveMainloopFwdSm80ILi4ELi1ELb0EN4cute5tupleIJNS5_1CILi128EEENS7_ILi48EEENS7_ILi96EEEEEELi96ENS_6half_tEfNS_4arch4Sm80ELb0ELb1ELb1ELb0ELb1ELb0ELb1ELb0EEENS1_21CollectiveEpilogueFwdINS6_IJS8_SA_S9_EEENS6_IJNS7_ILi1EEESI_SI_EEESC_SE_Li128ELb0ELb1ELb0ELb0EEENS1_19SingleTileSchedulerILb0ELb0ELb1ELi128EEEEEEEEEvNT_6ParamsE)
        .other          _ZN7cutlass13device_kernelIN5flash19enable_sm80_to_sm89INS1_16FlashAttnFwdSm80INS1_25CollectiveMainloopFwdSm80ILi4ELi1ELb0EN4cute5tupleIJNS5_1CILi128EEENS7_ILi48EEENS7_ILi96EEEEEELi96ENS_6half_tEfNS_4arch4Sm80ELb0ELb1ELb1ELb0ELb1ELb0ELb1ELb0EEENS1_21CollectiveEpilogueFwdINS6_IJS8_SA_S9_EEENS6_IJNS7_ILi1EEESI_SI_EEESC_SE_Li128ELb0ELb1ELb0ELb0EEENS1_19SingleTileSchedulerILb0ELb0ELb1ELi128EEEEEEEEEvNT_6ParamsE,@"STO_CUDA_ENTRY STV_DEFAULT"
_ZN7cutlass13device_kernelIN5flash19enable_sm80_to_sm89INS1_16FlashAttnFwdSm80INS1_25CollectiveMainloopFwdSm80ILi4ELi1ELb0EN4cute5tupleIJNS5_1CILi128EEENS7_ILi48EEENS7_ILi96EEEEEELi96ENS_6half_tEfNS_4arch4Sm80ELb0ELb1ELb1ELb0ELb1ELb0ELb1ELb0EEENS1_21CollectiveEpilogueFwdINS6_IJS8_SA_S9_EEENS6_IJNS7_ILi1EEESI_SI_EEESC_SE_Li128ELb0ELb1ELb0ELb0EEENS1_19SingleTileSchedulerILb0ELb0ELb1ELi128EEEEEEEEEvNT_6ParamsE:
[----:B------:R-:W-:-:S03]  /*0000*/  MOV R1, c[0x0][0x28] ;  /* 0x00000a0000017a02 */ /* 0x000fc60000000f00 */
[----:B------:R-:W1:Y:S01]  /*0010*/  S2UR UR10, SR_CTAID.Z ;  /* 0x00000000000a79c3 */ /* 0x000e620000002700 */
[----:B------:R-:W-:Y:S02]  /*0020*/  IADD3 R1, R1, -0x30, RZ ;  /* 0xffffffd001017810 */ /* 0x000fe40007ffe0ff */
[----:B-1----:R-:W-:-:S13]  /*0030*/  ISETP.LE.AND P0, PT, RZ, UR10, PT ;  /* 0x0000000aff007c0c */ /* 0x002fda000bf03270 */
[----:B------:R-:W-:Y:S05]  /*0040*/  @!P0 EXIT ;  /* 0x000000000000894d */ /* 0x000fea0003800000 */
[----:B------:R-:W-:Y:S01]  /*0050*/  ULDC.64 UR4, c[0x0][0x370] ;  /* 0x0000dc0000047ab9 */ /* 0x000fe20000000a00 */
[----:B------:R-:W-:Y:S01]  /*0060*/  IMAD.MOV.U32 R16, RZ, RZ, RZ ;  /* 0x000000ffff107224 */ /* 0x000fe200078e00ff */
[----:B------:R-:W-:Y:S02]  /*0070*/  UISETP.NE.U32.AND UP0, UPT, URZ, UR4, UPT ;  /* 0x000000043f00728c */ /* 0x000fe4000bf05070 */
[----:B------:R-:W-:Y:S02]  /*0080*/  ULDC.64 UR6, c[0x0][0x370] ;  /* 0x0000dc0000067ab9 */ /* 0x000fe40000000a00 */
[----:B------:R-:W-:Y:S02]  /*0090*/  UISETP.NE.AND.EX UP0, UPT, URZ, UR5, UPT, UP0 ;  /* 0x000000053f00728c */ /* 0x000fe4000bf05300 */
[----:B------:R-:W-:-:S04]  /*00a0*/  ULDC.64 UR8, c[0x0][0x118] ;  /* 0x0000460000087ab9 */ /* 0x000fc80000000a00 */
[----:B------:R-:W-:-:S05]  /*00b0*/  PLOP3.LUT P0, PT, PT, PT, UP0, 0x80, 0x0 ;  /* 0x000000000000781c */ /* 0x000fca0003f0f008 */
[----:B------:R-:W-:Y:S02]  /*00c0*/  @UP0 UMOV UR4, 0x4 ;  /* 0x0000000400040882 */ /* 0x000fe40000000000 */
[----:B------:R-:W-:-:S06]  /*00d0*/  @UP0 UIMAD.WIDE UR4, UR10, UR4, UR6 ;  /* 0x000000040a0402a5 */ /* 0x000fcc000f8e0206 */
[----:B------:R-:W-:Y:S02]  /*00e0*/  IMAD.U32 R2, RZ, RZ, UR4 ;  /* 0x00000004ff027e24 */ /* 0x000fe4000f8e00ff */
[----:B------:R-:W-:-:S05]  /*00f0*/  IMAD.U32 R3, RZ, RZ, UR5 ;  /* 0x00000005ff037e24 */ /* 0x000fca000f8e00ff */
[----:B------:R1:W2:Y:S01]  /*0100*/  @P0 LDG.E R16, [R2.64] ;  /* 0x0000000802100981 */ /* 0x0002a2000c1e1900 */
[----:B------:R-:W-:Y:S01]  /*0110*/  IMAD.MOV.U32 R7, RZ, RZ, c[0x0][0x2c4] ;  /* 0x0000b100ff077624 */ /* 0x000fe200078e00ff */
[----:B------:R-:W3:Y:S01]  /*0120*/  S2UR UR7, SR_CTAID.Y ;  /* 0x00000000000779c3 */ /* 0x000ee20000002600 */
[----:B------:R-:W-:Y:S01]  /*0130*/  IMAD.MOV.U32 R4, RZ, RZ, 0x1 ;  /* 0x00000001ff047424 */ /* 0x000fe200078e00ff */
[----:B------:R-:W4:Y:S01]  /*0140*/  S2R R0, SR_CTAID.X ;  /* 0x0000000000007919 */ /* 0x000f220000002500 */
[----:B------:R-:W-:Y:S02]  /*0150*/  LOP3.LUT R24, R24, 0xffffefff, RZ, 0xc0, !PT ;  /* 0xffffefff18187812 */ /* 0x000fe400078ec0ff */
[----:B------:R-:W-:Y:S01]  /*0160*/  ISETP.NE.AND P1, PT, R7, 0x1, PT ;  /* 0x000000010700780c */ /* 0x000fe20003f25270 */
[----:B------:R-:W2:Y:S01]  /*0170*/  S2R R53, SR_TID.X ;  /* 0x0000000000357919 */ /* 0x000ea20000002100 */
[----:B------:R-:W-:-:S11]  /*0180*/  ISETP.LE.AND P2, PT, R4, c[0x0][0x32c], PT ;  /* 0x0000cb0004007a0c */ /* 0x000fd60003f43270 */
[----:B------:R-:W-:-:S04]  /*0190*/  @P1 LOP3.LUT R24, R24, 0x1000, RZ, 0xfc, !PT ;  /* 0x0000100018181812 */ /* 0x000fc800078efcff */
[----:B------:R-:W-:Y:S01]  /*01a0*/  LOP3.LUT R24, R24, 0xfffffbff, RZ, 0xc0, !PT ;  /* 0xfffffbff18187812 */ /* 0x000fe200078ec0ff */
[----:B-1----:R-:W-:Y:S01]  /*01b0*/  IMAD.MOV.U32 R2, RZ, RZ, c[0x0][0x2ac] ;  /* 0x0000ab00ff027624 */ /* 0x002fe200078e00ff */
[----:B---3--:R-:W-:Y:S01]  /*01c0*/  USHF.R.S32.HI UR6, URZ, 0x1f, UR7 ;  /* 0x0000001f3f067899 */ /* 0x008fe20008011407 */
[----:B----4-:R-:W-:Y:S01]  /*01d0*/  IMAD.SHL.U32 R164, R0, 0x80, RZ ;  /* 0x0000008000a47824 */ /* 0x010fe200078e00ff */
[----:B------:R-:W-:Y:S01]  /*01e0*/  @P2 LOP3.LUT R24, R24, 0x400, RZ, 0xfc, !PT ;  /* 0x0000040018182812 */ /* 0x000fe200078efcff */
[----:B------:R-:W-:-:S03]  /*01f0*/  IMAD R17, R2, c[0x0][0x1d0], RZ ;  /* 0x0000740002117a24 */ /* 0x000fc600078e02ff */
[C---:B------:R-:W-:Y:S02]  /*0200*/  @P1 IADD3 R0, R164.reuse, 0x7f, RZ ;  /* 0x0000007fa4001810 */ /* 0x040fe40007ffe0ff */
[----:B------:R-:W-:-:S03]  /*0210*/  IADD3 R2, R164, 0x7f, RZ ;  /* 0x0000007fa4027810 */ /* 0x000fc60007ffe0ff */
[----:B------:R-:W-:-:S05]  /*0220*/  @P1 IMAD.HI.U32 R0, R0, c[0x0][0x2c8], RZ ;  /* 0x0000b20000001a27 */ /* 0x000fca00078e00ff */
[----:B------:R-:W-:Y:S02]  /*0230*/  @P1 SHF.R.U32.HI R2, RZ, c[0x0][0x2cc], R0 ;  /* 0x0000b300ff021a19 */ /* 0x000fe40000011600 */
[----:B------:R-:W-:-:S05]  /*0240*/  IADD3 R0, R17, -c[0x0][0x168], R4 ;  /* 0x80005a0011007a10 */ /* 0x000fca0007ffe004 */
[----:B------:R-:W-:-:S05]  /*0250*/  IMAD.IADD R0, R0, 0x1, R2 ;  /* 0x0000000100007824 */ /* 0x000fca00078e0202 */
[----:B------:R-:W-:Y:S01]  /*0260*/  IADD3 R3, R0, c[0x0][0x328], RZ ;  /* 0x0000ca0000037a10 */ /* 0x000fe20007ffe0ff */
[----:B--2---:R1:W-:Y:S01]  /*0270*/  STL [R1+0x24], R16 ;  /* 0x0000241001007387 */ /* 0x0043e20000100800 */
[----:B------:R-:W-:Y:S05]  /*0280*/  @!P2 BRA `(.L_x_161) ;  /* 0x000000f00000a947 */ /* 0x000fea0003800000 */
[C---:B------:R-:W-:Y:S02]  /*0290*/  ISETP.GT.AND P0, PT, R0.reuse, RZ, PT ;  /* 0x000000ff0000720c */ /* 0x040fe40003f04270 */
[----:B------:R-:W-:-:S11]  /*02a0*/  IADD3 R2, R0, -0x1, RZ ;  /* 0xffffffff00027810 */ /* 0x000fd60007ffe0ff */
[----:B------:R-:W-:Y:S05]  /*02b0*/  @P0 BRA `(.L_x_162) ;  /* 0x0000006000000947 */ /* 0x000fea0003800000 */
[----:B------:R-:W-:Y:S01]  /*02c0*/  ISETP.NE.AND P0, PT, R4, c[0x0][0x32c], PT ;  /* 0x0000cb0004007a0c */ /* 0x000fe20003f05270 */
[----:B------:R-:W-:-:S12]  /*02d0*/  IMAD.MOV R0, RZ, RZ, -R0 ;  /* 0x000000ffff007224 */ /* 0x000fd800078e0a00 */
[----:B------:R-:W-:-:S05]  /*02e0*/  @P0 IMAD.HI.U32 R2, R0, c[0x0][0x330], RZ ;  /* 0x0000cc0000020a27 */ /* 0x000fca00078e00ff */
[----:B------:R-:W-:-:S04]  /*02f0*/  @P0 SHF.R.U32.HI R0, RZ, c[0x0][0x334], R2 ;  /* 0x0000cd00ff000a19 */ /* 0x000fc80000011602 */
[----:B------:R-:W-:Y:S01]  /*0300*/  LOP3.LUT R2, RZ, R0, RZ, 0x33, !PT ;  /* 0x00000000ff027212 */ /* 0x000fe200078e33ff */
[----:B------:R-:W-:Y:S05]  /*0310*/  BRA `(.L_x_163) ;  /* 0x0000003000007947 */ /* 0x000fea0003800000 */
.L_x_162:
[----:B------:R-:W-:-:S13]  /*0320*/  ISETP.NE.AND P0, PT, R4, c[0x0][0x32c], PT ;  /* 0x0000cb0004007a0c */ /* 0x000fda0003f05270 */
[----:B------:R-:W-:-:S05]  /*0330*/  @P0 IMAD.HI.U32 R0, R2, c[0x0][0x330], RZ ;  /* 0x0000cc0002000a27 */ /* 0x000fca00078e00ff */
[----:B------:R-:W-:Y:S02]  /*0340*/  @P0 SHF.R.U32.HI R2, RZ, c[0x0][0x334], R0 ;  /* 0x0000cd00ff020a19 */ /* 0x000fe40000011600 */
.L_x_163:
[----:B------:R-:W-:-:S05]  /*0350*/  MOV R0, c[0x0][0x32c] ;  /* 0x0000cb0000007a02 */ /* 0x000fca0000000f00 */
[----:B------:R-:W-:-:S05]  /*0360*/  IMAD R2, R2, R0, c[0x0][0x32c] ;  /* 0x0000cb0002027624 */ /* 0x000fca00078e0200 */
[----:B------:R-:W-:-:S04]  /*0370*/  IMNMX R3, R3, R2, PT ;  /* 0x0000000203037217 */ /* 0x000fc80003800200 */
.L_x_161:
[----:B------:R-:W-:Y:S01]  /*0380*/  IADD3 R2, R3, 0x2f, RZ ;  /* 0x0000002f03027810 */ /* 0x000fe20007ffe0ff */
[----:B------:R-:W-:Y:S01]  /*0390*/  @P1 IMAD.HI.U32 R3, R164, c[0x0][0x2c8], RZ ;  /* 0x0000b200a4031a27 */ /* 0x000fe200078e00ff */
[C---:B------:R-:W-:Y:S02]  /*03a0*/  IADD3 R4, R17.reuse, 0x2f, RZ ;  /* 0x0000002f11047810 */ /* 0x040fe40007ffe0ff */
[----:B------:R-:W-:Y:S01]  /*03b0*/  IADD3 R241, R17, -c[0x0][0x168], RZ ;  /* 0x80005a0011f17a10 */ /* 0x000fe20007ffe0ff */
[----:B------:R-:W-:-:S04]  /*03c0*/  IMAD.HI R5, R2, 0x2aaaaaab, RZ ;  /* 0x2aaaaaab02057827 */ /* 0x000fc800078e02ff */
[----:B------:R-:W-:Y:S01]  /*03d0*/  IMAD.HI R2, R4, 0x2aaaaaab, RZ ;  /* 0x2aaaaaab04027827 */ /* 0x000fe200078e02ff */
[----:B------:R-:W-:-:S03]  /*03e0*/  SHF.R.U32.HI R4, RZ, 0x1f, R5 ;  /* 0x0000001fff047819 */ /* 0x000fc60000011605 */
[----:B------:R-:W-:Y:S01]  /*03f0*/  IMAD.MOV.U32 R0, RZ, RZ, R164 ;  /* 0x000000ffff007224 */ /* 0x000fe200078e00a4 */
[----:B------:R-:W-:Y:S02]  /*0400*/  @P1 SHF.R.U32.HI R0, RZ, c[0x0][0x2cc], R3 ;  /* 0x0000b300ff001a19 */ /* 0x000fe40000011603 */
[----:B------:R-:W-:Y:S02]  /*0410*/  SHF.R.U32.HI R3, RZ, 0x1f, R2 ;  /* 0x0000001fff037819 */ /* 0x000fe40000011602 */
[----:B------:R-:W-:Y:S01]  /*0420*/  LEA.HI.SX32 R4, R5, R4, 0x1d ;  /* 0x0000000405047211 */ /* 0x000fe200078feaff */
[----:B------:R-:W-:Y:S01]  /*0430*/  IMAD.IADD R0, R241, 0x1, R0 ;  /* 0x00000001f1007824 */ /* 0x000fe200078e0200 */
[----:B------:R-:W-:-:S04]  /*0440*/  LEA.HI.SX32 R2, R2, R3, 0x1d ;  /* 0x0000000302027211 */ /* 0x000fc800078feaff */
[----:B------:R-:W-:Y:S02]  /*0450*/  IADD3 R3, R0, -c[0x0][0x324], RZ ;  /* 0x8000c90000037a10 */ /* 0x000fe40007ffe0ff */
[----:B------:R-:W-:Y:S01]  /*0460*/  IMNMX R224, R2, R4, PT ;  /* 0x0000000402e07217 */ /* 0x000fe20003800200 */
[----:B------:R-:W-:Y:S05]  /*0470*/  @!P2 BRA `(.L_x_164) ;  /* 0x000000f00000a947 */ /* 0x000fea0003800000 */
[----:B------:R-:W-:-:S13]  /*0480*/  ISETP.GT.AND P0, PT, R0, -0x1, PT ;  /* 0xffffffff0000780c */ /* 0x000fda0003f04270 */
[----:B------:R-:W-:Y:S05]  /*0490*/  @P0 BRA `(.L_x_165) ;  /* 0x0000007000000947 */ /* 0x000fea0003800000 */
[----:B------:R-:W-:Y:S01]  /*04a0*/  IMAD.MOV.U32 R2, RZ, RZ, c[0x0][0x32c] ;  /* 0x0000cb00ff027624 */ /* 0x000fe200078e00ff */
[----:B------:R-:W-:-:S04]  /*04b0*/  LOP3.LUT R0, RZ, R0, RZ, 0x33, !PT ;  /* 0x00000000ff007212 */ /* 0x000fc800078e33ff */
[----:B------:R-:W-:-:S13]  /*04c0*/  ISETP.NE.AND P0, PT, R2, 0x1, PT ;  /* 0x000000010200780c */ /* 0x000fda0003f05270 */
[----:B------:R-:W-:-:S05]  /*04d0*/  @P0 IMAD.HI.U32 R2, R0, c[0x0][0x330], RZ ;  /* 0x0000cc0000020a27 */ /* 0x000fca00078e00ff */
[----:B------:R-:W-:-:S04]  /*04e0*/  @P0 SHF.R.U32.HI R0, RZ, c[0x0][0x334], R2 ;  /* 0x0000cd00ff000a19 */ /* 0x000fc80000011602 */
[----:B------:R-:W-:Y:S01]  /*04f0*/  LOP3.LUT R0, RZ, R0, RZ, 0x33, !PT ;  /* 0x00000000ff007212 */ /* 0x000fe200078e33ff */
[----:B------:R-:W-:Y:S05]  /*0500*/  BRA `(.L_x_166) ;  /* 0x0000004000007947 */ /* 0x000fea0003800000 */
.L_x_165:
[----:B------:R-:W-:-:S04]  /*0510*/  MOV R2, c[0x0][0x32c] ;  /* 0x0000cb0000027a02 */ /* 0x000fc80000000f00 */
[----:B------:R-:W-:-:S13]  /*0520*/  ISETP.NE.AND P0, PT, R2, 0x1, PT ;  /* 0x000000010200780c */ /* 0x000fda0003f05270 */
[----:B------:R-:W-:-:S05]  /*0530*/  @P0 IMAD.HI.U32 R2, R0, c[0x0][0x330], RZ ;  /* 0x0000cc0000020a27 */ /* 0x000fca00078e00ff */
[----:B------:R-:W-:-:S05]  /*0540*/  @P0 SHF.R.U32.HI R0, RZ, c[0x0][0x334], R2 ;  /* 0x0000cd00ff000a19 */ /* 0x000fca0000011602 */
.L_x_166:
[----:B------:R-:W-:-:S05]  /*0550*/  IMAD R0, R0, c[0x0][0x32c], RZ ;  /* 0x0000cb0000007a24 */ /* 0x000fca00078e02ff */
[----:B------:R-:W-:-:S05]  /*0560*/  IMNMX R3, R3, R0, !PT ;  /* 0x0000000003037217 */ /* 0x000fca0007800200 */
.L_x_164:
[----:B------:R-:W-:Y:S01]  /*0570*/  IMAD.HI R0, R3, 0x2aaaaaab, RZ ;  /* 0x2aaaaaab03007827 */ /* 0x000fe200078e02ff */
[----:B------:R-:W-:Y:S01]  /*0580*/  PLOP3.LUT P4, PT, PT, PT, PT, 0x80, 0x0 ;  /* 0x000000000000781c */ /* 0x000fe20003f8f070 */
[----:B------:R-:W-:Y:S01]  /*0590*/  CS2R R94, SRZ ;  /* 0x00000000005e7805 */ /* 0x000fe2000001ff00 */
[----:B------:R-:W-:Y:S01]  /*05a0*/  CS2R R92, SRZ ;  /* 0x00000000005c7805 */ /* 0x000fe2000001ff00 */
[----:B------:R-:W-:Y:S01]  /*05b0*/  CS2R R22, SRZ ;  /* 0x0000000000167805 */ /* 0x000fe2000001ff00 */
[----:B------:R-:W-:Y:S01]  /*05c0*/  SHF.R.U32.HI R2, RZ, 0x1f, R0 ;  /* 0x0000001fff027819 */ /* 0x000fe20000011600 */
[----:B------:R-:W-:Y:S01]  /*05d0*/  IMAD.MOV.U32 R98, RZ, RZ, RZ ;  /* 0x000000ffff627224 */ /* 0x000fe200078e00ff */
[----:B------:R-:W-:Y:S01]  /*05e0*/  CS2R R90, SRZ ;  /* 0x00000000005a7805 */ /* 0x000fe2000001ff00 */
[----:B------:R-:W-:Y:S01]  /*05f0*/  IMAD.MOV.U32 R96, RZ, RZ, RZ ;  /* 0x000000ffff607224 */ /* 0x000fe200078e00ff */
[----:B------:R-:W-:Y:S01]  /*0600*/  LEA.HI.SX32 R0, R0, R2, 0x1d ;  /* 0x0000000200007211 */ /* 0x000fe200078feaff */
[----:B------:R-:W-:Y:S01]  /*0610*/  CS2R R88, SRZ ;  /* 0x0000000000587805 */ /* 0x000fe2000001ff00 */
[----:B------:R-:W-:Y:S01]  /*0620*/  CS2R R86, SRZ ;  /* 0x0000000000567805 */ /* 0x000fe2000001ff00 */
[----:B------:R-:W-:Y:S01]  /*0630*/  MOV R25, RZ ;  /* 0x000000ff00197202 */ /* 0x000fe20000000f00 */
[----:B------:R-:W-:Y:S01]  /*0640*/  IMAD.MOV.U32 R84, RZ, RZ, RZ ;  /* 0x000000ffff547224 */ /* 0x000fe200078e00ff */
[----:B------:R-:W-:Y:S01]  /*0650*/  IMNMX R4, RZ, R0, !PT ;  /* 0x00000000ff047217 */ /* 0x000fe20007800200 */
[----:B------:R-:W-:Y:S01]  /*0660*/  CS2R R78, SRZ ;  /* 0x00000000004e7805 */ /* 0x000fe2000001ff00 */
[----:B------:R-:W-:Y:S01]  /*0670*/  CS2R R76, SRZ ;  /* 0x00000000004c7805 */ /* 0x000fe2000001ff00 */
[----:B------:R-:W-:Y:S01]  /*0680*/  CS2R R82, SRZ ;  /* 0x0000000000527805 */ /* 0x000fe2000001ff00 */
[----:B------:R-:W-:Y:S01]  /*0690*/  ISETP.GT.AND P0, PT, R224, R4, PT ;  /* 0x00000004e000720c */ /* 0x000fe20003f04270 */
[----:B------:R2:W-:Y:S01]  /*06a0*/  STL [R1+0x14], R4 ;  /* 0x0000140401007387 */ /* 0x0005e20000100800 */
[----:B------:R-:W-:Y:S01]  /*06b0*/  CS2R R26, SRZ ;  /* 0x00000000001a7805 */ /* 0x000fe2000001ff00 */
[----:B------:R-:W-:Y:S01]  /*06c0*/  IMAD.MOV.U32 R80, RZ, RZ, RZ ;  /* 0x000000ffff507224 */ /* 0x000fe200078e00ff */
[----:B------:R-:W-:Y:S01]  /*06d0*/  CS2R R74, SRZ ;  /* 0x00000000004a7805 */ /* 0x000fe2000001ff00 */
[----:B------:R-:W-:Y:S01]  /*06e0*/  CS2R R72, SRZ ;  /* 0x0000000000487805 */ /* 0x000fe2000001ff00 */
[----:B------:R-:W-:Y:S01]  /*06f0*/  CS2R R70, SRZ ;  /* 0x0000000000467805 */ /* 0x000fe2000001ff00 */
[----:B------:R-:W-:Y:S01]  /*0700*/  MOV R68, RZ ;  /* 0x000000ff00447202 */ /* 0x000fe20000000f00 */
[----:B------:R-:W-:Y:S01]  /*0710*/  CS2R R62, SRZ ;  /* 0x00000000003e7805 */ /* 0x000fe2000001ff00 */
[----:B------:R-:W-:Y:S01]  /*0720*/  CS2R R60, SRZ ;  /* 0x00000000003c7805 */ /* 0x000fe2000001ff00 */
[----:B------:R-:W-:Y:S01]  /*0730*/  CS2R R66, SRZ ;  /* 0x0000000000427805 */ /* 0x000fe2000001ff00 */
        /* <DEDUP_REMOVED lines=33> */
[----:B------:R-:W-:Y:S05]  /*0950*/  @!P0 BRA `(.L_x_167) ;  /* 0x00011f1000008947 */ /* 0x000fea0003800000 */
[----:B--2---:R-:W-:Y:S02]  /*0960*/  ULDC.64 UR4, c[0x0][0x340] ;  /* 0x0000d00000047ab9 */ /* 0x004fe40000000a00 */
[----:B------:R-:W-:-:S02]  /*0970*/  UISETP.NE.U32.AND UP0, UPT, URZ, UR4, UPT ;  /* 0x000000043f00728c */ /* 0x000fc4000bf05070 */
[----:B------:R-:W-:Y:S02]  /*0980*/  ULDC.64 UR12, c[0x0][0x340] ;  /* 0x0000d000000c7ab9 */ /* 0x000fe40000000a00 */
[----:B------:R-:W-:-:S06]  /*0990*/  UISETP.NE.AND.EX UP0, UPT, URZ, UR5, UPT, UP0 ;  /* 0x000000053f00728c */ /* 0x000fcc000bf05300 */
[----:B------:R-:W-:-:S05]  /*09a0*/  PLOP3.LUT P2, PT, PT, PT, UP0, 0x80, 0x0 ;  /* 0x000000000000781c */ /* 0x000fca0003f4f008 */
[----:B------:R-:W-:Y:S02]  /*09b0*/  @UP0 UMOV UR4, 0x4 ;  /* 0x0000000400040882 */ /* 0x000fe40000000000 */
[----:B------:R-:W-:-:S06]  /*09c0*/  @UP0 UIMAD.WIDE UR4, UR10, UR4, UR12 ;  /* 0x000000040a0402a5 */ /* 0x000fcc000f8e020c */
[----:B------:R-:W-:Y:S02]  /*09d0*/  IMAD.U32 R2, RZ, RZ, UR4 ;  /* 0x00000004ff027e24 */ /* 0x000fe4000f8e00ff */
[----:B------:R-:W-:Y:S01]  /*09e0*/  IMAD.U32 R3, RZ, RZ, UR5 ;  /* 0x00000005ff037e24 */ /* 0x000fe2000f8e00ff */
[----:B------:R-:W-:Y:S01]  /*09f0*/  SHF.R.S32.HI R18, RZ, 0x1f, R53 ;  /* 0x0000001fff127819 */ /* 0x000fe20000011435 */
[----:B------:R-:W-:Y:S02]  /*0a00*/  ULDC.64 UR4, c[0x0][0x1b8] ;  /* 0x00006e0000047ab9 */ /* 0x000fe40000000a00 */
[----:B------:R-:W-:Y:S01]  /*0a10*/  UIMAD UR11, UR6, UR4, URZ ;  /* 0x00000004060b72a4 */ /* 0x000fe2000f8e023f */
[----:B------:R2:W3:Y:S01]  /*0a20*/  @P2 LDG.E R8, [R2.64] ;  /* 0x0000000802082981 */ /* 0x0004e2000c1e1900 */
[----:B------:R-:W-:Y:S01]  /*0a30*/  UIMAD.WIDE.U32 UR14, UR7, UR4, URZ ;  /* 0x00000004070e72a5 */ /* 0x000fe2000f8e003f */
[CC--:B------:R-:W-:Y:S01]  /*0a40*/  LEA.HI R20, R18.reuse, R53.reuse, RZ, 0x3 ;  /* 0x0000003512147211 */ /* 0x0c0fe200078f18ff */
[----:B------:R-:W-:Y:S01]  /*0a50*/  UIMAD UR11, UR7, UR5, UR11 ;  /* 0x00000005070b72a4 */ /* 0x000fe2000f8e020b */
[----:B------:R-:W-:Y:S01]  /*0a60*/  IMAD R15, R7, c[0x0][0x168], RZ ;  /* 0x00005a00070f7a24 */ /* 0x000fe200078e02ff */
[----:B------:R-:W-:Y:S01]  /*0a70*/  USHF.R.S32.HI UR12, URZ, 0x1f, UR10 ;  /* 0x0000001f3f0c7899 */ /* 0x000fe2000801140a */
[----:B------:R-:W-:Y:S01]  /*0a80*/  SHF.R.S32.HI R19, RZ, 0x3, R20 ;  /* 0x00000003ff137819 */ /* 0x000fe20000011414 */
[----:B------:R-:W-:Y:S01]  /*0a90*/  ULDC.64 UR4, c[0x0][0x1c0] ;  /* 0x0000700000047ab9 */ /* 0x000fe20000000a00 */
[----:B------:R-:W-:Y:S01]  /*0aa0*/  LEA.HI R126, R18, R53, RZ, 0x5 ;  /* 0x00000035127e7211 */ /* 0x000fe200078f28ff */
[----:B------:R-:W-:Y:S01]  /*0ab0*/  UIADD3 UR15, UR15, UR11, URZ ;  /* 0x0000000b0f0f7290 */ /* 0x000fe2000fffe03f */
[----:B------:R-:W-:Y:S01]  /*0ac0*/  IMAD.MOV.U32 R44, RZ, RZ, 0x30 ;  /* 0x00000030ff2c7424 */ /* 0x000fe200078e00ff */
[----:B------:R-:W-:Y:S01]  /*0ad0*/  UIMAD UR12, UR12, UR4, URZ ;  /* 0x000000040c0c72a4 */ /* 0x000fe2000f8e023f */
[----:B------:R-:W-:Y:S01]  /*0ae0*/  SHF.R.S32.HI R124, RZ, 0x5, R126 ;  /* 0x00000005ff7c7819 */ /* 0x000fe2000001147e */
[----:B------:R-:W-:Y:S01]  /*0af0*/  UIMAD.WIDE.U32 UR14, UR10, UR4, UR14 ;  /* 0x000000040a0e72a5 */ /* 0x000fe2000f8e000e */
[----:B------:R-:W-:Y:S01]  /*0b00*/  IMAD.MOV.U32 R22, RZ, RZ, c[0x0][0x2b8] ;  /* 0x0000ae00ff167624 */ /* 0x000fe200078e00ff */
[----:B------:R-:W-:Y:S01]  /*0b10*/  UIMAD UR5, UR10, UR5, UR12 ;  /* 0x000000050a0572a4 */ /* 0x000fe2000f8e020c */
[----:B------:R-:W-:-:S02]  /*0b20*/  IMAD R47, R224, R44, -0x30 ;  /* 0xffffffd0e02f7424 */ /* 0x000fc400078e022c */
[----:B------:R-:W-:Y:S01]  /*0b30*/  IMAD.MOV.U32 R222, RZ, RZ, RZ ;  /* 0x000000ffffde7224 */ /* 0x000fe200078e00ff */
[----:B------:R-:W-:Y:S01]  /*0b40*/  UIADD3 UR5, UR15, UR5, URZ ;  /* 0x000000050f057290 */ /* 0x000fe2000fffe03f */
[----:B------:R-:W-:Y:S02]  /*0b50*/  ISETP.NE.AND P5, PT, R22, 0x1, PT ;  /* 0x000000011600780c */ /* 0x000fe40003fa5270 */
[----:B--2---:R-:W-:Y:S01]  /*0b60*/  LEA.HI R2, R18, R53, RZ, 0x2 ;  /* 0x0000003512027211 */ /* 0x004fe200078f10ff */
[----:B------:R-:W-:Y:S02]  /*0b70*/  IMAD.U32 R3, RZ, RZ, UR15 ;  /* 0x0000000fff037e24 */ /* 0x000fe4000f8e00ff */
[----:B------:R-:W-:Y:S01]  /*0b80*/  IMAD.U32 R3, RZ, RZ, UR5 ;  /* 0x00000005ff037e24 */ /* 0x000fe2000f8e00ff */
[----:B------:R-:W-:Y:S01]  /*0b90*/  LOP3.LUT R0, R2, 0xfffffffc, RZ, 0xc0, !PT ;  /* 0xfffffffc02007812 */ /* 0x000fe200078ec0ff */
[----:B------:R-:W-:Y:S01]  /*0ba0*/  ULDC.64 UR4, c[0x0][0x2b0] ;  /* 0x0000ac0000047ab9 */ /* 0x000fe20000000a00 */
[----:B------:R-:W-:Y:S01]  /*0bb0*/  SHF.R.S32.HI R21, RZ, 0x2, R2 ;  /* 0x00000002ff157819 */ /* 0x000fe20000011402 */
[----:B------:R-:W-:-:S02]  /*0bc0*/  IMAD.U32 R2, RZ, RZ, UR14 ;  /* 0x0000000eff027e24 */ /* 0x000fc4000f8e00ff */
[----:B------:R-:W-:Y:S02]  /*0bd0*/  IMAD.IADD R45, R53, 0x1, -R0 ;  /* 0x00000001352d7824 */ /* 0x000fe400078e0a00 */
[C-C-:B------:R-:W-:Y:S02]  /*0be0*/  IMAD.IADD R14, R164.reuse, 0x1, R21.reuse ;  /* 0x00000001a40e7824 */ /* 0x140fe400078e0215 */
[C---:B------:R-:W-:Y:S02]  /*0bf0*/  IMAD R31, R45.reuse, 0x20, R21 ;  /* 0x000000202d1f7824 */ /* 0x040fe400078e0215 */
[----:B------:R-:W-:Y:S02]  /*0c00*/  IMAD.SHL.U32 R227, R45, 0x8, RZ ;  /* 0x000000082de37824 */ /* 0x000fe400078e00ff */
[----:B------:R-:W-:Y:S01]  /*0c10*/  IMAD.IADD R5, R164, 0x1, R31 ;  /* 0x00000001a4057824 */ /* 0x000fe200078e021f */
[----:B---3--:R2:W3:Y:S03]  /*0c20*/  @P2 R2UR UR11, R8 ;  /* 0x00000000080b23c2 */ /* 0x0084e600000e0000 */
[----:B------:R-:W-:Y:S01]  /*0c30*/  @P1 IMAD.HI.U32 R0, R5, c[0x0][0x2c8], RZ ;  /* 0x0000b20005001a27 */ /* 0x000fe200078e00ff */
[C---:B------:R-:W-:Y:S01]  /*0c40*/  IADD3 R35, R227.reuse, 0x20, RZ ;  /* 0x00000020e3237810 */ /* 0x040fe20007ffe0ff */
[----:B---3--:R-:W-:Y:S01]  /*0c50*/  @!UP0 UMOV UR11, UR10 ;  /* 0x0000000a000b8c82 */ /* 0x008fe20008000000 */
[C---:B------:R-:W-:Y:S01]  /*0c60*/  IADD3 R34, R227.reuse, 0x40, RZ ;  /* 0x00000040e3227810 */ /* 0x040fe20007ffe0ff */
[----:B------:R-:W-:Y:S01]  /*0c70*/  IMAD.MOV.U32 R4, RZ, RZ, R5 ;  /* 0x000000ffff047224 */ /* 0x000fe200078e0005 */
[----:B------:R-:W-:Y:S01]  /*0c80*/  @P1 SHF.R.U32.HI R4, RZ, c[0x0][0x2cc], R0 ;  /* 0x0000b300ff041a19 */ /* 0x000fe20000011600 */
[----:B------:R-:W-:Y:S01]  /*0c90*/  USHF.R.S32.HI UR10, URZ, 0x1f, UR11 ;  /* 0x0000001f3f0a7899 */ /* 0x000fe2000801140b */
[----:B------:R-:W-:Y:S01]  /*0ca0*/  ISETP.GE.AND P2, PT, R227, c[0x0][0x198], PT ;  /* 0x00006600e3007a0c */ /* 0x000fe20003f46270 */
[----:B------:R-:W-:Y:S01]  /*0cb0*/  UIMAD.WIDE.U32 UR12, UR11, UR4, URZ ;  /* 0x000000040b0c72a5 */ /* 0x000fe2000f8e003f */
[--C-:B------:R-:W-:Y:S01]  /*0cc0*/  SHF.R.S32.HI R6, RZ, 0x1f, R4.reuse ;  /* 0x0000001fff067819 */ /* 0x100fe20000011404 */
[----:B------:R-:W-:Y:S01]  /*0cd0*/  IMAD.MOV R0, RZ, RZ, -R4 ;  /* 0x000000ffff007224 */ /* 0x000fe200078e0a04 */
[----:B------:R-:W-:Y:S01]  /*0ce0*/  ISETP.GE.AND P3, PT, R35, c[0x0][0x198], PT ;  /* 0x0000660023007a0c */ /* 0x000fe20003f66270 */
[----:B------:R-:W-:Y:S01]  /*0cf0*/  IMAD.WIDE.U32 R2, R4, c[0x0][0x1b0], R2 ;  /* 0x00006c0004027a25 */ /* 0x000fe200078e0002 */
[----:B------:R-:W-:Y:S01]  /*0d00*/  ISETP.GE.AND P4, PT, R34, c[0x0][0x198], PT ;  /* 0x0000660022007a0c */ /* 0x000fe20003f86270 */
[----:B------:R-:W-:Y:S01]  /*0d10*/  UIMAD UR10, UR10, UR4, URZ ;  /* 0x000000040a0a72a4 */ /* 0x000fe2000f8e023f */
[----:B------:R-:W-:Y:S01]  /*0d20*/  LEA.HI R18, R18, R53, RZ, 0x4 ;  /* 0x0000003512127211 */ /* 0x000fe200078f20ff */
[----:B------:R-:W-:Y:S01]  /*0d30*/  IMAD R0, R0, c[0x0][0x2c4], R5 ;  /* 0x0000b10000007a24 */ /* 0x000fe200078e0205 */
[----:B------:R-:W-:Y:S01]  /*0d40*/  STL [R1+0x18], R31 ;  /* 0x0000181f01007387 */ /* 0x000fe20000100800 */
[----:B------:R-:W-:Y:S01]  /*0d50*/  IMAD R6, R6, c[0x0][0x1b0], RZ ;  /* 0x00006c0006067a24 */ /* 0x000fe200078e02ff */
[----:B------:R-:W-:-:S02]  /*0d60*/  UIMAD UR10, UR11, UR5, UR10 ;  /* 0x000000050b0a72a4 */ /* 0x000fc4000f8e020a */
[----:B------:R-:W-:Y:S01]  /*0d70*/  SHF.R.S32.HI R5, RZ, 0x1f, R0 ;  /* 0x0000001fff057819 */ /* 0x000fe20000011400 */
[----:B------:R-:W-:Y:S01]  /*0d80*/  IMAD R4, R4, c[0x0][0x1b4], R6 ;  /* 0x00006d0004047a24 */ /* 0x000fe200078e0206 */
[----:B------:R-:W-:Y:S02]  /*0d90*/  UIADD3 UR10, UR13, UR10, URZ ;  /* 0x0000000a0d0a7290 */ /* 0x000fe4000fffe03f */
[----:B------:R-:W-:Y:S01]  /*0da0*/  ULDC.64 UR4, c[0x0][0x1e8] ;  /* 0x00007a0000047ab9 */ /* 0x000fe20000000a00 */
[----:B------:R-:W-:Y:S02]  /*0db0*/  IMAD.IADD R3, R3, 0x1, R4 ;  /* 0x0000000103037824 */ /* 0x000fe400078e0204 */
[----:B------:R-:W-:Y:S02]  /*0dc0*/  IMAD R4, R5, c[0x0][0x1a8], RZ ;  /* 0x00006a0005047a24 */ /* 0x000fe400078e02ff */
[----:B------:R-:W-:Y:S02]  /*0dd0*/  IMAD.SHL.U32 R5, R19, 0x40, RZ ;  /* 0x0000004013057824 */ /* 0x000fe400078e00ff */
[----:B------:R-:W-:-:S02]  /*0de0*/  IMAD R6, R0, c[0x0][0x1ac], R4 ;  /* 0x00006b0000067a24 */ /* 0x000fc400078e0204 */
[----:B------:R-:W-:Y:S01]  /*0df0*/  IMAD.WIDE.U32 R2, R0, c[0x0][0x1a8], R2 ;  /* 0x00006a0000027a25 */ /* 0x000fe200078e0002 */
[----:B------:R-:W-:-:S04]  /*0e00*/  LOP3.LUT R0, R5, 0xc0, RZ, 0xc0, !PT ;  /* 0x000000c005007812 */ /* 0x000fc800078ec0ff */
[----:B------:R-:W-:Y:S02]  /*0e10*/  SHF.R.U32.HI R5, RZ, 0x3, R0 ;  /* 0x00000003ff057819 */ /* 0x000fe40000011600 */
[----:B------:R-:W-:Y:S01]  /*0e20*/  LOP3.LUT R4, R0, 0x18, R227, 0xf8, !PT ;  /* 0x0000001800047812 */ /* 0x000fe200078ef8e3 */
[----:B------:R-:W-:Y:S01]  /*0e30*/  IMAD.IADD R0, R3, 0x1, R6 ;  /* 0x0000000103007824 */ /* 0x000fe200078e0206 */
[C---:B------:R-:W-:Y:S02]  /*0e40*/  LEA R13, P0, R2.reuse, c[0x0][0x160], 0x1 ;  /* 0x00005800020d7a11 */ /* 0x040fe400078008ff */
[----:B------:R-:W-:Y:S02]  /*0e50*/  LEA.HI R6, R21, R21, RZ, 0x1 ;  /* 0x0000001515067211 */ /* 0x000fe400078f08ff */
[----:B------:R-:W-:Y:S02]  /*0e60*/  LEA.HI.X R12, R2, c[0x0][0x164], R0, 0x1, P0 ;  /* 0x00005900020c7a11 */ /* 0x000fe400000f0c00 */
[----:B------:R-:W-:-:S02]  /*0e70*/  LOP3.LUT R0, R6, 0x7fffffe, RZ, 0xc0, !PT ;  /* 0x07fffffe06007812 */ /* 0x000fc400078ec0ff */
[----:B------:R-:W-:Y:S01]  /*0e80*/  SHFL.IDX PT, R6, R13, RZ, 0x1c1f ;  /* 0x001c1fff0d067589 */ /* 0x000fe200000e0000 */
[----:B------:R-:W-:Y:S02]  /*0e90*/  IADD3 R2, R14, 0x20, RZ ;  /* 0x000000200e027810 */ /* 0x000fe40007ffe0ff */
[----:B------:R-:W-:Y:S01]  /*0ea0*/  IMAD.IADD R0, R21, 0x1, -R0 ;  /* 0x0000000115007824 */ /* 0x000fe200078e0a00 */
[----:B------:R-:W3:Y:S01]  /*0eb0*/  SHFL.IDX PT, R7, R12, RZ, 0x1c1f ;  /* 0x001c1fff0c077589 */ /* 0x000ee200000e0000 */
[----:B------:R-:W-:Y:S02]  /*0ec0*/  LOP3.LUT R3, R4, R5, RZ, 0x3c, !PT ;  /* 0x0000000504037212 */ /* 0x000fe400078e3cff */
[----:B------:R-:W-:Y:S01]  /*0ed0*/  IMAD R0, R124, 0x8, R0 ;  /* 0x000000087c007824 */ /* 0x000fe200078e0200 */
[----:B------:R-:W-:Y:S01]  /*0ee0*/  SHFL.IDX PT, R4, R13, 0x1, 0x1c1f ;  /* 0x003c1f000d047f89 */ /* 0x000fe200000e0000 */
[-C--:B------:R-:W-:Y:S02]  /*0ef0*/  ISETP.GE.AND P1, PT, R2, R15.reuse, PT ;  /* 0x0000000f0200720c */ /* 0x080fe40003f26270 */
[----:B------:R-:W-:Y:S01]  /*0f00*/  ISETP.GE.AND P0, PT, R14, R15, PT ;  /* 0x0000000f0e00720c */ /* 0x000fe20003f06270 */
[----:B------:R-:W4:Y:S01]  /*0f10*/  SHFL.IDX PT, R5, R12, 0x1, 0x1c1f ;  /* 0x003c1f000c057f89 */ /* 0x000f2200000e0000 */
[----:B------:R-:W-:Y:S01]  /*0f20*/  SHF.R.S32.HI R2, RZ, 0x1f, R35 ;  /* 0x0000001fff027819 */ /* 0x000fe20000011423 */
[----:B------:R-:W-:Y:S01]  /*0f30*/  IMAD.U32 R3, R0, 0x20, R3 ;  /* 0x0000002000037824 */ /* 0x000fe200078e0003 */
[----:B------:R-:W-:-:S02]  /*0f40*/  SHF.R.S32.HI R0, RZ, 0x1f, R34 ;  /* 0x0000001fff007819 */ /* 0x000fc40000011422 */
[----:B------:R-:W-:Y:S01]  /*0f50*/  LEA.HI R2, R2, R35, RZ, 0x3 ;  /* 0x0000002302027211 */ /* 0x000fe200078f18ff */
[----:B------:R-:W-:Y:S01]  /*0f60*/  IMAD.SHL.U32 R223, R3, 0x2, RZ ;  /* 0x0000000203df7824 */ /* 0x000fe200078e00ff */
[----:B------:R-:W-:Y:S01]  /*0f70*/  LEA.HI R0, R0, R34, RZ, 0x3 ;  /* 0x0000002200007211 */ /* 0x000fe200078f18ff */
[----:B------:R-:W-:Y:S01]  /*0f80*/  SHFL.IDX PT, R3, R12, 0x2, 0x1c1f ;  /* 0x005c1f000c037f89 */ /* 0x000fe200000e0000 */
[----:B------:R-:W-:Y:S02]  /*0f90*/  LOP3.LUT R33, R2, 0xfffffff8, RZ, 0xc0, !PT ;  /* 0xfffffff802217812 */ /* 0x000fe400078ec0ff */
[----:B------:R-:W-:Y:S01]  /*0fa0*/  LOP3.LUT R32, R0, 0xfffffff8, RZ, 0xc0, !PT ;  /* 0xfffffff800207812 */ /* 0x000fe200078ec0ff */
[----:B------:R-:W5:Y:S01]  /*0fb0*/  SHFL.IDX PT, R2, R13, 0x2, 0x1c1f ;  /* 0x005c1f000d027f89 */ /* 0x000f6200000e0000 */
[----:B------:R-:W-:Y:S01]  /*0fc0*/  IADD3 R0, R14, 0x40, RZ ;  /* 0x000000400e007810 */ /* 0x000fe20007ffe0ff */
[----:B---3--:R-:W-:-:S04]  /*0fd0*/  @!P0 IMAD.WIDE R10, R227, 0x2, R6 ;  /* 0x00000002e30a8825 */ /* 0x008fc800078e0206 */
[--C-:B--2---:R-:W-:Y:S01]  /*0fe0*/  @!P0 IMAD.WIDE R8, R33, 0x2, R6.reuse ;  /* 0x0000000221088825 */ /* 0x104fe200078e0206 */
[----:B------:R2:W-:Y:S03]  /*0ff0*/  @!P0 LDGSTS.E.BYPASS.LTC128B.128 [R223+0x6080], [R10.64], !P2 ;  /* 0x060800000adf8fae */ /* 0x0005e6000d101d48 */
[----:B------:R-:W-:Y:S01]  /*1000*/  @!P0 IMAD.WIDE R6, R32, 0x2, R6 ;  /* 0x0000000220068825 */ /* 0x000fe200078e0206 */
[----:B------:R4:W-:Y:S04]  /*1010*/  @!P0 LDGSTS.E.BYPASS.LTC128B.128 [R223+0x8080], [R8.64], !P3 ;  /* 0x0808000008df8fae */ /* 0x0009e8000d901d48 */
[----:B------:R3:W-:Y:S01]  /*1020*/  @!P0 LDGSTS.E.BYPASS.LTC128B.128 [R223+0xa080], [R6.64], !P4 ;  /* 0x0a08000006df8fae */ /* 0x0007e2000e101d48 */
[----:B------:R-:W-:-:S02]  /*1030*/  ISETP.GE.AND P0, PT, R0, R15, PT ;  /* 0x0000000f0000720c */ /* 0x000fc40003f06270 */
[----:B------:R-:W-:Y:S01]  /*1040*/  IADD3 R0, R14, 0x60, RZ ;  /* 0x000000600e007810 */ /* 0x000fe20007ffe0ff */
[----:B--2---:R-:W-:Y:S04]  /*1050*/  SHFL.IDX PT, R10, R13, 0x3, 0x1c1f ;  /* 0x007c1f000d0a7f89 */ /* 0x004fe800000e0000 */
[----:B------:R-:W2:Y:S01]  /*1060*/  SHFL.IDX PT, R11, R12, 0x3, 0x1c1f ;  /* 0x007c1f000c0b7f89 */ /* 0x000ea200000e0000 */
[----:B----4-:R-:W-:-:S04]  /*1070*/  @!P1 IMAD.WIDE R8, R227, 0x2, R4 ;  /* 0x00000002e3089825 */ /* 0x010fc800078e0204 */
[--C-:B---3--:R-:W-:Y:S01]  /*1080*/  @!P1 IMAD.WIDE R6, R33, 0x2, R4.reuse ;  /* 0x0000000221069825 */ /* 0x108fe200078e0204 */
[----:B------:R3:W-:Y:S03]  /*1090*/  @!P1 LDGSTS.E.BYPASS.LTC128B.128 [R223+0x6880], [R8.64], !P2 ;  /* 0x0688000008df9fae */ /* 0x0007e6000d101d48 */
[----:B------:R-:W-:Y:S01]  /*10a0*/  @!P1 IMAD.WIDE R4, R32, 0x2, R4 ;  /* 0x0000000220049825 */ /* 0x000fe200078e0204 */
[----:B------:R5:W-:Y:S04]  /*10b0*/  @!P1 LDGSTS.E.BYPASS.LTC128B.128 [R223+0x8880], [R6.64], !P3 ;  /* 0x0888000006df9fae */ /* 0x000be8000d901d48 */
[----:B------:R4:W-:Y:S01]  /*10c0*/  @!P1 LDGSTS.E.BYPASS.LTC128B.128 [R223+0xa880], [R4.64], !P4 ;  /* 0x0a88000004df9fae */ /* 0x0009e2000e101d48 */
[----:B------:R-:W-:Y:S01]  /*10d0*/  ISETP.GE.AND P1, PT, R0, R15, PT ;  /* 0x0000000f0000720c */ /* 0x000fe20003f26270 */
[----:B------:R-:W-:-:S02]  /*10e0*/  IMAD.IADD R0, R31, 0x1, R47 ;  /* 0x000000011f007824 */ /* 0x000fc400078e022f */
[----:B-----5:R-:W-:-:S04]  /*10f0*/  @!P0 IMAD.WIDE R6, R227, 0x2, R2 ;  /* 0x00000002e3068825 */ /* 0x020fc800078e0202 */
[--C-:B----4-:R-:W-:Y:S01]  /*1100*/  @!P0 IMAD.WIDE R4, R33, 0x2, R2.reuse ;  /* 0x0000000221048825 */ /* 0x110fe200078e0202 */
[----:B------:R4:W-:Y:S03]  /*1110*/  @!P0 LDGSTS.E.BYPASS.LTC128B.128 [R223+0x7080], [R6.64], !P2 ;  /* 0x0708000006df8fae */ /* 0x0009e6000d101d48 */
[----:B------:R-:W-:Y:S01]  /*1120*/  @!P0 IMAD.WIDE R2, R32, 0x2, R2 ;  /* 0x0000000220028825 */ /* 0x000fe200078e0202 */
[----:B------:R2:W-:Y:S04]  /*1130*/  @!P0 LDGSTS.E.BYPASS.LTC128B.128 [R223+0x9080], [R4.64], !P3 ;  /* 0x0908000004df8fae */ /* 0x0005e8000d901d48 */
[----:B------:R5:W-:Y:S01]  /*1140*/  @!P0 LDGSTS.E.BYPASS.LTC128B.128 [R223+0xb080], [R2.64], !P4 ;  /* 0x0b08000002df8fae */ /* 0x000be2000e101d48 */
[----:B------:R-:W-:-:S04]  /*1150*/  ISETP.GE.AND P0, PT, R0, R17, PT ;  /* 0x000000110000720c */ /* 0x000fc80003f06270 */
[----:B------:R-:W-:Y:S01]  /*1160*/  ISETP.GT.OR P0, PT, R31, 0x2f, P0 ;  /* 0x0000002f1f00780c */ /* 0x000fe20000704670 */
[----:B----4-:R-:W-:Y:S02]  /*1170*/  IMAD.IADD R7, R0, 0x1, R16 ;  /* 0x0000000100077824 */ /* 0x010fe400078e0210 */
[----:B--2---:R-:W-:-:S04]  /*1180*/  @!P1 IMAD.WIDE R4, R32, 0x2, R10 ;  /* 0x0000000220049825 */ /* 0x004fc800078e020a */
[----:B-----5:R-:W-:-:S04]  /*1190*/  @!P1 IMAD.WIDE R2, R227, 0x2, R10 ;  /* 0x00000002e3029825 */ /* 0x020fc800078e020a */
[----:B------:R-:W-:Y:S01]  /*11a0*/  @P5 IMAD.HI.U32 R0, R7, c[0x0][0x2bc], RZ ;  /* 0x0000af0007005a27 */ /* 0x000fe200078e00ff */
[----:B------:R2:W-:Y:S03]  /*11b0*/  @!P1 LDGSTS.E.BYPASS.LTC128B.128 [R223+0x7880], [R2.64], !P2 ;  /* 0x0788000002df9fae */ /* 0x0005e6000d101d48 */
[----:B------:R-:W-:Y:S01]  /*11c0*/  IMAD.MOV.U32 R6, RZ, RZ, R7 ;  /* 0x000000ffff067224 */ /* 0x000fe200078e0007 */
[----:B------:R-:W-:-:S04]  /*11d0*/  @P5 SHF.R.U32.HI R6, RZ, c[0x0][0x2c0], R0 ;  /* 0x0000b000ff065a19 */ /* 0x000fc80000011600 */
[----:B------:R-:W-:Y:S01]  /*11e0*/  @!P0 IADD3 R0, P2, R6, UR12, RZ ;  /* 0x0000000c06008c10 */ /* 0x000fe2000ff5e0ff */
[----:B--2---:R-:W-:-:S05]  /*11f0*/  @!P1 IMAD.WIDE R2, R33, 0x2, R10 ;  /* 0x0000000221029825 */ /* 0x004fca00078e020a */
[----:B------:R2:W-:Y:S04]  /*1200*/  @!P1 LDGSTS.E.BYPASS.LTC128B.128 [R223+0x9880], [R2.64], !P3 ;  /* 0x0988000002df9fae */ /* 0x0005e8000d901d48 */
[----:B------:R4:W-:Y:S04]  /*1210*/  @!P1 LDGSTS.E.BYPASS.LTC128B.128 [R223+0xb880], [R4.64], !P4 ;  /* 0x0b88000004df9fae */ /* 0x0009e8000e101d48 */
[----:B------:R-:W0:Y:S01]  /*1220*/  LDGDEPBAR ;  /* 0x00000000000079af */ /* 0x000e220000000000 */
[----:B--2---:R-:W-:Y:S02]  /*1230*/  @!P0 LEA.HI.X.SX32 R3, R6, UR10, 0x1, P2 ;  /* 0x0000000a06038c11 */ /* 0x004fe400090f0eff */
[----:B------:R-:W-:-:S04]  /*1240*/  @!P0 LEA R2, P2, R0, c[0x0][0x2a0], 0x2 ;  /* 0x0000a80000028a11 */ /* 0x000fc800078410ff */
[----:B------:R-:W-:Y:S01]  /*1250*/  @!P0 LEA.HI.X R3, R0, c[0x0][0x2a4], R3, 0x2, P2 ;  /* 0x0000a90000038a11 */ /* 0x000fe200010f1403 */
[----:B------:R-:W-:Y:S06]  /*1260*/  BAR.SYNC.DEFER_BLOCKING 0x0 ;  /* 0x0000000000007b1d */ /* 0x000fec0000010000 */
[----:B------:R2:W5:Y:S01]  /*1270*/  @!P0 LDG.E R222, [R2.64] ;  /* 0x0000000802de8981 */ /* 0x000562000c1e1900 */
[----:B------:R-:W-:Y:S01]  /*1280*/  IMAD.MOV R0, RZ, RZ, -R6 ;  /* 0x000000ffff007224 */ /* 0x000fe200078e0a06 */
[----:B------:R-:W-:Y:S01]  /*1290*/  UIMAD UR11, UR6, UR4, URZ ;  /* 0x00000004060b72a4 */ /* 0x000fe2000f8e023f */
[----:B----4-:R-:W-:Y:S01]  /*12a0*/  LOP3.LUT R5, R18, 0xfffffff0, RZ, 0xc0, !PT ;  /* 0xfffffff012057812 */ /* 0x010fe200078ec0ff */
[----:B------:R-:W-:Y:S01]  /*12b0*/  UIMAD.WIDE.U32 UR16, UR7, UR4, URZ ;  /* 0x00000004071072a5 */ /* 0x000fe2000f8e003f */
[----:B------:R-:W-:Y:S01]  /*12c0*/  IMAD R225, R0, c[0x0][0x2b8], R7 ;  /* 0x0000ae0000e17a24 */ /* 0x000fe200078e0207 */
[----:B------:R-:W-:Y:S01]  /*12d0*/  UIMAD UR5, UR7, UR5, UR11 ;  /* 0x00000005070572a4 */ /* 0x000fe2000f8e020b */
[----:B------:R-:W-:Y:S01]  /*12e0*/  IMAD R44, R224, -0x30, R44 ;  /* 0xffffffd0e02c7824 */ /* 0x000fe200078e022c */
[----:B------:R-:W-:Y:S01]  /*12f0*/  ISETP.GE.AND P3, PT, R227, c[0x0][0x1d4], PT ;  /* 0x00007500e3007a0c */ /* 0x000fe20003f66270 */
[----:B------:R-:W-:Y:S01]  /*1300*/  IMAD.IADD R13, R53, 0x1, -R5 ;  /* 0x00000001350d7824 */ /* 0x000fe200078e0a05 */
[----:B------:R-:W-:Y:S01]  /*1310*/  SHF.R.S32.HI R14, RZ, 0x1f, R225 ;  /* 0x0000001fff0e7819 */ /* 0x000fe200000114e1 */
[----:B------:R-:W-:Y:S01]  /*1320*/  UIADD3 UR14, UR17, UR5, URZ ;  /* 0x00000005110e7290 */ /* 0x000fe2000fffe03f */
[----:B------:R-:W-:Y:S01]  /*1330*/  IMAD.IADD R46, R44, 0x1, R17 ;  /* 0x000000012c2e7824 */ /* 0x000fe200078e0211 */
[----:B------:R-:W-:Y:S01]  /*1340*/  ISETP.GE.AND P6, PT, R35, c[0x0][0x1d4], PT ;  /* 0x0000750023007a0c */ /* 0x000fe20003fc6270 */
[----:B------:R-:W-:Y:S01]  /*1350*/  ULDC.64 UR4, c[0x0][0x210] ;  /* 0x0000840000047ab9 */ /* 0x000fe20000000a00 */
[----:B------:R-:W-:Y:S01]  /*1360*/  IMAD R0, R14, c[0x0][0x1e0], RZ ;  /* 0x000078000e007a24 */ /* 0x000fe200078e02ff */
[----:B------:R-:W-:Y:S01]  /*1370*/  ISETP.GE.AND P5, PT, R34, c[0x0][0x1d4], PT ;  /* 0x0000750022007a0c */ /* 0x000fe20003fa6270 */
[----:B------:R-:W-:Y:S01]  /*1380*/  UIMAD UR11, UR6, UR4, URZ ;  /* 0x00000004060b72a4 */ /* 0x000fe2000f8e023f */
[----:B------:R-:W-:Y:S01]  /*1390*/  IMNMX R7, R46, 0x30, PT ;  /* 0x000000302e077817 */ /* 0x000fe20003800200 */
[----:B------:R-:W-:Y:S01]  /*13a0*/  IMAD R0, R225, c[0x0][0x1e4], R0 ;  /* 0x00007900e1007a24 */ /* 0x000fe200078e0200 */
[----:B------:R-:W-:Y:S01]  /*13b0*/  LEA.HI R15, R13, R13, RZ, 0x1 ;  /* 0x0000000d0d0f7211 */ /* 0x000fe200078f08ff */
[----:B------:R-:W-:Y:S01]  /*13c0*/  UIMAD.WIDE.U32 UR18, UR7, UR4, URZ ;  /* 0x00000004071272a5 */ /* 0x000fe2000f8e003f */
[----:B------:R-:W-:Y:S01]  /*13d0*/  ISETP.GE.AND P2, PT, R35, c[0x0][0x1d4], PT ;  /* 0x0000750023007a0c */ /* 0x000fe20003f46270 */
[----:B------:R-:W-:Y:S01]  /*13e0*/  IMAD.IADD R12, R7, 0x1, -R21 ;  /* 0x00000001070c7824 */ /* 0x000fe200078e0a15 */
[----:B------:R-:W-:Y:S01]  /*13f0*/  UIMAD UR5, UR7, UR5, UR11 ;  /* 0x00000005070572a4 */ /* 0x000fe2000f8e020b */
[----:B--2---:R-:W-:Y:S01]  /*1400*/  IMAD.WIDE.U32 R2, R225, c[0x0][0x1e0], RZ ;  /* 0x00007800e1027a25 */ /* 0x004fe200078e00ff */
[----:B------:R-:W-:Y:S01]  /*1410*/  ISETP.GT.AND P4, PT, R53, 0x3f, PT ;  /* 0x0000003f3500780c */ /* 0x000fe20003f84270 */
[----:B------:R-:W-:Y:S01]  /*1420*/  BSSY B0, `(.L_x_168) ;  /* 0x00000a2000007945 */ /* 0x000fe20003800000 */
[----:B------:R-:W-:Y:S01]  /*1430*/  UIADD3 UR5, UR19, UR5, URZ ;  /* 0x0000000513057290 */ /* 0x000fe2000fffe03f */
[----:B------:R-:W-:Y:S01]  /*1440*/  IMAD.IADD R3, R3, 0x1, R0 ;  /* 0x0000000103037824 */ /* 0x000fe200078e0200 */
[----:B------:R-:W-:-:S02]  /*1450*/  IADD3 R125, R224, -0x1, RZ ;  /* 0xffffffffe07d7810 */ /* 0x000fc40007ffe0ff */
[----:B-1---5:R-:W-:Y:S01]  /*1460*/  SHF.R.S32.HI R16, RZ, 0x1f, R222 ;  /* 0x0000001fff107819 */ /* 0x022fe200000114de */
[----:B------:R-:W-:-:S04]  /*1470*/  IMAD.WIDE.U32 R2, R222, c[0x0][0x1f0], R2 ;  /* 0x00007c00de027a25 */ /* 0x000fc800078e0002 */
[----:B------:R-:W-:-:S04]  /*1480*/  IMAD R0, R16, c[0x0][0x1f0], RZ ;  /* 0x00007c0010007a24 */ /* 0x000fc800078e02ff */
[----:B------:R-:W-:Y:S01]  /*1490*/  IMAD R4, R222, c[0x0][0x1f4], R0 ;  /* 0x00007d00de047a24 */ /* 0x000fe200078e0200 */
[----:B------:R-:W-:-:S04]  /*14a0*/  IADD3 R0, P0, R2, UR16, RZ ;  /* 0x0000001002007c10 */ /* 0x000fc8000ff1e0ff */
[----:B------:R-:W-:Y:S02]  /*14b0*/  IADD3.X R2, R3, UR14, R4, P0, !PT ;  /* 0x0000000e03027c10 */ /* 0x000fe400087fe404 */
[C---:B------:R-:W-:Y:S02]  /*14c0*/  LEA R6, P0, R0.reuse, c[0x0][0x1c8], 0x1 ;  /* 0x0000720000067a11 */ /* 0x040fe400078008ff */
[--C-:B------:R-:W-:Y:S02]  /*14d0*/  SHF.R.S32.HI R4, RZ, 0x1, R15.reuse ;  /* 0x00000001ff047819 */ /* 0x100fe4000001140f */
[----:B------:R-:W-:Y:S02]  /*14e0*/  LEA.HI.X R5, R0, c[0x0][0x1cc], R2, 0x1, P0 ;  /* 0x0000730000057a11 */ /* 0x000fe400000f0c02 */
[----:B------:R-:W-:Y:S01]  /*14f0*/  SHFL.IDX PT, R2, R6, RZ, 0x1c1f ;  /* 0x001c1fff06027589 */ /* 0x000fe200000e0000 */
[----:B------:R-:W-:Y:S02]  /*1500*/  ISETP.GE.AND P0, PT, R12, 0x1, PT ;  /* 0x000000010c00780c */ /* 0x000fe40003f06270 */
[----:B------:R-:W-:Y:S01]  /*1510*/  SHF.R.S32.HI R0, RZ, 0x1f, R15 ;  /* 0x0000001fff007819 */ /* 0x000fe2000001140f */
[----:B------:R-:W1:Y:S03]  /*1520*/  SHFL.IDX PT, R3, R5, RZ, 0x1c1f ;  /* 0x001c1fff05037589 */ /* 0x000e6600000e0000 */
[----:B------:R-:W-:Y:S01]  /*1530*/  LEA.HI R0, R0, R4, RZ, 0x2 ;  /* 0x0000000400007211 */ /* 0x000fe200078f10ff */
[----:B------:R-:W-:Y:S03]  /*1540*/  SHFL.IDX PT, R6, R6, 0x1, 0x1c1f ;  /* 0x003c1f0006067f89 */ /* 0x000fe600000e0000 */
[----:B------:R-:W-:Y:S01]  /*1550*/  LOP3.LUT R0, R0, 0xfffffffc, RZ, 0xc0, !PT ;  /* 0xfffffffc00007812 */ /* 0x000fe200078ec0ff */
[----:B------:R2:W4:Y:S04]  /*1560*/  SHFL.IDX PT, R7, R5, 0x1, 0x1c1f ;  /* 0x003c1f0005077f89 */ /* 0x00052800000e0000 */
[----:B------:R-:W-:-:S02]  /*1570*/  IMAD.IADD R17, R4, 0x1, -R0 ;  /* 0x0000000104117824 */ /* 0x000fc400078e0a00 */
[----:B------:R-:W-:Y:S02]  /*1580*/  IMAD R0, R14, c[0x0][0x208], RZ ;  /* 0x000082000e007a24 */ /* 0x000fe400078e02ff */
[----:B------:R-:W-:Y:S01]  /*1590*/  IMAD.MOV.U32 R4, RZ, RZ, 0x10 ;  /* 0x00000010ff047424 */ /* 0x000fe200078e00ff */
[----:B------:R-:W-:Y:S01]  /*15a0*/  LOP3.LUT P1, RZ, R17, 0x2, RZ, 0xc0, !PT ;  /* 0x0000000211ff7812 */ /* 0x000fe2000782c0ff */
[----:B------:R-:W-:-:S03]  /*15b0*/  IMAD R0, R225, c[0x0][0x20c], R0 ;  /* 0x00008300e1007a24 */ /* 0x000fc600078e0200 */
[----:B------:R-:W-:Y:S02]  /*15c0*/  SEL R4, R4, 0xfffffff0, !P1 ;  /* 0xfffffff004047807 */ /* 0x000fe40004800000 */
[----:B------:R-:W-:Y:S01]  /*15d0*/  ISETP.GE.AND P1, PT, R34, c[0x0][0x1d4], PT ;  /* 0x0000750022007a0c */ /* 0x000fe20003f26270 */
[----:B-1----:R-:W-:-:S04]  /*15e0*/  @P0 IMAD.WIDE R10, R227, 0x2, R2 ;  /* 0x00000002e30a0825 */ /* 0x002fc800078e0202 */
[--C-:B---3--:R-:W-:Y:S01]  /*15f0*/  @P0 IMAD.WIDE R8, R33, 0x2, R2.reuse ;  /* 0x0000000221080825 */ /* 0x108fe200078e0202 */
[----:B------:R4:W-:Y:S01]  /*1600*/  @P0 LDGSTS.E.BYPASS.LTC128B.128 [R223+0x3c80], [R10.64], !P3 ;  /* 0x03c800000adf0fae */ /* 0x0009e2000d901d48 */
[----:B--2---:R-:W-:Y:S02]  /*1610*/  LOP3.LUT R5, R20, 0xfffffff8, RZ, 0xc0, !PT ;  /* 0xfffffff814057812 */ /* 0x004fe400078ec0ff */
[----:B------:R-:W-:Y:S01]  /*1620*/  @P0 IMAD.WIDE R2, R32, 0x2, R2 ;  /* 0x0000000220020825 */ /* 0x000fe200078e0202 */
[----:B------:R1:W-:Y:S04]  /*1630*/  @P0 LDGSTS.E.BYPASS.LTC128B.128 [R223+0x4880], [R8.64], !P6 ;  /* 0x0488000008df0fae */ /* 0x0003e8000f101d48 */
[----:B------:R2:W-:Y:S01]  /*1640*/  @P0 LDGSTS.E.BYPASS.LTC128B.128 [R223+0x5480], [R2.64], !P5 ;  /* 0x0548000002df0fae */ /* 0x0005e2000e901d48 */
[----:B------:R-:W-:-:S13]  /*1650*/  ISETP.GT.AND P0, PT, R12, 0x20, PT ;  /* 0x000000200c00780c */ /* 0x000fda0003f04270 */
[----:B----4-:R-:W-:-:S04]  /*1660*/  @P0 IMAD.WIDE R10, R227, 0x2, R6 ;  /* 0x00000002e30a0825 */ /* 0x010fc800078e0206 */
[--C-:B-1----:R-:W-:Y:S01]  /*1670*/  @P0 IMAD.WIDE R8, R33, 0x2, R6.reuse ;  /* 0x0000000221080825 */ /* 0x102fe200078e0206 */
[----:B------:R1:W-:Y:S01]  /*1680*/  @P0 LDGSTS.E.BYPASS.LTC128B.128 [R223+0x4480], [R10.64], !P3 ;  /* 0x044800000adf0fae */ /* 0x0003e2000d901d48 */
[----:B------:R-:W-:Y:S02]  /*1690*/  ISETP.GE.AND P3, PT, R227, c[0x0][0x1d4], PT ;  /* 0x00007500e3007a0c */ /* 0x000fe40003f66270 */
[----:B--2---:R-:W-:Y:S01]  /*16a0*/  IMAD.WIDE.U32 R2, R225, c[0x0][0x208], RZ ;  /* 0x00008200e1027a25 */ /* 0x004fe200078e00ff */
[----:B------:R2:W-:Y:S03]  /*16b0*/  @P0 LDGSTS.E.BYPASS.LTC128B.128 [R223+0x5080], [R8.64], !P6 ;  /* 0x0508000008df0fae */ /* 0x0005e6000f101d48 */
[----:B------:R-:W-:-:S04]  /*16c0*/  @P0 IMAD.WIDE R6, R32, 0x2, R6 ;  /* 0x0000000220060825 */ /* 0x000fc800078e0206 */
[----:B------:R-:W-:Y:S01]  /*16d0*/  IMAD.IADD R3, R3, 0x1, R0 ;  /* 0x0000000103037824 */ /* 0x000fe200078e0200 */
[----:B------:R3:W-:Y:S01]  /*16e0*/  @P0 LDGSTS.E.BYPASS.LTC128B.128 [R223+0x5c80], [R6.64], !P5 ;  /* 0x05c8000006df0fae */ /* 0x0007e2000e901d48 */
[----:B------:R-:W-:Y:S02]  /*16f0*/  IMAD R0, R16, c[0x0][0x218], RZ ;  /* 0x0000860010007a24 */ /* 0x000fe400078e02ff */
[----:B------:R-:W-:Y:S01]  /*1700*/  IMAD.WIDE.U32 R2, R222, c[0x0][0x218], R2 ;  /* 0x00008600de027a25 */ /* 0x000fe200078e0002 */
[----:B------:R-:W0:Y:S01]  /*1710*/  LDGDEPBAR ;  /* 0x00000000000079af */ /* 0x000e220000000000 */
[----:B--2---:R-:W-:-:S04]  /*1720*/  SHF.R.S32.HI R9, RZ, 0x4, R18 ;  /* 0x00000004ff097819 */ /* 0x004fc80000011412 */
[----:B---3--:R-:W-:Y:S01]  /*1730*/  LEA.HI R6, R18, R9, RZ, 0x1 ;  /* 0x0000000912067211 */ /* 0x008fe200078f08ff */
[----:B------:R-:W-:Y:S01]  /*1740*/  IMAD.IADD R7, R53, 0x1, -R5 ;  /* 0x0000000135077824 */ /* 0x000fe200078e0a05 */
[----:B------:R-:W-:-:S04]  /*1750*/  DEPBAR.LE SB0, 0x1 ;  /* 0x000080400000791a */ /* 0x000fc80000000000 */
[----:B------:R-:W-:Y:S01]  /*1760*/  LOP3.LUT R8, R6, 0xfffffffe, RZ, 0xc0, !PT ;  /* 0xfffffffe06087812 */ /* 0x000fe200078ec0ff */
[----:B------:R-:W-:Y:S01]  /*1770*/  IMAD R5, R222, c[0x0][0x21c], R0 ;  /* 0x00008700de057a24 */ /* 0x000fe200078e0200 */
[----:B------:R-:W-:Y:S01]  /*1780*/  IADD3 R6, P0, R2, UR18, RZ ;  /* 0x0000001202067c10 */ /* 0x000fe2000ff1e0ff */
[----:B------:R-:W-:-:S04]  /*1790*/  DEPBAR.LE SB0, 0x0 ;  /* 0x000080000000791a */ /* 0x000fc80000000000 */
[----:B------:R-:W-:Y:S01]  /*17a0*/  LEA.HI R0, R7, R7, RZ, 0x1 ;  /* 0x0000000707007211 */ /* 0x000fe200078f08ff */
[----:B------:R-:W-:Y:S01]  /*17b0*/  IMAD.IADD R8, R9, 0x1, -R8 ;  /* 0x0000000109087824 */ /* 0x000fe200078e0a08 */
[----:B------:R-:W-:Y:S02]  /*17c0*/  IADD3.X R5, R3, UR5, R5, P0, !PT ;  /* 0x0000000503057c10 */ /* 0x000fe400087fe405 */
[----:B------:R-:W-:Y:S01]  /*17d0*/  LOP3.LUT R2, R0, 0x3fffffe, RZ, 0xc0, !PT ;  /* 0x03fffffe00027812 */ /* 0x000fe200078ec0ff */
[----:B------:R-:W-:Y:S01]  /*17e0*/  BAR.SYNC.DEFER_BLOCKING 0x0 ;  /* 0x0000000000007b1d */ /* 0x000fe20000010000 */
[C---:B------:R-:W-:Y:S02]  /*17f0*/  LEA R30, P0, R6.reuse, c[0x0][0x1f8], 0x1 ;  /* 0x00007e00061e7a11 */ /* 0x040fe400078008ff */
[----:B------:R-:W-:Y:S01]  /*1800*/  SHF.R.S32.HI R0, RZ, 0x1, R0 ;  /* 0x00000001ff007819 */ /* 0x000fe20000011400 */
[----:B------:R-:W-:Y:S01]  /*1810*/  IMAD.IADD R2, R7, 0x1, -R2 ;  /* 0x0000000107027824 */ /* 0x000fe200078e0a02 */
[----:B------:R-:W-:Y:S01]  /*1820*/  LOP3.LUT R3, R15, 0x7fffffe, RZ, 0xc0, !PT ;  /* 0x07fffffe0f037812 */ /* 0x000fe200078ec0ff */
[----:B------:R-:W-:Y:S01]  /*1830*/  SHFL.IDX PT, R26, R30, RZ, 0x1c1f ;  /* 0x001c1fff1e1a7589 */ /* 0x000fe200000e0000 */
[----:B------:R-:W-:Y:S01]  /*1840*/  LEA.HI.X R28, R6, c[0x0][0x1fc], R5, 0x1, P0 ;  /* 0x00007f00061c7a11 */ /* 0x000fe200000f0c05 */
[C---:B------:R-:W-:Y:S01]  /*1850*/  IMAD.SHL.U32 R5, R0.reuse, 0x40, RZ ;  /* 0x0000004000057824 */ /* 0x040fe200078e00ff */
[----:B------:R-:W-:Y:S01]  /*1860*/  SHF.R.S32.HI R9, RZ, 0x1f, R13 ;  /* 0x0000001fff097819 */ /* 0x000fe2000001140d */
[----:B------:R-:W-:Y:S01]  /*1870*/  IMAD.IADD R29, R13, 0x1, -R3 ;  /* 0x000000010d1d7824 */ /* 0x000fe200078e0a03 */
[----:B------:R-:W-:Y:S01]  /*1880*/  LOP3.LUT P0, RZ, R0, 0x2, RZ, 0xc0, !PT ;  /* 0x0000000200ff7812 */ /* 0x000fe2000780c0ff */
[----:B------:R-:W-:Y:S01]  /*1890*/  IMAD.SHL.U32 R3, R19, 0x8, RZ ;  /* 0x0000000813037824 */ /* 0x000fe200078e00ff */
[----:B------:R-:W-:Y:S01]  /*18a0*/  LOP3.LUT R0, R5, 0xc0, RZ, 0xc0, !PT ;  /* 0x000000c005007812 */ /* 0x000fe200078ec0ff */
[----:B-1----:R-:W-:Y:S01]  /*18b0*/  IMAD R10, R8, 0x8, R2 ;  /* 0x00000008080a7824 */ /* 0x002fe200078e0202 */
[----:B------:R-:W-:Y:S01]  /*18c0*/  LEA.HI R9, R9, R13, RZ, 0x3 ;  /* 0x0000000d09097211 */ /* 0x000fe200078f18ff */
[----:B------:R-:W-:Y:S01]  /*18d0*/  IMAD.SHL.U32 R5, R17, 0x40, RZ ;  /* 0x0000004011057824 */ /* 0x000fe200078e00ff */
[----:B------:R-:W-:Y:S01]  /*18e0*/  LOP3.LUT R3, R0, 0x8, R3, 0xf8, !PT ;  /* 0x0000000800037812 */ /* 0x000fe200078ef803 */
[----:B------:R-:W-:Y:S01]  /*18f0*/  IMAD.SHL.U32 R6, R8, 0x8, RZ ;  /* 0x0000000808067824 */ /* 0x000fe200078e00ff */
[----:B------:R-:W-:Y:S01]  /*1900*/  SHF.R.U32.HI R2, RZ, 0x3, R0 ;  /* 0x00000003ff027819 */ /* 0x000fe20000011600 */
[----:B------:R-:W-:Y:S01]  /*1910*/  IMAD.SHL.U32 R7, R9, 0x20, RZ ;  /* 0x0000002009077824 */ /* 0x000fe200078e00ff */
[----:B------:R-:W-:Y:S01]  /*1920*/  LOP3.LUT R0, R5, 0xc0, RZ, 0xc0, !PT ;  /* 0x000000c005007812 */ /* 0x000fe200078ec0ff */
[----:B------:R-:W1:Y:S01]  /*1930*/  SHFL.IDX PT, R27, R28, RZ, 0x1c1f ;  /* 0x001c1fff1c1b7589 */ /* 0x000e6200000e0000 */
[----:B------:R-:W-:-:S02]  /*1940*/  LOP3.LUT R2, R3, R2, RZ, 0x3c, !PT ;  /* 0x0000000203027212 */ /* 0x000fc400078e3cff */
[----:B------:R-:W-:Y:S02]  /*1950*/  LOP3.LUT R25, R7, 0xffffff00, RZ, 0xc0, !PT ;  /* 0xffffff0007197812 */ /* 0x000fe400078ec0ff */
[----:B------:R-:W-:Y:S02]  /*1960*/  LOP3.LUT R5, R0, 0x8, R6, 0xf8, !PT ;  /* 0x0000000800057812 */ /* 0x000fe400078ef806 */
[----:B------:R-:W-:Y:S01]  /*1970*/  SHF.R.U32.HI R3, RZ, 0x3, R0 ;  /* 0x00000003ff037819 */ /* 0x000fe20000011600 */
[----:B------:R-:W-:Y:S02]  /*1980*/  IMAD.U32 R0, R10, 0x20, R2 ;  /* 0x000000200a007824 */ /* 0x000fe400078e0002 */
[----:B------:R-:W-:Y:S01]  /*1990*/  IMAD R2, R124, 0x200, R25 ;  /* 0x000002007c027824 */ /* 0x000fe200078e0219 */
[----:B------:R-:W-:Y:S01]  /*19a0*/  LOP3.LUT R3, R5, R3, RZ, 0x3c, !PT ;  /* 0x0000000305037212 */ /* 0x000fe200078e3cff */
[----:B------:R-:W-:Y:S02]  /*19b0*/  IMAD.SHL.U32 R208, R0, 0x2, RZ ;  /* 0x0000000200d07824 */ /* 0x000fe400078e00ff */
[----:B------:R-:W-:-:S02]  /*19c0*/  IMAD R0, R29, 0x20, R2 ;  /* 0x000000201d007824 */ /* 0x000fc400078e0202 */
[----:B------:R-:W-:Y:S01]  /*19d0*/  IMAD.IADD R5, R46, 0x1, -R21 ;  /* 0x000000012e057824 */ /* 0x000fe200078e0a15 */
[C---:B------:R-:W-:Y:S01]  /*19e0*/  IADD3 R2, R208.reuse, 0x3c80, RZ ;  /* 0x00003c80d0027810 */ /* 0x040fe20007ffe0ff */
[----:B------:R-:W-:Y:S01]  /*19f0*/  IMAD.IADD R0, R3, 0x1, R0 ;  /* 0x0000000103007824 */ /* 0x000fe200078e0200 */
[----:B------:R-:W-:Y:S01]  /*1a00*/  IADD3 R213, R208, 0x3ca0, RZ ;  /* 0x00003ca0d0d57810 */ /* 0x000fe20007ffe0ff */
[----:B------:R2:W3:Y:S01]  /*1a10*/  LDSM.16.M88.4 R48, [R208+0x3c80] ;  /* 0x003c8000d030783b */ /* 0x0004e20000000200 */
[----:B------:R-:W-:Y:S01]  /*1a20*/  @P0 IADD3 R213, R2, -0x20, RZ ;  /* 0xffffffe002d50810 */ /* 0x000fe20007ffe0ff */
[----:B------:R-:W-:Y:S01]  /*1a30*/  IMAD.SHL.U32 R211, R0, 0x2, RZ ;  /* 0x0000000200d37824 */ /* 0x000fe200078e00ff */
[----:B------:R-:W-:Y:S01]  /*1a40*/  ISETP.LT.OR P0, PT, R5, 0x1, P3 ;  /* 0x000000010500780c */ /* 0x000fe20001f01670 */
[----:B-1----:R-:W-:Y:S01]  /*1a50*/  IMAD.WIDE R6, R227, 0x2, R26 ;  /* 0x00000002e3067825 */ /* 0x002fe200078e021a */
[----:B------:R2:W1:Y:S01]  /*1a60*/  LDSM.16.M88.4 R40, [R208+0x4080] ;  /* 0x00408000d028783b */ /* 0x0004620000000200 */
[----:B------:R-:W-:-:S02]  /*1a70*/  SHF.R.S32.HI R2, RZ, 0x1f, R32 ;  /* 0x0000001fff027819 */ /* 0x000fc40000011420 */
[----:B------:R-:W-:Y:S01]  /*1a80*/  IMAD R212, R4, 0x2, R211 ;  /* 0x0000000204d47824 */ /* 0x000fe200078e02d3 */
[----:B------:R2:W4:Y:S01]  /*1a90*/  LDSM.16.M88.4 R16, [R211+0x6080] ;  /* 0x00608000d310783b */ /* 0x0005220000000200 */
[----:B------:R-:W-:Y:S01]  /*1aa0*/  IMAD R0, R29, 0x20, R25 ;  /* 0x000000201d007824 */ /* 0x000fe200078e0219 */
[----:B------:R-:W-:Y:S02]  /*1ab0*/  IADD3 R221, R213, 0x400, RZ ;  /* 0x00000400d5dd7810 */ /* 0x000fe40007ffe0ff */
[----:B------:R2:W1:Y:S01]  /*1ac0*/  LDSM.16.M88.4 R12, [R211+0x7080] ;  /* 0x00708000d30c783b */ /* 0x0004620000000200 */
[----:B------:R-:W-:Y:S01]  /*1ad0*/  IMAD.IADD R0, R3, 0x1, R0 ;  /* 0x0000000103007824 */ /* 0x000fe200078e0200 */
[----:B------:R-:W-:Y:S02]  /*1ae0*/  SHF.R.S32.HI R3, RZ, 0x1f, R33 ;  /* 0x0000001fff037819 */ /* 0x000fe40000011421 */
[----:B------:R2:W1:Y:S01]  /*1af0*/  LDSM.16.M88.4 R36, [R208+0x4480] ;  /* 0x00448000d024783b */ /* 0x0004620000000200 */
[----:B------:R-:W-:-:S03]  /*1b00*/  IADD3 R220, R213, 0x800, RZ ;  /* 0x00000800d5dc7810 */ /* 0x000fc60007ffe0ff */
[----:B------:R2:W1:Y:S04]  /*1b10*/  LDSM.16.M88.4 R20, [R212+0x6080] ;  /* 0x00608000d414783b */ /* 0x0004680000000200 */
[----:B------:R2:W1:Y:S04]  /*1b20*/  LDSM.16.M88.4 R8, [R212+0x7080] ;  /* 0x00708000d408783b */ /* 0x0004680000000200 */
[----:B------:R2:W1:Y:S04]  /*1b30*/  LDSM.16.M88.4 R64, [R213] ;  /* 0x00000000d540783b */ /* 0x0004680000000200 */
[----:B------:R2:W1:Y:S04]  /*1b40*/  LDSM.16.M88.4 R76, [R213+0x400] ;  /* 0x00040000d54c783b */ /* 0x0004680000000200 */
[----:B------:R2:W1:Y:S04]  /*1b50*/  LDSM.16.M88.4 R80, [R213+0x800] ;  /* 0x00080000d550783b */ /* 0x0004680000000200 */
[----:B------:R-:W-:Y:S01]  /*1b60*/  @!PT LDS RZ, [RZ] ;  /* 0x00000000fffff984 */ /* 0x000fe20000000800 */
[----:B------:R-:W-:Y:S01]  /*1b70*/  @!PT LDS RZ, [RZ] ;  /* 0x00000000fffff984 */ /* 0x000fe20000000800 */
[----:B------:R-:W-:Y:S01]  /*1b80*/  @!PT LDS RZ, [RZ] ;  /* 0x00000000fffff984 */ /* 0x000fe20000000800 */
[----:B------:R5:W-:Y:S01]  /*1b90*/  LDGSTS.E.BYPASS.LTC128B.128 [R223+0x1880], [R6.64], !P0 ;  /* 0x0188000006df7fae */ /* 0x000be2000c101d48 */
[----:B------:R-:W-:-:S03]  /*1ba0*/  ISETP.LT.OR P0, PT, R5, 0x1, P2 ;  /* 0x000000010500780c */ /* 0x000fc60001701670 */
[----:B------:R2:W-:Y:S04]  /*1bb0*/  STL [R1+0x2c], R3 ;  /* 0x00002c0301007387 */ /* 0x0005e80000100800 */
[----:B------:R2:W-:Y:S01]  /*1bc0*/  STL [R1+0x28], R2 ;  /* 0x0000280201007387 */ /* 0x0005e20000100800 */
[----:B-----5:R-:W-:-:S05]  /*1bd0*/  IMAD.WIDE R6, R33, 0x2, R26 ;  /* 0x0000000221067825 */ /* 0x020fca00078e021a */
[----:B------:R5:W-:Y:S01]  /*1be0*/  LDGSTS.E.BYPASS.LTC128B.128 [R223+0x2480], [R6.64], !P0 ;  /* 0x0248000006df7fae */ /* 0x000be2000c101d48 */
[----:B------:R-:W-:Y:S01]  /*1bf0*/  ISETP.LT.OR P0, PT, R5, 0x1, P1 ;  /* 0x000000010500780c */ /* 0x000fe20000f01670 */
[----:B-----5:R-:W-:-:S12]  /*1c00*/  IMAD.WIDE R6, R32, 0x2, R26 ;  /* 0x0000000220067825 */ /* 0x020fd800078e021a */
[----:B------:R5:W-:Y:S01]  /*1c10*/  LDGSTS.E.BYPASS.LTC128B.128 [R223+0x3080], [R6.64], !P0 ;  /* 0x0308000006df7fae */ /* 0x000be2000c101d48 */
[----:B------:R-:W-:Y:S02]  /*1c20*/  ISETP.GT.AND P0, PT, R31, 0x2f, PT ;  /* 0x0000002f1f00780c */ /* 0x000fe40003f04270 */
[----:B-----5:R-:W-:Y:S01]  /*1c30*/  SHF.R.S32.HI R6, RZ, 0x1f, R227 ;  /* 0x0000001fff067819 */ /* 0x020fe200000114e3 */
[----:B------:R-:W-:Y:S05]  /*1c40*/  @P4 BRA `(.L_x_169) ;  /* 0x000001f000004947 */ /* 0x000fea0003800000 */
[----:B-1234-:R-:W-:Y:S05]  /*1c50*/  BRA.DIV ~URZ, `(.L_x_170) ;  /* 0x00012d527f007947 */ /* 0x01efea000b800000 */
[----:B------:R1:W2:Y:S04]  /*1c60*/  SHFL.IDX PT, R6, R28, 0x1, 0x1c1f ;  /* 0x003c1f001c067f89 */ /* 0x0002a800000e0000 */
[----:B------:R1:W3:Y:S02]  /*1c70*/  SHFL.IDX PT, R2, R30, 0x1, 0x1c1f ;  /* 0x003c1f001e027f89 */ /* 0x0002e400000e0000 */
.L_x_259:
[----:B------:R-:W4:Y:S04]  /*1c80*/  LDL R31, [R1+0x2c] ;  /* 0x00002c00011f7983 */ /* 0x000f280000100800 */
[----:B------:R-:W5:Y:S01]  /*1c90*/  LDL R29, [R1+0x28] ;  /* 0x00002800011d7983 */ /* 0x000f620000100800 */
[----:B------:R-:W-:-:S02]  /*1ca0*/  IADD3 R3, R227, 0x20, RZ ;  /* 0x00000020e3037810 */ /* 0x000fc40007ffe0ff */
[C---:B-1----:R-:W-:Y:S02]  /*1cb0*/  IADD3 R30, R227.reuse, 0x20, RZ ;  /* 0x00000020e31e7810 */ /* 0x042fe40007ffe0ff */
[----:B------:R-:W-:Y:S02]  /*1cc0*/  SHF.R.S32.HI R3, RZ, 0x1f, R3 ;  /* 0x0000001fff037819 */ /* 0x000fe40000011403 */
[----:B------:R-:W-:Y:S02]  /*1cd0*/  IADD3 R7, R227, 0x40, RZ ;  /* 0x00000040e3077810 */ /* 0x000fe40007ffe0ff */
[----:B------:R-:W-:Y:S02]  /*1ce0*/  LEA.HI R3, R3, R30, RZ, 0x3 ;  /* 0x0000001e03037211 */ /* 0x000fe400078f18ff */
[----:B------:R-:W-:Y:S02]  /*1cf0*/  IADD3 R28, R227, 0x40, RZ ;  /* 0x00000040e31c7810 */ /* 0x000fe40007ffe0ff */
[----:B------:R-:W-:-:S02]  /*1d00*/  SHF.R.S32.HI R7, RZ, 0x1f, R7 ;  /* 0x0000001fff077819 */ /* 0x000fc40000011407 */
[----:B---3--:R-:W-:Y:S02]  /*1d10*/  LEA R26, P0, R227, R2, 0x1 ;  /* 0x00000002e31a7211 */ /* 0x008fe400078008ff */
[----:B------:R-:W-:Y:S02]  /*1d20*/  SHF.R.S32.HI R24, RZ, 0x1f, R227 ;  /* 0x0000001fff187819 */ /* 0x000fe400000114e3 */
[----:B------:R-:W-:Y:S02]  /*1d30*/  LOP3.LUT R3, R3, 0xfffffff8, RZ, 0xc0, !PT ;  /* 0xfffffff803037812 */ /* 0x000fe400078ec0ff */
[----:B------:R-:W-:Y:S02]  /*1d40*/  LEA.HI R7, R7, R28, RZ, 0x3 ;  /* 0x0000001c07077211 */ /* 0x000fe400078f18ff */
[----:B--2---:R-:W-:Y:S02]  /*1d50*/  LEA.HI.X R27, R227, R6, R24, 0x1, P0 ;  /* 0x00000006e31b7211 */ /* 0x004fe400000f0c18 */
[----:B------:R-:W-:-:S02]  /*1d60*/  LEA R24, P0, R3, R2, 0x1 ;  /* 0x0000000203187211 */ /* 0x000fc400078008ff */
[----:B------:R-:W-:Y:S02]  /*1d70*/  LOP3.LUT R7, R7, 0xfffffff8, RZ, 0xc0, !PT ;  /* 0xfffffff807077812 */ /* 0x000fe400078ec0ff */
[----:B----4-:R-:W-:Y:S02]  /*1d80*/  LEA.HI.X R25, R3, R6, R31, 0x1, P0 ;  /* 0x0000000603197211 */ /* 0x010fe400000f0c1f */
[----:B------:R-:W-:-:S04]  /*1d90*/  LEA R2, P0, R7, R2, 0x1 ;  /* 0x0000000207027211 */ /* 0x000fc800078008ff */
[----:B-----5:R-:W-:Y:S02]  /*1da0*/  LEA.HI.X R3, R7, R6, R29, 0x1, P0 ;  /* 0x0000000607037211 */ /* 0x020fe400000f0c1d */
[----:B------:R-:W-:-:S13]  /*1db0*/  ISETP.LT.OR P0, PT, R5, 0x21, P3 ;  /* 0x000000210500780c */ /* 0x000fda0001f01670 */
[----:B------:R-:W-:Y:S01]  /*1dc0*/  @!PT LDS RZ, [RZ] ;  /* 0x00000000fffff984 */ /* 0x000fe20000000800 */
[----:B------:R-:W-:Y:S01]  /*1dd0*/  @!PT LDS RZ, [RZ] ;  /* 0x00000000fffff984 */ /* 0x000fe20000000800 */
[----:B------:R-:W-:Y:S01]  /*1de0*/  @!PT LDS RZ, [RZ] ;  /* 0x00000000fffff984 */ /* 0x000fe20000000800 */
[----:B------:R1:W-:Y:S01]  /*1df0*/  LDGSTS.E.BYPASS.LTC128B.128 [R223+0x2080], [R26.64], !P0 ;  /* 0x020800001adf7fae */ /* 0x0003e2000c101d48 */
[----:B------:R-:W-:-:S13]  /*1e00*/  ISETP.LT.OR P0, PT, R5, 0x21, P2 ;  /* 0x000000210500780c */ /* 0x000fda0001701670 */
[----:B------:R1:W-:Y:S01]  /*1e10*/  LDGSTS.E.BYPASS.LTC128B.128 [R223+0x2c80], [R24.64], !P0 ;  /* 0x02c8000018df7fae */ /* 0x0003e2000c101d48 */
[----:B------:R-:W-:-:S13]  /*1e20*/  ISETP.LT.OR P0, PT, R5, 0x21, P1 ;  /* 0x000000210500780c */ /* 0x000fda0000f01670 */
[----:B------:R1:W-:Y:S02]  /*1e30*/  LDGSTS.E.BYPASS.LTC128B.128 [R223+0x3880], [R2.64], !P0 ;  /* 0x0388000002df7fae */ /* 0x0003e4000c101d48 */
.L_x_169:
[----:B-1234-:R-:W-:Y:S05]  /*1e40*/  BSYNC B0 ;  /* 0x0000000000007941 */ /* 0x01efea0003800000 */
.L_x_168:
[----:B------:R-:W2:Y:S01]  /*1e50*/  LDL R242, [R1+0x14] ;  /* 0x0000140001f27983 */ /* 0x000ea20000100800 */
[C---:B------:R-:W-:Y:S02]  /*1e60*/  IADD3 R219, R213.reuse, 0xc00, RZ ;  /* 0x00000c00d5db7810 */ /* 0x040fe40007ffe0ff */
[C---:B------:R-:W-:Y:S01]  /*1e70*/  IADD3 R218, R213.reuse, 0x1000, RZ ;  /* 0x00001000d5da7810 */ /* 0x040fe20007ffe0ff */
[----:B------:R-:W0:Y:S01]  /*1e80*/  LDGDEPBAR ;  /* 0x00000000000079af */ /* 0x000e220000000000 */
[----:B------:R-:W-:Y:S01]  /*1e90*/  WARPSYNC 0xffffffff ;  /* 0xffffffff00007948 */ /* 0x000fe20003800000 */
[----:B------:R-:W-:Y:S01]  /*1ea0*/  HMMA.16816.F32 R56, R12, R48, RZ ;  /* 0x000000300c38723c */ /* 0x000fe200000018ff */
[C---:B------:R-:W-:Y:S02]  /*1eb0*/  IADD3 R217, R213.reuse, 0x1400, RZ ;  /* 0x00001400d5d97810 */ /* 0x040fe40007ffe0ff */
[C---:B------:R-:W-:Y:S02]  /*1ec0*/  IADD3 R216, R213.reuse, 0x1800, RZ ;  /* 0x00001800d5d87810 */ /* 0x040fe40007ffe0ff */
[----:B------:R-:W-:-:S02]  /*1ed0*/  IADD3 R215, R213, 0x1c00, RZ ;  /* 0x00001c00d5d77810 */ /* 0x000fc40007ffe0ff */
[----:B------:R-:W-:Y:S01]  /*1ee0*/  IADD3 R214, R213, 0x2000, RZ ;  /* 0x00002000d5d67810 */ /* 0x000fe20007ffe0ff */
[C---:B------:R-:W-:Y:S08]  /*1ef0*/  HMMA.16816.F32 R32, R12.reuse, R40, RZ ;  /* 0x000000280c20723c */ /* 0x040ff000000018ff */
[C---:B------:R-:W-:Y:S08]  /*1f00*/  HMMA.16816.F32 R24, R12.reuse, R36, RZ ;  /* 0x000000240c18723c */ /* 0x040ff000000018ff */
[C---:B------:R-:W-:Y:S08]  /*1f10*/  HMMA.16816.F32 R52, R12.reuse, R50, RZ ;  /* 0x000000320c34723c */ /* 0x040ff000000018ff */
[C---:B------:R-:W-:Y:S08]  /*1f20*/  HMMA.16816.F32 R28, R12.reuse, R42, RZ ;  /* 0x0000002a0c1c723c */ /* 0x040ff000000018ff */
[----:B------:R-:W-:Y:S08]  /*1f30*/  HMMA.16816.F32 R12, R12, R38, RZ ;  /* 0x000000260c0c723c */ /* 0x000ff000000018ff */
[C---:B------:R-:W-:Y:S08]  /*1f40*/  HMMA.16816.F32 R60, R16.reuse, R48, RZ ;  /* 0x00000030103c723c */ /* 0x040ff000000018ff */
[C---:B------:R-:W-:Y:S08]  /*1f50*/  HMMA.16816.F32 R92, R16.reuse, R50, RZ ;  /* 0x00000032105c723c */ /* 0x040ff000000018ff */
[C---:B------:R-:W-:Y:S08]  /*1f60*/  HMMA.16816.F32 R72, R16.reuse, R40, RZ ;  /* 0x000000281048723c */ /* 0x040ff000000018ff */
[C---:B------:R-:W-:Y:S08]  /*1f70*/  HMMA.16816.F32 R88, R16.reuse, R36, RZ ;  /* 0x000000241058723c */ /* 0x040ff000000018ff */
[C---:B------:R-:W-:Y:S08]  /*1f80*/  HMMA.16816.F32 R40, R16.reuse, R42, RZ ;  /* 0x0000002a1028723c */ /* 0x040ff000000018ff */
[----:B------:R-:W-:Y:S01]  /*1f90*/  HMMA.16816.F32 R100, R16, R38, RZ ;  /* 0x000000261064723c */ /* 0x000fe200000018ff */
[----:B------:R-:W-:Y:S04]  /*1fa0*/  LDSM.16.M88.4 R36, [R208+0x4880] ;  /* 0x00488000d024783b */ /* 0x000fe80000000200 */
[----:B------:R-:W-:Y:S03]  /*1fb0*/  LDSM.16.M88.4 R16, [R208+0x5080] ;  /* 0x00508000d010783b */ /* 0x000fe60000000200 */
[C---:B------:R-:W-:Y:S01]  /*1fc0*/  HMMA.16816.F32 R116, R8.reuse, R64, R56 ;  /* 0x000000400874723c */ /* 0x040fe20000001838 */
[----:B------:R-:W-:Y:S07]  /*1fd0*/  LDSM.16.M88.4 R56, [R213+0x1000] ;  /* 0x00100000d538783b */ /* 0x000fee0000000200 */
[C---:B------:R-:W-:Y:S01]  /*1fe0*/  HMMA.16816.F32 R112, R8.reuse, R76, R32 ;  /* 0x0000004c0870723c */ /* 0x040fe20000001820 */
[----:B------:R-:W-:Y:S07]  /*1ff0*/  LDSM.16.M88.4 R32, [R208+0x4c80] ;  /* 0x004c8000d020783b */ /* 0x000fee0000000200 */
[C---:B------:R-:W-:Y:S01]  /*2000*/  HMMA.16816.F32 R108, R8.reuse, R80, R24 ;  /* 0x00000050086c723c */ /* 0x040fe20000001818 */
[----:B------:R-:W-:Y:S07]  /*2010*/  LDSM.16.M88.4 R24, [R212+0x9080] ;  /* 0x00908000d418783b */ /* 0x000fee0000000200 */
[C---:B------:R-:W-:Y:S08]  /*2020*/  HMMA.16816.F32 R104, R8.reuse, R66, R52 ;  /* 0x000000420868723c */ /* 0x040ff00000001834 */
[C---:B------:R-:W-:Y:S01]  /*2030*/  HMMA.16816.F32 R96, R8.reuse, R78, R28 ;  /* 0x0000004e0860723c */ /* 0x040fe2000000181c */
[----:B------:R-:W-:Y:S07]  /*2040*/  LDSM.16.M88.4 R28, [R212+0x8080] ;  /* 0x00808000d41c783b */ /* 0x000fee0000000200 */
[----:B------:R-:W-:Y:S01]  /*2050*/  HMMA.16816.F32 R84, R8, R82, R12 ;  /* 0x000000520854723c */ /* 0x000fe2000000180c */
[----:B------:R-:W1:Y:S04]  /*2060*/  LDSM.16.M88.4 R8, [R211+0x9080] ;  /* 0x00908000d308783b */ /* 0x000e680000000200 */
[----:B------:R-:W3:Y:S03]  /*2070*/  LDSM.16.M88.4 R12, [R211+0x8080] ;  /* 0x00808000d30c783b */ /* 0x000ee60000000200 */
[C---:B------:R-:W-:Y:S01]  /*2080*/  HMMA.16816.F32 R68, R20.reuse, R64, R60 ;  /* 0x000000401444723c */ /* 0x040fe2000000183c */
[----:B------:R-:W4:Y:S07]  /*2090*/  LDSM.16.M88.4 R60, [R213+0xc00] ;  /* 0x000c0000d53c783b */ /* 0x000f2e0000000200 */
[C---:B------:R-:W-:Y:S01]  /*20a0*/  HMMA.16816.F32 R52, R20.reuse, R66, R92 ;  /* 0x000000421434723c */ /* 0x040fe2000000185c */
[----:B------:R-:W5:Y:S07]  /*20b0*/  LDSM.16.M88.4 R64, [R213+0x1400] ;  /* 0x00140000d540783b */ /* 0x000f6e0000000200 */
[C---:B------:R-:W-:Y:S08]  /*20c0*/  HMMA.16816.F32 R48, R20.reuse, R76, R72 ;  /* 0x0000004c1430723c */ /* 0x040ff00000001848 */
[C---:B------:R-:W-:Y:S08]  /*20d0*/  HMMA.16816.F32 R72, R20.reuse, R80, R88 ;  /* 0x000000501448723c */ /* 0x040ff00000001858 */
[C---:B------:R-:W-:Y:S08]  /*20e0*/  HMMA.16816.F32 R40, R20.reuse, R78, R40 ;  /* 0x0000004e1428723c */ /* 0x040ff00000001828 */
[----:B------:R-:W-:Y:S08]  /*20f0*/  HMMA.16816.F32 R20, R20, R82, R100 ;  /* 0x000000521414723c */ /* 0x000ff00000001864 */
[C---:B-1----:R-:W-:Y:S08]  /*2100*/  HMMA.16816.F32 R112, R8.reuse, R32, R112 ;  /* 0x000000200870723c */ /* 0x042ff00000001870 */
[C---:B------:R-:W-:Y:S08]  /*2110*/  HMMA.16816.F32 R104, R8.reuse, R38, R104 ;  /* 0x000000260868723c */ /* 0x040ff00000001868 */
[C---:B------:R-:W-:Y:S08]  /*2120*/  HMMA.16816.F32 R88, R8.reuse, R36, R116 ;  /* 0x000000240858723c */ /* 0x040ff00000001874 */
[C---:B------:R-:W-:Y:S08]  /*2130*/  HMMA.16816.F32 R108, R8.reuse, R16, R108 ;  /* 0x00000010086c723c */ /* 0x040ff0000000186c */
[----:B------:R-:W-:Y:S08]  /*2140*/  HMMA.16816.F32 R96, R8, R34, R96 ;  /* 0x000000220860723c */ /* 0x000ff00000001860 */
[C---:B---3--:R-:W-:Y:S08]  /*2150*/  HMMA.16816.F32 R80, R12.reuse, R36, R68 ;  /* 0x000000240c50723c */ /* 0x048ff00000001844 */
[----:B------:R-:W-:Y:S01]  /*2160*/  HMMA.16816.F32 R76, R12, R38, R52 ;  /* 0x000000260c4c723c */ /* 0x000fe20000001834 */
[----:B------:R-:W-:Y:S07]  /*2170*/  LDSM.16.M88.4 R52, [R208+0x5480] ;  /* 0x00548000d034783b */ /* 0x000fee0000000200 */
[----:B------:R-:W-:Y:S08]  /*2180*/  HMMA.16816.F32 R84, R8, R18, R84 ;  /* 0x000000120854723c */ /* 0x000ff00000001854 */
[C---:B------:R-:W-:Y:S01]  /*2190*/  HMMA.16816.F32 R36, R12.reuse, R32, R48 ;  /* 0x000000200c24723c */ /* 0x040fe20000001830 */
[----:B------:R-:W-:Y:S07]  /*21a0*/  LDSM.16.M88.4 R48, [R208+0x5880] ;  /* 0x00588000d030783b */ /* 0x000fee0000000200 */
[C---:B------:R-:W-:Y:S01]  /*21b0*/  HMMA.16816.F32 R32, R12.reuse, R34, R40 ;  /* 0x000000220c20723c */ /* 0x040fe20000001828 */
[----:B------:R-:W-:Y:S07]  /*21c0*/  LDSM.16.M88.4 R40, [R208+0x5c80] ;  /* 0x005c8000d028783b */ /* 0x000fee0000000200 */
[C---:B------:R-:W-:Y:S08]  /*21d0*/  HMMA.16816.F32 R8, R12.reuse, R16, R72 ;  /* 0x000000100c08723c */ /* 0x040ff00000001848 */
[----:B------:R-:W-:Y:S01]  /*21e0*/  HMMA.16816.F32 R12, R12, R18, R20 ;  /* 0x000000120c0c723c */ /* 0x000fe20000001814 */
[----:B------:R-:W1:Y:S04]  /*21f0*/  LDSM.16.M88.4 R16, [R211+0xb080] ;  /* 0x00b08000d310783b */ /* 0x000e680000000200 */
[----:B------:R-:W3:Y:S03]  /*2200*/  LDSM.16.M88.4 R20, [R211+0xa080] ;  /* 0x00a08000d314783b */ /* 0x000ee60000000200 */
[----:B----4-:R-:W-:Y:S01]  /*2210*/  HMMA.16816.F32 R68, R24, R62, R104 ;  /* 0x0000003e1844723c */ /* 0x010fe20000001868 */
[----:B--2---:R-:W-:-:S07]  /*2220*/  ISETP.GT.AND P0, PT, R125, R242, PT ;  /* 0x000000f27d00720c */ /* 0x004fce0003f04270 */
[C---:B------:R-:W-:Y:S08]  /*2230*/  HMMA.16816.F32 R116, R24.reuse, R56, R112 ;  /* 0x000000381874723c */ /* 0x040ff00000001870 */
[C---:B------:R-:W-:Y:S08]  /*2240*/  HMMA.16816.F32 R72, R24.reuse, R60, R88 ;  /* 0x0000003c1848723c */ /* 0x040ff00000001858 */
[C---:B------:R-:W-:Y:S08]  /*2250*/  HMMA.16816.F32 R112, R24.reuse, R58, R96 ;  /* 0x0000003a1870723c */ /* 0x040ff00000001860 */
[----:B-----5:R-:W-:Y:S08]  /*2260*/  HMMA.16816.F32 R120, R24, R64, R108 ;  /* 0x000000401878723c */ /* 0x020ff0000000186c */
[----:B------:R-:W-:Y:S08]  /*2270*/  HMMA.16816.F32 R104, R28, R60, R80 ;  /* 0x0000003c1c68723c */ /* 0x000ff00000001850 */
[----:B------:R-:W-:Y:S01]  /*2280*/  HMMA.16816.F32 R108, R24, R66, R84 ;  /* 0x00000042186c723c */ /* 0x000fe20000001854 */
[----:B------:R-:W-:Y:S07]  /*2290*/  LDSM.16.M88.4 R24, [R213+0x2000] ;  /* 0x00200000d518783b */ /* 0x000fee0000000200 */
[C---:B------:R-:W-:Y:S08]  /*22a0*/  HMMA.16816.F32 R100, R28.reuse, R62, R76 ;  /* 0x0000003e1c64723c */ /* 0x040ff0000000184c */
[C---:B------:R-:W-:Y:S01]  /*22b0*/  HMMA.16816.F32 R96, R28.reuse, R56, R36 ;  /* 0x000000381c60723c */ /* 0x040fe20000001824 */
[----:B------:R-:W-:Y:S07]  /*22c0*/  LDSM.16.M88.4 R36, [R213+0x1800] ;  /* 0x00180000d524783b */ /* 0x000fee0000000200 */
[C---:B------:R-:W-:Y:S01]  /*22d0*/  HMMA.16816.F32 R92, R28.reuse, R58, R32 ;  /* 0x0000003a1c5c723c */ /* 0x040fe20000001820 */
[----:B------:R-:W-:Y:S07]  /*22e0*/  LDSM.16.M88.4 R32, [R213+0x1c00] ;  /* 0x001c0000d520783b */ /* 0x000fee0000000200 */
[C---:B------:R-:W-:Y:S01]  /*22f0*/  HMMA.16816.F32 R88, R28.reuse, R64, R8 ;  /* 0x000000401c58723c */ /* 0x040fe20000001808 */
[----:B------:R-:W2:Y:S07]  /*2300*/  LDSM.16.M88.4 R8, [R212+0xb080] ;  /* 0x00b08000d408783b */ /* 0x000eae0000000200 */
[----:B------:R-:W-:Y:S01]  /*2310*/  HMMA.16816.F32 R84, R28, R66, R12 ;  /* 0x000000421c54723c */ /* 0x000fe2000000180c */
[----:B------:R-:W4:Y:S01]  /*2320*/  LDSM.16.M88.4 R12, [R212+0xa080] ;  /* 0x00a08000d40c783b */ /* 0x000f220000000200 */
[----:B------:R-:W-:-:S06]  /*2330*/  DEPBAR.LE SB0, 0x0 ;  /* 0x000080000000791a */ /* 0x000fcc0000000000 */
[C---:B-1----:R-:W-:Y:S08]  /*2340*/  HMMA.16816.F32 R80, R16.reuse, R52, R72 ;  /* 0x000000341050723c */ /* 0x042ff00000001848 */
[----:B------:R-:W-:Y:S08]  /*2350*/  HMMA.16816.F32 R76, R16, R54, R68 ;  /* 0x00000036104c723c */ /* 0x000ff00000001844 */
[----:B---3--:R-:W-:Y:S08]  /*2360*/  HMMA.16816.F32 R56, R20, R52, R104 ;  /* 0x000000341438723c */ /* 0x008ff00000001868 */
[C---:B------:R-:W-:Y:S08]  /*2370*/  HMMA.16816.F32 R72, R16.reuse, R48, R116 ;  /* 0x000000301048723c */ /* 0x040ff00000001874 */
[C---:B------:R-:W-:Y:S08]  /*2380*/  HMMA.16816.F32 R68, R16.reuse, R50, R112 ;  /* 0x000000321044723c */ /* 0x040ff00000001870 */
[C---:B------:R-:W-:Y:S08]  /*2390*/  HMMA.16816.F32 R64, R16.reuse, R40, R120 ;  /* 0x000000281040723c */ /* 0x040ff00000001878 */
[----:B------:R-:W-:Y:S08]  /*23a0*/  HMMA.16816.F32 R60, R16, R42, R108 ;  /* 0x0000002a103c723c */ /* 0x000ff0000000186c */
[C---:B------:R-:W-:Y:S08]  /*23b0*/  HMMA.16816.F32 R52, R20.reuse, R54, R100 ;  /* 0x000000361434723c */ /* 0x040ff00000001864 */
[C---:B------:R-:W-:Y:S08]  /*23c0*/  HMMA.16816.F32 R28, R20.reuse, R48, R96 ;  /* 0x00000030141c723c */ /* 0x040ff00000001860 */
[C---:B------:R-:W-:Y:S08]  /*23d0*/  HMMA.16816.F32 R48, R20.reuse, R50, R92 ;  /* 0x000000321430723c */ /* 0x040ff0000000185c */
[C---:B------:R-:W-:Y:S08]  /*23e0*/  HMMA.16816.F32 R16, R20.reuse, R40, R88 ;  /* 0x000000281410723c */ /* 0x040ff00000001858 */
[----:B------:R-:W-:Y:S08]  /*23f0*/  HMMA.16816.F32 R20, R20, R42, R84 ;  /* 0x0000002a1414723c */ /* 0x000ff00000001854 */
[C---:B--2---:R-:W-:Y:S08]  /*2400*/  HMMA.16816.F32 R88, R8.reuse, R36, R80 ;  /* 0x000000240858723c */ /* 0x044ff00000001850 */
[C---:B------:R-:W-:Y:S08]  /*2410*/  HMMA.16816.F32 R76, R8.reuse, R38, R76 ;  /* 0x00000026084c723c */ /* 0x040ff0000000184c */
[----:B------:R-:W-:Y:S08]  /*2420*/  HMMA.16816.F32 R84, R8, R32, R72 ;  /* 0x000000200854723c */ /* 0x000ff00000001848 */
[C---:B----4-:R-:W-:Y:S08]  /*2430*/  HMMA.16816.F32 R56, R12.reuse, R36, R56 ;  /* 0x000000240c38723c */ /* 0x050ff00000001838 */
[----:B------:R-:W-:Y:S08]  /*2440*/  HMMA.16816.F32 R52, R12, R38, R52 ;  /* 0x000000260c34723c */ /* 0x000ff00000001834 */
[----:B------:R-:W-:Y:S08]  /*2450*/  HMMA.16816.F32 R72, R8, R34, R68 ;  /* 0x000000220848723c */ /* 0x000ff00000001844 */
[C---:B------:R-:W-:Y:S08]  /*2460*/  HMMA.16816.F32 R36, R12.reuse, R32, R28 ;  /* 0x000000200c24723c */ /* 0x040ff0000000181c */
[----:B------:R-:W-:Y:S08]  /*2470*/  HMMA.16816.F32 R48, R12, R34, R48 ;  /* 0x000000220c30723c */ /* 0x000ff00000001830 */
[C---:B------:R-:W-:Y:S08]  /*2480*/  HMMA.16816.F32 R64, R8.reuse, R24, R64 ;  /* 0x000000180840723c */ /* 0x040ff00000001840 */
[----:B------:R-:W-:Y:S08]  /*2490*/  HMMA.16816.F32 R60, R8, R26, R60 ;  /* 0x0000001a083c723c */ /* 0x000ff0000000183c */
[C---:B------:R-:W-:Y:S08]  /*24a0*/  HMMA.16816.F32 R32, R12.reuse, R24, R16 ;  /* 0x000000180c20723c */ /* 0x040ff00000001810 */
[----:B------:R-:W-:Y:S01]  /*24b0*/  HMMA.16816.F32 R28, R12, R26, R20 ;  /* 0x0000001a0c1c723c */ /* 0x000fe20000001814 */
[----:B------:R-:W-:Y:S06]  /*24c0*/  BAR.SYNC.DEFER_BLOCKING 0x0 ;  /* 0x0000000000007b1d */ /* 0x000fec0000010000 */
[----:B------:R-:W-:Y:S05]  /*24d0*/  @!P0 BRA `(.L_x_171) ;  /* 0x0000056000008947 */ /* 0x000fea0003800000 */
[----:B------:R-:W2:Y:S04]  /*24e0*/  LDL R3, [R1+0x28] ;  /* 0x0000280001037983 */ /* 0x000ea80000100800 */
[----:B------:R-:W3:Y:S04]  /*24f0*/  LDL R2, [R1+0x2c] ;  /* 0x00002c0001027983 */ /* 0x000ee80000100800 */
[----:B------:R-:W1:Y:S01]  /*2500*/  S2R R7, SR_TID.X ;  /* 0x0000000000077919 */ /* 0x000e620000002100 */
[----:B--2---:R-:W-:-:S03]  /*2510*/  IMAD.MOV.U32 R5, RZ, RZ, R3 ;  /* 0x000000ffff057224 */ /* 0x004fc600078e0003 */
[----:B------:R-:W2:Y:S01]  /*2520*/  LDL R3, [R1+0x24] ;  /* 0x0000240001037983 */ /* 0x000ea20000100800 */
[----:B-1----:R-:W-:Y:S01]  /*2530*/  SHF.R.S32.HI R6, RZ, 0x1f, R7 ;  /* 0x0000001fff067819 */ /* 0x002fe20000011407 */
[----:B------:R-:W-:Y:S02]  /*2540*/  IMAD.MOV.U32 R129, RZ, RZ, R5 ;  /* 0x000000ffff817224 */ /* 0x000fe400078e0005 */
[----:B---3--:R-:W-:Y:S01]  /*2550*/  IMAD.MOV.U32 R132, RZ, RZ, R2 ;  /* 0x000000ffff847224 */ /* 0x008fe200078e0002 */
[----:B------:R-:W-:Y:S01]  /*2560*/  LEA.HI R6, R6, R7, RZ, 0x2 ;  /* 0x0000000706067211 */ /* 0x000fe200078f10ff */
[----:B------:R-:W-:Y:S02]  /*2570*/  IMAD.MOV.U32 R7, RZ, RZ, c[0x0][0x2b8] ;  /* 0x0000ae00ff077624 */ /* 0x000fe400078e00ff */
[----:B------:R-:W-:Y:S01]  /*2580*/  IMAD.MOV.U32 R222, RZ, RZ, RZ ;  /* 0x000000ffffde7224 */ /* 0x000fe200078e00ff */
[----:B------:R-:W-:Y:S02]  /*2590*/  SHF.R.S32.HI R6, RZ, 0x2, R6 ;  /* 0x00000002ff067819 */ /* 0x000fe40000011406 */
[----:B------:R-:W-:-:S03]  /*25a0*/  ISETP.NE.AND P2, PT, R7, 0x1, PT ;  /* 0x000000010700780c */ /* 0x000fc60003f45270 */
[----:B------:R-:W-:-:S05]  /*25b0*/  IMAD R6, R45, 0x20, R6 ;  /* 0x000000202d067824 */ /* 0x000fca00078e0206 */
[C---:B------:R-:W-:Y:S02]  /*25c0*/  ISETP.GT.AND P1, PT, R6.reuse, 0x2f, PT ;  /* 0x0000002f0600780c */ /* 0x040fe40003f24270 */
[----:B--2---:R-:W-:-:S04]  /*25d0*/  IADD3 R3, R6, R47, R3 ;  /* 0x0000002f06037210 */ /* 0x004fc80007ffe003 */
[----:B------:R-:W-:-:S05]  /*25e0*/  IADD3 R3, R3, -0x30, RZ ;  /* 0xffffffd003037810 */ /* 0x000fca0007ffe0ff */
[----:B------:R-:W-:-:S04]  /*25f0*/  @P2 IMAD.HI.U32 R5, R3, c[0x0][0x2bc], RZ ;  /* 0x0000af0003052a27 */ /* 0x000fc800078e00ff */
[----:B------:R-:W-:Y:S01]  /*2600*/  IMAD.MOV.U32 R2, RZ, RZ, R3 ;  /* 0x000000ffff027224 */ /* 0x000fe200078e0003 */
[----:B------:R-:W-:-:S04]  /*2610*/  @P2 SHF.R.U32.HI R2, RZ, c[0x0][0x2c0], R5 ;  /* 0x0000b000ff022a19 */ /* 0x000fc80000011605 */
[----:B------:R-:W-:-:S04]  /*2620*/  @!P1 IADD3 R5, P0, R2, UR12, RZ ;  /* 0x0000000c02059c10 */ /* 0x000fc8000ff1e0ff */
[----:B------:R-:W-:Y:S02]  /*2630*/  @!P1 LEA.HI.X.SX32 R7, R2, UR10, 0x1, P0 ;  /* 0x0000000a02079c11 */ /* 0x000fe400080f0eff */
[----:B------:R-:W-:-:S04]  /*2640*/  @!P1 LEA R6, P0, R5, c[0x0][0x2a0], 0x2 ;  /* 0x0000a80005069a11 */ /* 0x000fc800078010ff */
[----:B------:R-:W-:-:S05]  /*2650*/  @!P1 LEA.HI.X R7, R5, c[0x0][0x2a4], R7, 0x2, P0 ;  /* 0x0000a90005079a11 */ /* 0x000fca00000f1407 */
[----:B------:R1:W2:Y:S01]  /*2660*/  @!P1 LDG.E R222, [R6.64] ;  /* 0x0000000806de9981 */ /* 0x0002a2000c1e1900 */
[----:B------:R-:W-:Y:S01]  /*2670*/  IMAD.MOV R2, RZ, RZ, -R2 ;  /* 0x000000ffff027224 */ /* 0x000fe200078e0a02 */
[C---:B------:R-:W-:Y:S02]  /*2680*/  IADD3 R130, R227.reuse, 0x20, RZ ;  /* 0x00000020e3827810 */ /* 0x040fe40007ffe0ff */
[----:B------:R-:W3:Y:S01]  /*2690*/  S2R R127, SR_TID.X ;  /* 0x00000000007f7919 */ /* 0x000ee20000002100 */
[----:B------:R-:W-:Y:S01]  /*26a0*/  IMAD R225, R2, c[0x0][0x2b8], R3 ;  /* 0x0000ae0002e17a24 */ /* 0x000fe200078e0203 */
[----:B------:R-:W-:Y:S02]  /*26b0*/  IADD3 R131, R227, 0x20, RZ ;  /* 0x00000020e3837810 */ /* 0x000fe40007ffe0ff */
[----:B------:R-:W-:Y:S02]  /*26c0*/  SHF.R.S32.HI R130, RZ, 0x1f, R130 ;  /* 0x0000001fff827819 */ /* 0x000fe40000011482 */
[----:B------:R-:W-:-:S02]  /*26d0*/  SHF.R.S32.HI R2, RZ, 0x1f, R225 ;  /* 0x0000001fff027819 */ /* 0x000fc400000114e1 */
[----:B------:R-:W-:Y:S02]  /*26e0*/  LEA.HI R130, R130, R131, RZ, 0x3 ;  /* 0x0000008382827211 */ /* 0x000fe400078f18ff */
[----:B------:R-:W-:Y:S01]  /*26f0*/  IADD3 R128, R227, 0x40, RZ ;  /* 0x00000040e3807810 */ /* 0x000fe20007ffe0ff */
[----:B------:R-:W-:Y:S01]  /*2700*/  IMAD R5, R2, c[0x0][0x1e0], RZ ;  /* 0x0000780002057a24 */ /* 0x000fe200078e02ff */
[----:B------:R-:W-:Y:S01]  /*2710*/  SHF.R.S32.HI R133, RZ, 0x1f, R227 ;  /* 0x0000001fff857819 */ /* 0x000fe200000114e3 */
[----:B------:R-:W-:Y:S01]  /*2720*/  IMAD.WIDE.U32 R2, R225, c[0x0][0x1e0], RZ ;  /* 0x00007800e1027a25 */ /* 0x000fe200078e00ff */
[----:B------:R-:W-:Y:S02]  /*2730*/  LOP3.LUT R130, R130, 0xfffffff8, RZ, 0xc0, !PT ;  /* 0xfffffff882827812 */ /* 0x000fe400078ec0ff */
[----:B------:R-:W-:Y:S01]  /*2740*/  IADD3 R17, R227, 0x20, RZ ;  /* 0x00000020e3117810 */ /* 0x000fe20007ffe0ff */
[----:B------:R-:W-:Y:S01]  /*2750*/  IMAD R5, R225, c[0x0][0x1e4], R5 ;  /* 0x00007900e1057a24 */ /* 0x000fe200078e0205 */
[----:B------:R-:W-:-:S02]  /*2760*/  IADD3 R16, R227, 0x40, RZ ;  /* 0x00000040e3107810 */ /* 0x000fc40007ffe0ff */
[----:B------:R-:W-:Y:S01]  /*2770*/  ISETP.GE.AND P5, PT, R227, c[0x0][0x1d4], PT ;  /* 0x00007500e3007a0c */ /* 0x000fe20003fa6270 */
[----:B------:R-:W-:Y:S01]  /*2780*/  IMAD.IADD R3, R3, 0x1, R5 ;  /* 0x0000000103037824 */ /* 0x000fe200078e0205 */
[----:B------:R-:W-:Y:S02]  /*2790*/  ISETP.GE.AND P4, PT, R17, c[0x0][0x1d4], PT ;  /* 0x0000750011007a0c */ /* 0x000fe40003f86270 */
[----:B---3--:R-:W-:Y:S02]  /*27a0*/  SHF.R.S32.HI R8, RZ, 0x1f, R127 ;  /* 0x0000001fff087819 */ /* 0x008fe4000001147f */
[----:B------:R-:W-:Y:S02]  /*27b0*/  ISETP.GE.AND P3, PT, R16, c[0x0][0x1d4], PT ;  /* 0x0000750010007a0c */ /* 0x000fe40003f66270 */
[----:B------:R-:W-:Y:S02]  /*27c0*/  LEA.HI R8, R8, R127, RZ, 0x2 ;  /* 0x0000007f08087211 */ /* 0x000fe400078f10ff */
[----:B------:R-:W-:-:S02]  /*27d0*/  IADD3 R127, R227, 0x40, RZ ;  /* 0x00000040e37f7810 */ /* 0x000fc40007ffe0ff */
[----:B------:R-:W-:Y:S02]  /*27e0*/  SHF.R.S32.HI R8, RZ, 0x2, R8 ;  /* 0x00000002ff087819 */ /* 0x000fe40000011408 */
[----:B------:R-:W-:Y:S02]  /*27f0*/  SHF.R.S32.HI R127, RZ, 0x1f, R127 ;  /* 0x0000001fff7f7819 */ /* 0x000fe4000001147f */
[----:B-1----:R-:W-:Y:S02]  /*2800*/  IADD3 R7, -R8, 0x30, RZ ;  /* 0x0000003008077810 */ /* 0x002fe40007ffe1ff */
[----:B------:R-:W-:Y:S02]  /*2810*/  LEA.HI R127, R127, R128, RZ, 0x3 ;  /* 0x000000807f7f7211 */ /* 0x000fe400078f18ff */
[----:B------:R-:W-:Y:S02]  /*2820*/  ISETP.GE.AND P1, PT, R7, 0x1, PT ;  /* 0x000000010700780c */ /* 0x000fe40003f26270 */
[----:B------:R-:W-:-:S02]  /*2830*/  LOP3.LUT R127, R127, 0xfffffff8, RZ, 0xc0, !PT ;  /* 0xfffffff87f7f7812 */ /* 0x000fc400078ec0ff */
[----:B--2---:R-:W-:Y:S01]  /*2840*/  SHF.R.S32.HI R5, RZ, 0x1f, R222 ;  /* 0x0000001fff057819 */ /* 0x004fe200000114de */
[----:B------:R-:W-:-:S04]  /*2850*/  IMAD.WIDE.U32 R2, R222, c[0x0][0x1f0], R2 ;  /* 0x00007c00de027a25 */ /* 0x000fc800078e0002 */
[----:B------:R-:W-:Y:S01]  /*2860*/  IMAD R5, R5, c[0x0][0x1f0], RZ ;  /* 0x00007c0005057a24 */ /* 0x000fe200078e02ff */
[----:B------:R-:W-:-:S03]  /*2870*/  IADD3 R2, P0, R2, UR16, RZ ;  /* 0x0000001002027c10 */ /* 0x000fc6000ff1e0ff */
[----:B------:R-:W-:-:S05]  /*2880*/  IMAD R5, R222, c[0x0][0x1f4], R5 ;  /* 0x00007d00de057a24 */ /* 0x000fca00078e0205 */
[----:B------:R-:W-:Y:S02]  /*2890*/  IADD3.X R3, R3, UR14, R5, P0, !PT ;  /* 0x0000000e03037c10 */ /* 0x000fe400087fe405 */
[----:B------:R-:W-:-:S04]  /*28a0*/  LEA R6, P0, R2, c[0x0][0x1c8], 0x1 ;  /* 0x0000720002067a11 */ /* 0x000fc800078008ff */
[----:B------:R-:W-:Y:S02]  /*28b0*/  LEA.HI.X R5, R2, c[0x0][0x1cc], R3, 0x1, P0 ;  /* 0x0000730002057a11 */ /* 0x000fe400000f0c03 */
[----:B------:R-:W1:Y:S04]  /*28c0*/  SHFL.IDX PT, R2, R6, RZ, 0x1c1f ;  /* 0x001c1fff06027589 */ /* 0x000e6800000e0000 */
[----:B------:R-:W2:Y:S01]  /*28d0*/  SHFL.IDX PT, R3, R5, RZ, 0x1c1f ;  /* 0x001c1fff05037589 */ /* 0x000ea200000e0000 */
[----:B-1----:R-:W-:-:S04]  /*28e0*/  @P1 LEA R14, P0, R227, R2, 0x1 ;  /* 0x00000002e30e1211 */ /* 0x002fc800078008ff */
[----:B--2---:R-:W-:Y:S02]  /*28f0*/  @P1 LEA.HI.X R15, R227, R3, R133, 0x1, P0 ;  /* 0x00000003e30f1211 */ /* 0x004fe400000f0c85 */
[----:B------:R-:W-:-:S03]  /*2900*/  @P1 LEA R12, P0, R130, R2, 0x1 ;  /* 0x00000002820c1211 */ /* 0x000fc600078008ff */
[----:B------:R-:W-:Y:S01]  /*2910*/  @!PT LDS RZ, [RZ] ;  /* 0x00000000fffff984 */ /* 0x000fe20000000800 */
[----:B------:R1:W-:Y:S01]  /*2920*/  @P1 LDGSTS.E.BYPASS.LTC128B.128 [R223+0x3c80], [R14.64], !P5 ;  /* 0x03c800000edf1fae */ /* 0x0003e2000e901d48 */
[-C--:B------:R-:W-:Y:S02]  /*2930*/  @P1 LEA.HI.X R13, R130, R3.reuse, R132, 0x1, P0 ;  /* 0x00000003820d1211 */ /* 0x080fe400000f0c84 */
[C---:B------:R-:W-:Y:S02]  /*2940*/  @P1 LEA R10, P0, R127.reuse, R2, 0x1 ;  /* 0x000000027f0a1211 */ /* 0x040fe400078008ff */
[----:B------:R-:W2:Y:S02]  /*2950*/  SHFL.IDX PT, R2, R6, 0x1, 0x1c1f ;  /* 0x003c1f0006027f89 */ /* 0x000ea400000e0000 */
[----:B------:R-:W-:Y:S02]  /*2960*/  @P1 LEA.HI.X R11, R127, R3, R129, 0x1, P0 ;  /* 0x000000037f0b1211 */ /* 0x000fe400000f0c81 */
[----:B------:R-:W3:Y:S01]  /*2970*/  SHFL.IDX PT, R3, R5, 0x1, 0x1c1f ;  /* 0x003c1f0005037f89 */ /* 0x000ee200000e0000 */
[----:B------:R-:W-:-:S03]  /*2980*/  ISETP.GE.AND P0, PT, R7, 0x21, PT ;  /* 0x000000210700780c */ /* 0x000fc60003f06270 */
[----:B------:R1:W-:Y:S04]  /*2990*/  @P1 LDGSTS.E.BYPASS.LTC128B.128 [R223+0x4880], [R12.64], !P4 ;  /* 0x048800000cdf1fae */ /* 0x0003e8000e101d48 */
[----:B------:R1:W-:Y:S06]  /*29a0*/  @P1 LDGSTS.E.BYPASS.LTC128B.128 [R223+0x5480], [R10.64], !P3 ;  /* 0x054800000adf1fae */ /* 0x0003ec000d901d48 */
[----:B--2---:R-:W-:-:S04]  /*29b0*/  @P0 LEA R8, P2, R227, R2, 0x1 ;  /* 0x00000002e3080211 */ /* 0x004fc800078408ff */
[----:B---3--:R-:W-:Y:S02]  /*29c0*/  @P0 LEA.HI.X R9, R227, R3, R133, 0x1, P2 ;  /* 0x00000003e3090211 */ /* 0x008fe400010f0c85 */
[----:B------:R-:W-:-:S03]  /*29d0*/  @P0 LEA R6, P2, R130, R2, 0x1 ;  /* 0x0000000282060211 */ /* 0x000fc600078408ff */
[----:B------:R1:W-:Y:S01]  /*29e0*/  @P0 LDGSTS.E.BYPASS.LTC128B.128 [R223+0x4480], [R8.64], !P5 ;  /* 0x0448000008df0fae */ /* 0x0003e2000e901d48 */
[----:B------:R-:W-:Y:S02]  /*29f0*/  @P0 LEA.HI.X R7, R130, R3, R132, 0x1, P2 ;  /* 0x0000000382070211 */ /* 0x000fe400010f0c84 */
[----:B------:R-:W-:-:S03]  /*2a00*/  @P0 LEA R2, P2, R127, R2, 0x1 ;  /* 0x000000027f020211 */ /* 0x000fc600078408ff */
[----:B------:R1:W-:Y:S01]  /*2a10*/  @P0 LDGSTS.E.BYPASS.LTC128B.128 [R223+0x5080], [R6.64], !P4 ;  /* 0x0508000006df0fae */ /* 0x0003e2000e101d48 */
[----:B------:R-:W-:-:S05]  /*2a20*/  @P0 LEA.HI.X R3, R127, R3, R129, 0x1, P2 ;  /* 0x000000037f030211 */ /* 0x000fca00010f0c81 */
[----:B------:R1:W-:Y:S04]  /*2a30*/  @P0 LDGSTS.E.BYPASS.LTC128B.128 [R223+0x5c80], [R2.64], !P3 ;  /* 0x05c8000002df0fae */ /* 0x0003e8000d901d48 */
.L_x_171:
[----:B-1----:R-:W1:Y:S01]  /*2a40*/  S2R R6, SR_TID.X ;  /* 0x0000000000067919 */ /* 0x002e620000002100 */
[----:B------:R-:W-:Y:S01]  /*2a50*/  FMUL.FTZ R2, R56, c[0x0][0x320] ;  /* 0x0000c80038027a20 */ /* 0x000fe20000410000 */
[----:B------:R-:W-:Y:S01]  /*2a60*/  SHF.R.S32.HI R5, RZ, 0x1f, R124 ;  /* 0x0000001fff057819 */ /* 0x000fe2000001147c */
[----:B------:R-:W-:Y:S01]  /*2a70*/  FMUL.FTZ R3, R53, c[0x0][0x320] ;  /* 0x0000c80035037a20 */ /* 0x000fe20000410000 */
[----:B------:R-:W-:Y:S01]  /*2a80*/  MOV R244, c[0x0][0x2c4] ;  /* 0x0000b10000f47a02 */ /* 0x000fe20000000f00 */
[----:B------:R2:W3:Y:S01]  /*2a90*/  MUFU.TANH R22, R2 ;  /* 0x0000000200167308 */ /* 0x0004e20000002400 */
[----:B------:R-:W-:Y:S01]  /*2aa0*/  LEA.HI R5, R5, R124, RZ, 0x2 ;  /* 0x0000007c05057211 */ /* 0x000fe200078f10ff */
[----:B------:R-:W-:Y:S01]  /*2ab0*/  ULDC UR4, c[0x0][0x324] ;  /* 0x0000c90000047ab9 */ /* 0x000fe20000000800 */
[----:B------:R-:W-:Y:S01]  /*2ac0*/  ISETP.NE.AND P0, PT, R244, 0x1, PT ;  /* 0x00000001f400780c */ /* 0x000fe20003f05270 */
[----:B------:R-:W-:Y:S01]  /*2ad0*/  ULOP3.LUT UR4, URZ, UR4, URZ, 0x33, !UPT ;  /* 0x000000043f047292 */ /* 0x000fe2000f8e333f */
[----:B------:R-:W-:Y:S01]  /*2ae0*/  MOV R243, 0x1 ;  /* 0x0000000100f37802 */ /* 0x000fe20000000f00 */
[----:B------:R-:W0:Y:S02]  /*2af0*/  LDGDEPBAR ;  /* 0x00000000000079af */ /* 0x000e240000000000 */
[----:B------:R4:W1:Y:S01]  /*2b00*/  MUFU.TANH R17, R3 ;  /* 0x0000000300117308 */ /* 0x0008620000002400 */
[----:B--2---:R-:W-:-:S07]  /*2b10*/  FMUL.FTZ R2, R57, c[0x0][0x320] ;  /* 0x0000c80039027a20 */ /* 0x004fce0000410000 */
[----:B------:R2:W1:Y:S01]  /*2b20*/  MUFU.TANH R21, R2 ;  /* 0x0000000200157308 */ /* 0x0004620000002400 */
[----:B----4-:R-:W-:-:S07]  /*2b30*/  FMUL.FTZ R3, R36, c[0x0][0x320] ;  /* 0x0000c80024037a20 */ /* 0x010fce0000410000 */
[----:B------:R4:W1:Y:S01]  /*2b40*/  MUFU.TANH R15, R3 ;  /* 0x00000003000f7308 */ /* 0x0008620000002400 */
[----:B--2---:R-:W-:-:S07]  /*2b50*/  FMUL.FTZ R2, R52, c[0x0][0x320] ;  /* 0x0000c80034027a20 */ /* 0x004fce0000410000 */
[----:B------:R2:W1:Y:S01]  /*2b60*/  MUFU.TANH R20, R2 ;  /* 0x0000000200147308 */ /* 0x0004620000002400 */
[----:B----4-:R-:W-:-:S04]  /*2b70*/  LEA.HI R3, R45, R45, RZ, 0x1 ;  /* 0x0000002d2d037211 */ /* 0x010fc800078f08ff */
[C---:B------:R-:W-:Y:S02]  /*2b80*/  SHF.L.U32 R8, R3.reuse, 0x5, RZ ;  /* 0x0000000503087819 */ /* 0x040fe400000006ff */
[----:B------:R-:W-:Y:S02]  /*2b90*/  LOP3.LUT R3, R3, 0x1ffffffe, RZ, 0xc0, !PT ;  /* 0x1ffffffe03037812 */ /* 0x000fe400078ec0ff */
[----:B--2---:R-:W-:-:S05]  /*2ba0*/  LOP3.LUT R2, R126, 0xffffffe0, RZ, 0xc0, !PT ;  /* 0xffffffe07e027812 */ /* 0x004fca00078ec0ff */
[----:B-1----:R-:W-:Y:S01]  /*2bb0*/  IMAD.IADD R2, R6, 0x1, -R2 ;  /* 0x0000000106027824 */ /* 0x002fe200078e0a02 */
[----:B------:R-:W-:-:S04]  /*2bc0*/  LOP3.LUT R6, R5, 0xffffffc, RZ, 0xc0, !PT ;  /* 0x0ffffffc05067812 */ /* 0x000fc800078ec0ff */
[----:B------:R-:W-:Y:S01]  /*2bd0*/  SHF.R.S32.HI R7, RZ, 0x1f, R2 ;  /* 0x0000001fff077819 */ /* 0x000fe20000011402 */
[----:B------:R-:W-:-:S03]  /*2be0*/  IMAD.IADD R9, R124, 0x1, -R6 ;  /* 0x000000017c097824 */ /* 0x000fc600078e0a06 */
[----:B------:R-:W-:Y:S01]  /*2bf0*/  LEA.HI R5, R7, R2, RZ, 0x2 ;  /* 0x0000000207057211 */ /* 0x000fe200078f10ff */
[----:B------:R-:W-:-:S03]  /*2c00*/  FMUL.FTZ R7, R37, c[0x0][0x320] ;  /* 0x0000c80025077a20 */ /* 0x000fc60000410000 */
[----:B------:R-:W-:Y:S01]  /*2c10*/  LEA.HI.SX32 R6, R5, R164, 0x1e ;  /* 0x000000a405067211 */ /* 0x000fe200078ff2ff */
[----:B------:R1:W2:Y:S04]  /*2c20*/  MUFU.TANH R14, R7 ;  /* 0x00000007000e7308 */ /* 0x0002a80000002400 */
[----:B------:R-:W-:Y:S01]  /*2c30*/  IMAD R9, R9, 0x10, R6 ;  /* 0x0000001009097824 */ /* 0x000fe200078e0206 */
[----:B------:R-:W-:-:S05]  /*2c40*/  LOP3.LUT R6, R8, 0xffffffc0, RZ, 0xc0, !PT ;  /* 0xffffffc008067812 */ /* 0x000fca00078ec0ff */
[----:B------:R-:W-:Y:S02]  /*2c50*/  IMAD.IADD R6, R6, 0x1, R9 ;  /* 0x0000000106067824 */ /* 0x000fe400078e0209 */
[----:B-1----:R-:W-:Y:S02]  /*2c60*/  IMAD.IADD R7, R45, 0x1, -R3 ;  /* 0x000000012d077824 */ /* 0x002fe400078e0a03 */
[----:B------:R-:W-:Y:S02]  /*2c70*/  FMUL.FTZ R3, R49, c[0x0][0x320] ;  /* 0x0000c80031037a20 */ /* 0x000fe40000410000 */
[----:B------:R-:W-:Y:S02]  /*2c80*/  IMAD R10, R7, 0x8, R6 ;  /* 0x00000008070a7824 */ /* 0x000fe400078e0206 */
[----:B------:R1:W4:Y:S01]  /*2c90*/  MUFU.TANH R13, R3 ;  /* 0x00000003000d7308 */ /* 0x0003220000002400 */
[----:B------:R-:W-:Y:S02]  /*2ca0*/  IMAD.MOV.U32 R7, RZ, RZ, c[0x0][0x2ac] ;  /* 0x0000ab00ff077624 */ /* 0x000fe400078e00ff */
[----:B------:R-:W-:Y:S01]  /*2cb0*/  @P0 IMAD.HI.U32 R6, R10, c[0x0][0x2c8], RZ ;  /* 0x0000b2000a060a27 */ /* 0x000fe200078e00ff */
[----:B------:R-:W-:Y:S01]  /*2cc0*/  MOV R9, R10 ;  /* 0x0000000a00097202 */ /* 0x000fe20000000f00 */
[----:B------:R5:W-:Y:S03]  /*2cd0*/  STL [R1+0x1c], R10 ;  /* 0x00001c0a01007387 */ /* 0x000be60000100800 */
[----:B------:R-:W-:Y:S01]  /*2ce0*/  @P0 SHF.R.U32.HI R9, RZ, c[0x0][0x2cc], R6 ;  /* 0x0000b300ff090a19 */ /* 0x000fe20000011606 */
[----:B------:R-:W-:Y:S01]  /*2cf0*/  FMUL.FTZ R6, R28, c[0x0][0x320] ;  /* 0x0000c8001c067a20 */ /* 0x000fe20000410000 */
[----:B------:R-:W-:Y:S01]  /*2d00*/  ISETP.LE.AND P0, PT, R243, c[0x0][0x32c], PT ;  /* 0x0000cb00f3007a0c */ /* 0x000fe20003f03270 */
[----:B-1----:R-:W-:-:S04]  /*2d10*/  FMUL.FTZ R3, R32, c[0x0][0x320] ;  /* 0x0000c80020037a20 */ /* 0x002fc80000410000 */
[----:B------:R1:W1:Y:S08]  /*2d20*/  MUFU.TANH R12, R3 ;  /* 0x00000003000c7308 */ /* 0x0002700000002400 */
[----:B-----5:R5:W2:Y:S01]  /*2d30*/  MUFU.TANH R10, R6 ;  /* 0x00000006000a7308 */ /* 0x020aa20000002400 */
[----:B-1----:R-:W-:-:S07]  /*2d40*/  FMUL.FTZ R3, R33, c[0x0][0x320] ;  /* 0x0000c80021037a20 */ /* 0x002fce0000410000 */
[----:B------:R1:W1:Y:S01]  /*2d50*/  MUFU.TANH R11, R3 ;  /* 0x00000003000b7308 */ /* 0x0002620000002400 */
[----:B-----5:R-:W-:Y:S01]  /*2d60*/  FMUL.FTZ R6, R48, c[0x0][0x320] ;  /* 0x0000c80030067a20 */ /* 0x020fe20000410000 */
[----:B-1----:R-:W-:Y:S02]  /*2d70*/  LOP3.LUT R3, R5, 0x7ffffffc, RZ, 0xc0, !PT ;  /* 0x7ffffffc05037812 */ /* 0x002fe400078ec0ff */
[----:B------:R-:W1:Y:S03]  /*2d80*/  SHFL.IDX PT, R5, R9, RZ, 0x1c1f ;  /* 0x001c1fff09057589 */ /* 0x000e6600000e0000 */
[----:B------:R-:W-:Y:S02]  /*2d90*/  IMAD.IADD R3, R2, 0x1, -R3 ;  /* 0x0000000102037824 */ /* 0x000fe400078e0a03 */
[----:B------:R-:W-:-:S03]  /*2da0*/  FMUL.FTZ R2, R29, c[0x0][0x320] ;  /* 0x0000c8001d027a20 */ /* 0x000fc60000410000 */
[----:B------:R-:W-:Y:S01]  /*2db0*/  SHF.L.U32 R23, R3, 0x1, RZ ;  /* 0x0000000103177819 */ /* 0x000fe200000006ff */
[----:B------:R5:W1:Y:S01]  /*2dc0*/  MUFU.TANH R8, R2 ;  /* 0x0000000200087308 */ /* 0x000a620000002400 */
[----:B------:R-:W-:-:S03]  /*2dd0*/  IMAD R3, R7, c[0x0][0x1d0], R44 ;  /* 0x0000740007037a24 */ /* 0x000fc600078e022c */
[----:B------:R2:W-:Y:S01]  /*2de0*/  STL [R1], R23 ;  /* 0x0000001701007387 */ /* 0x0005e20000100800 */
[----:B------:R-:W-:-:S03]  /*2df0*/  IMAD.IADD R18, R3, 0x1, -R23 ;  /* 0x0000000103127824 */ /* 0x000fc600078e0a17 */
[----:B------:R1:W1:Y:S01]  /*2e00*/  MUFU.TANH R7, R6 ;  /* 0x0000000600077308 */ /* 0x0002620000002400 */
[----:B-----5:R-:W-:-:S04]  /*2e10*/  IADD3 R2, -R23, 0x1, R46 ;  /* 0x0000000117027810 */ /* 0x020fc80007ffe12e */
[----:B------:R-:W-:-:S04]  /*2e20*/  IADD3 R2, R2, -c[0x0][0x168], RZ ;  /* 0x80005a0002027a10 */ /* 0x000fc80007ffe0ff */
[C---:B------:R-:W-:Y:S02]  /*2e30*/  IADD3 R16, R2.reuse, c[0x0][0x328], RZ ;  /* 0x0000ca0002107a10 */ /* 0x040fe40007ffe0ff */
[----:B------:R-:W-:Y:S02]  /*2e40*/  IADD3 R19, R2, UR4, RZ ;  /* 0x0000000402137c10 */ /* 0x000fe4000fffe0ff */
[-C--:B-1----:R-:W-:Y:S01]  /*2e50*/  IADD3 R3, R16, R5.reuse, RZ ;  /* 0x0000000510037210 */ /* 0x082fe20007ffe0ff */
[----:B--2---:R-:W-:Y:S01]  /*2e60*/  IMAD.IADD R23, R44, 0x1, -R23 ;  /* 0x000000012c177824 */ /* 0x004fe200078e0a17 */
[----:B------:R-:W-:Y:S02]  /*2e70*/  IADD3 R2, R19, R5, RZ ;  /* 0x0000000513027210 */ /* 0x000fe40007ffe0ff */
[----:B------:R-:W-:Y:S01]  /*2e80*/  IMNMX R3, R3, R18, PT ;  /* 0x0000001203037217 */ /* 0x000fe20003800200 */
[----:B------:R-:W-:Y:S05]  /*2e90*/  @!P0 BRA `(.L_x_172) ;  /* 0x0000016000008947 */ /* 0x000fea0003800000 */
[----:B---34-:R-:W-:Y:S01]  /*2ea0*/  MOV R24, c[0x0][0x2ac] ;  /* 0x0000ab0000187a02 */ /* 0x018fe20000000f00 */
[----:B------:R-:W-:Y:S04]  /*2eb0*/  BSSY B0, `(.L_x_173) ;  /* 0x0000010000007945 */ /* 0x000fe80003800000 */
[----:B------:R-:W-:-:S05]  /*2ec0*/  IMAD R24, R24, c[0x0][0x1d0], RZ ;  /* 0x0000740018187a24 */ /* 0x000fca00078e02ff */
[----:B------:R-:W-:-:S04]  /*2ed0*/  IADD3 R5, R24, -c[0x0][0x168], R5 ;  /* 0x80005a0018057a10 */ /* 0x000fc80007ffe005 */
[----:B------:R-:W-:-:S13]  /*2ee0*/  ISETP.GT.AND P0, PT, R5, -0x1, PT ;  /* 0xffffffff0500780c */ /* 0x000fda0003f04270 */
[----:B------:R-:W-:Y:S05]  /*2ef0*/  @P0 BRA `(.L_x_174) ;  /* 0x0000007000000947 */ /* 0x000fea0003800000 */
[----:B------:R-:W-:Y:S01]  /*2f00*/  IMAD.MOV.U32 R6, RZ, RZ, 0x1 ;  /* 0x00000001ff067424 */ /* 0x000fe200078e00ff */
[----:B------:R-:W-:-:S04]  /*2f10*/  LOP3.LUT R5, RZ, R5, RZ, 0x33, !PT ;  /* 0x00000005ff057212 */ /* 0x000fc800078e33ff */
[----:B------:R-:W-:-:S13]  /*2f20*/  ISETP.NE.AND P0, PT, R6, c[0x0][0x32c], PT ;  /* 0x0000cb0006007a0c */ /* 0x000fda0003f05270 */
[----:B------:R-:W-:-:S05]  /*2f30*/  @P0 IMAD.HI.U32 R6, R5, c[0x0][0x330], RZ ;  /* 0x0000cc0005060a27 */ /* 0x000fca00078e00ff */
[----:B------:R-:W-:-:S04]  /*2f40*/  @P0 SHF.R.U32.HI R5, RZ, c[0x0][0x334], R6 ;  /* 0x0000cd00ff050a19 */ /* 0x000fc80000011606 */
[----:B------:R-:W-:Y:S01]  /*2f50*/  LOP3.LUT R5, RZ, R5, RZ, 0x33, !PT ;  /* 0x00000005ff057212 */ /* 0x000fe200078e33ff */
[----:B------:R-:W-:Y:S05]  /*2f60*/  BRA `(.L_x_175) ;  /* 0x0000004000007947 */ /* 0x000fea0003800000 */
.L_x_174:
[----:B------:R-:W-:-:S04]  /*2f70*/  MOV R6, 0x1 ;  /* 0x0000000100067802 */ /* 0x000fc80000000f00 */
[----:B------:R-:W-:-:S13]  /*2f80*/  ISETP.NE.AND P0, PT, R6, c[0x0][0x32c], PT ;  /* 0x0000cb0006007a0c */ /* 0x000fda0003f05270 */
[----:B------:R-:W-:-:S05]  /*2f90*/  @P0 IMAD.HI.U32 R6, R5, c[0x0][0x330], RZ ;  /* 0x0000cc0005060a27 */ /* 0x000fca00078e00ff */
[----:B------:R-:W-:Y:S02]  /*2fa0*/  @P0 SHF.R.U32.HI R5, RZ, c[0x0][0x334], R6 ;  /* 0x0000cd00ff050a19 */ /* 0x000fe40000011606 */
.L_x_175:
[----:B------:R-:W-:Y:S05]  /*2fb0*/  BSYNC B0 ;  /* 0x0000000000007941 */ /* 0x000fea0003800000 */
.L_x_173:
[----:B------:R-:W-:-:S05]  /*2fc0*/  IMAD R5, R5, c[0x0][0x32c], R23 ;  /* 0x0000cb0005057a24 */ /* 0x000fca00078e0217 */
[----:B------:R-:W-:Y:S02]  /*2fd0*/  IADD3 R6, R5, c[0x0][0x32c], RZ ;  /* 0x0000cb0005067a10 */ /* 0x000fe40007ffe0ff */
[----:B------:R-:W-:Y:S02]  /*2fe0*/  IMNMX R2, R2, R5, !PT ;  /* 0x0000000502027217 */ /* 0x000fe40007800200 */
[----:B------:R-:W-:Y:S02]  /*2ff0*/  IMNMX R3, R3, R6, PT ;  /* 0x0000000603037217 */ /* 0x000fe40003800200 */
.L_x_172:
[C---:B---34-:R-:W-:Y:S01]  /*3000*/  ISETP.GE.AND P0, PT, R44.reuse, 0x2, PT ;  /* 0x000000022c00780c */ /* 0x058fe20003f06270 */
[----:B------:R-:W1:Y:S01]  /*3010*/  SHFL.IDX PT, R5, R9, 0x1, 0x1c1f ;  /* 0x003c1f0009057f89 */ /* 0x000e6200000e0000 */
[----:B------:R-:W-:Y:S02]  /*3020*/  ISETP.GE.AND P1, PT, R44, 0x9, PT ;  /* 0x000000092c00780c */ /* 0x000fe40003f26270 */
[----:B------:R-:W-:Y:S02]  /*3030*/  P2R R29, PR, RZ, 0x1 ;  /* 0x00000001ff1d7803 */ /* 0x000fe40000000000 */
[----:B------:R-:W-:-:S02]  /*3040*/  ISETP.GT.AND P0, PT, R2, 0x1, !P0 ;  /* 0x000000010200780c */ /* 0x000fc40004704270 */
[----:B------:R-:W-:Y:S02]  /*3050*/  P2R R28, PR, RZ, 0x2 ;  /* 0x00000002ff1c7803 */ /* 0x000fe40000000000 */
[----:B------:R-:W-:Y:S02]  /*3060*/  ISETP.LT.OR P0, PT, R3, 0x2, P0 ;  /* 0x000000020300780c */ /* 0x000fe40000701670 */
[----:B------:R-:W-:Y:S02]  /*3070*/  ISETP.GE.AND P6, PT, R44, 0x12, PT ;  /* 0x000000122c00780c */ /* 0x000fe40003fc6270 */
[----:B------:R-:W-:Y:S02]  /*3080*/  FSEL R40, R21, -INF , !P0 ;  /* 0xff80000015287808 */ /* 0x000fe40004000000 */
[----:B------:R-:W-:Y:S02]  /*3090*/  ISETP.GT.AND P0, PT, R2, 0x8, !P1 ;  /* 0x000000080200780c */ /* 0x000fe40004f04270 */
[----:B------:R-:W-:-:S02]  /*30a0*/  ISETP.GE.AND P1, PT, R44, 0xa, PT ;  /* 0x0000000a2c00780c */ /* 0x000fc40003f26270 */
[C---:B------:R-:W-:Y:S02]  /*30b0*/  ISETP.LT.OR P0, PT, R3.reuse, 0x9, P0 ;  /* 0x000000090300780c */ /* 0x040fe40000701670 */
[----:B------:R-:W-:Y:S02]  /*30c0*/  P2R R27, PR, RZ, 0x2 ;  /* 0x00000002ff1b7803 */ /* 0x000fe40000000000 */
[----:B------:R-:W-:Y:S02]  /*30d0*/  FSEL R42, R20, -INF , !P0 ;  /* 0xff800000142a7808 */ /* 0x000fe40004000000 */
[----:B------:R-:W-:Y:S02]  /*30e0*/  ISETP.GT.AND P0, PT, R2, 0x9, !P1 ;  /* 0x000000090200780c */ /* 0x000fe40004f04270 */
[----:B------:R-:W-:Y:S02]  /*30f0*/  ISETP.GE.AND P1, PT, R44, 0x11, PT ;  /* 0x000000112c00780c */ /* 0x000fe40003f26270 */
[----:B------:R-:W-:-:S02]  /*3100*/  ISETP.LT.OR P0, PT, R3, 0xa, P0 ;  /* 0x0000000a0300780c */ /* 0x000fc40000701670 */
[----:B------:R-:W-:Y:S02]  /*3110*/  ISETP.GE.AND P5, PT, R44, 0x19, PT ;  /* 0x000000192c00780c */ /* 0x000fe40003fa6270 */
[----:B------:R-:W-:Y:S02]  /*3120*/  FSEL R41, R17, -INF , !P0 ;  /* 0xff80000011297808 */ /* 0x000fe40004000000 */
[----:B------:R-:W-:Y:S02]  /*3130*/  ISETP.GT.AND P0, PT, R2, 0x10, !P1 ;  /* 0x000000100200780c */ /* 0x000fe40004f04270 */
[C---:B------:R-:W-:Y:S02]  /*3140*/  ISETP.GE.AND P4, PT, R44.reuse, 0x1a, PT ;  /* 0x0000001a2c00780c */ /* 0x040fe40003f86270 */
[----:B------:R-:W-:Y:S02]  /*3150*/  ISETP.LT.OR P0, PT, R3, 0x11, P0 ;  /* 0x000000110300780c */ /* 0x000fe40000701670 */
[----:B------:R-:W-:-:S02]  /*3160*/  ISETP.GE.AND P3, PT, R44, 0x21, PT ;  /* 0x000000212c00780c */ /* 0x000fc40003f66270 */
[----:B------:R-:W-:Y:S02]  /*3170*/  FSEL R45, R15, -INF , !P0 ;  /* 0xff8000000f2d7808 */ /* 0x000fe40004000000 */
[----:B------:R-:W-:Y:S02]  /*3180*/  ISETP.GT.AND P0, PT, R2, 0x11, !P6 ;  /* 0x000000110200780c */ /* 0x000fe40007704270 */
[----:B------:R-:W-:Y:S02]  /*3190*/  ISETP.GE.AND P2, PT, R44, 0x22, PT ;  /* 0x000000222c00780c */ /* 0x000fe40003f46270 */
[----:B------:R-:W-:Y:S02]  /*31a0*/  ISETP.LT.OR P0, PT, R3, 0x12, P0 ;  /* 0x000000120300780c */ /* 0x000fe40000701670 */
[----:B------:R-:W-:Y:S02]  /*31b0*/  P2R R26, PR, RZ, 0x2 ;  /* 0x00000002ff1a7803 */ /* 0x000fe40000000000 */
[----:B------:R-:W-:-:S02]  /*31c0*/  FSEL R46, R14, -INF , !P0 ;  /* 0xff8000000e2e7808 */ /* 0x000fc40004000000 */
[----:B------:R-:W-:Y:S02]  /*31d0*/  ISETP.GT.AND P0, PT, R2, 0x18, !P5 ;  /* 0x000000180200780c */ /* 0x000fe40006f04270 */
[----:B------:R-:W-:Y:S02]  /*31e0*/  ISETP.GE.AND P1, PT, R44, 0x29, PT ;  /* 0x000000292c00780c */ /* 0x000fe40003f26270 */
[----:B------:R-:W-:-:S04]  /*31f0*/  ISETP.LT.OR P0, PT, R3, 0x19, P0 ;  /* 0x000000190300780c */ /* 0x000fc80000701670 */
[----:B------:R-:W-:Y:S02]  /*3200*/  FSEL R47, R7, -INF , !P0 ;  /* 0xff800000072f7808 */ /* 0x000fe40004000000 */
[----:B------:R-:W-:-:S04]  /*3210*/  ISETP.GT.AND P0, PT, R2, 0x19, !P4 ;  /* 0x000000190200780c */ /* 0x000fc80006704270 */
        /* <DEDUP_REMOVED lines=11> */
[----:B------:R-:W-:-:S04]  /*32d0*/  ISETP.GE.AND P0, PT, R44, 0x1, PT ;  /* 0x000000012c00780c */ /* 0x000fc80003f06270 */
[----:B------:R-:W-:Y:S02]  /*32e0*/  P2R R25, PR, RZ, 0x1 ;  /* 0x00000001ff197803 */ /* 0x000fe40000000000 */
[----:B------:R-:W-:-:S04]  /*32f0*/  ISETP.GT.AND P0, PT, R2, RZ, !P0 ;  /* 0x000000ff0200720c */ /* 0x000fc80004704270 */
[----:B------:R-:W-:-:S04]  /*3300*/  ISETP.LT.OR P0, PT, R3, 0x1, P0 ;  /* 0x000000010300780c */ /* 0x000fc80000701670 */
[----:B------:R-:W-:Y:S02]  /*3310*/  FSEL R36, R22, -INF , !P0 ;  /* 0xff80000016247808 */ /* 0x000fe40004000000 */
[----:B------:R-:W-:-:S04]  /*3320*/  ISETP.GE.AND P0, PT, R44, 0x2a, PT ;  /* 0x0000002a2c00780c */ /* 0x000fc80003f06270 */
[----:B------:R-:W-:Y:S02]  /*3330*/  P2R R24, PR, RZ, 0x1 ;  /* 0x00000001ff187803 */ /* 0x000fe40000000000 */
[----:B------:R-:W-:Y:S01]  /*3340*/  ISETP.GT.AND P0, PT, R2, 0x29, !P0 ;  /* 0x000000290200780c */ /* 0x000fe20004704270 */
[----:B------:R-:W-:-:S03]  /*3350*/  FMUL.FTZ R2, R55, c[0x0][0x320] ;  /* 0x0000c80037027a20 */ /* 0x000fc60000410000 */
[----:B------:R-:W-:Y:S01]  /*3360*/  ISETP.LT.OR P0, PT, R3, 0x2a, P0 ;  /* 0x0000002a0300780c */ /* 0x000fe20000701670 */
[----:B------:R2:W3:Y:S01]  /*3370*/  MUFU.TANH R22, R2 ;  /* 0x0000000200167308 */ /* 0x0004e20000002400 */
[----:B-1----:R-:W-:Y:S02]  /*3380*/  IMAD.IADD R3, R16, 0x1, R5 ;  /* 0x0000000110037824 */ /* 0x002fe400078e0205 */
[----:B------:R-:W-:Y:S02]  /*3390*/  FSEL R70, R8, -INF , !P0 ;  /* 0xff80000008467808 */ /* 0x000fe40004000000 */
[----:B------:R-:W-:Y:S02]  /*33a0*/  ISETP.LE.AND P0, PT, R243, c[0x0][0x32c], PT ;  /* 0x0000cb00f3007a0c */ /* 0x000fe40003f03270 */
[----:B------:R-:W-:Y:S01]  /*33b0*/  IMNMX R3, R3, R18, PT ;  /* 0x0000001203037217 */ /* 0x000fe20003800200 */
[----:B--2---:R-:W-:-:S04]  /*33c0*/  FMUL.FTZ R2, R58, c[0x0][0x320] ;  /* 0x0000c8003a027a20 */ /* 0x004fc80000410000 */
[----:B------:R1:W2:Y:S02]  /*33d0*/  MUFU.TANH R21, R2 ;  /* 0x0000000200157308 */ /* 0x0002a40000002400 */
[----:B-1----:R-:W-:-:S06]  /*33e0*/  FMUL.FTZ R2, R59, c[0x0][0x320] ;  /* 0x0000c8003b027a20 */ /* 0x002fcc0000410000 */
[----:B------:R1:W4:Y:S02]  /*33f0*/  MUFU.TANH R20, R2 ;  /* 0x0000000200147308 */ /* 0x0003240000002400 */
        /* <DEDUP_REMOVED lines=18> */
[----:B-1----:R-:W-:Y:S01]  /*3520*/  IMAD.IADD R2, R19, 0x1, R5 ;  /* 0x0000000113027824 */ /* 0x002fe200078e0205 */
[----:B------:R-:W-:Y:S05]  /*3530*/  @!P0 BRA `(.L_x_176) ;  /* 0x0000016000008947 */ /* 0x000fea0003800000 */
[----:B--234-:R-:W-:Y:S01]  /*3540*/  MOV R6, c[0x0][0x2ac] ;  /* 0x0000ab0000067a02 */ /* 0x01cfe20000000f00 */
        /* <DEDUP_REMOVED lines=12> */
.L_x_178:
[----:B------:R-:W-:-:S04]  /*3610*/  MOV R6, 0x1 ;  /* 0x0000000100067802 */ /* 0x000fc80000000f00 */
[----:B------:R-:W-:-:S13]  /*3620*/  ISETP.NE.AND P0, PT, R6, c[0x0][0x32c], PT ;  /* 0x0000cb0006007a0c */ /* 0x000fda0003f05270 */
[----:B------:R-:W-:-:S05]  /*3630*/  @P0 IMAD.HI.U32 R6, R5, c[0x0][0x330], RZ ;  /* 0x0000cc0005060a27 */ /* 0x000fca00078e00ff */
[----:B------:R-:W-:Y:S02]  /*3640*/  @P0 SHF.R.U32.HI R5, RZ, c[0x0][0x334], R6 ;  /* 0x0000cd00ff050a19 */ /* 0x000fe40000011606 */
.L_x_179:
[----:B------:R-:W-:Y:S05]  /*3650*/  BSYNC B0 ;  /* 0x0000000000007941 */ /* 0x000fea0003800000 */
.L_x_177:
[----:B------:R-:W-:-:S05]  /*3660*/  IMAD R5, R5, c[0x0][0x32c], R23 ;  /* 0x0000cb0005057a24 */ /* 0x000fca00078e0217 */
[----:B------:R-:W-:Y:S02]  /*3670*/  IADD3 R6, R5, c[0x0][0x32c], RZ ;  /* 0x0000cb0005067a10 */ /* 0x000fe40007ffe0ff */
[----:B------:R-:W-:Y:S02]  /*3680*/  IMNMX R2, R2, R5, !PT ;  /* 0x0000000502027217 */ /* 0x000fe40007800200 */
[----:B------:R-:W-:Y:S02]  /*3690*/  IMNMX R3, R3, R6, PT ;  /* 0x0000000603037217 */ /* 0x000fe40003800200 */
.L_x_176:
[----:B--234-:R-:W-:Y:S01]  /*36a0*/  ISETP.NE.AND P0, PT, R29, RZ, PT ;  /* 0x000000ff1d00720c */ /* 0x01cfe20003f05270 */
[----:B------:R-:W1:Y:S03]  /*36b0*/  SHFL.IDX PT, R5, R9, 0x2, 0x1c1f ;  /* 0x005c1f0009057f89 */ /* 0x000e6600000e0000 */
[----:B------:R-:W-:-:S04]  /*36c0*/  ISETP.GT.AND P0, PT, R2, 0x1, !P0 ;  /* 0x000000010200780c */ /* 0x000fc80004704270 */
[----:B------:R-:W-:-:S04]  /*36d0*/  ISETP.LT.OR P0, PT, R3, 0x2, P0 ;  /* 0x000000020300780c */ /* 0x000fc80000701670 */
[----:B------:R-:W-:Y:S02]  /*36e0*/  FSEL R31, R20, -INF , !P0 ;  /* 0xff800000141f7808 */ /* 0x000fe40004000000 */
[----:B------:R-:W-:-:S04]  /*36f0*/  ISETP.NE.AND P0, PT, R28, RZ, PT ;  /* 0x000000ff1c00720c */ /* 0x000fc80003f05270 */
        /* <DEDUP_REMOVED lines=29> */
[----:B------:R-:W-:-:S04]  /*38d0*/  ISETP.NE.AND P0, PT, R25, RZ, PT ;  /* 0x000000ff1900720c */ /* 0x000fc80003f05270 */
[----:B------:R-:W-:-:S04]  /*38e0*/  ISETP.GT.AND P0, PT, R2, RZ, !P0 ;  /* 0x000000ff0200720c */ /* 0x000fc80004704270 */
[----:B------:R-:W-:-:S04]  /*38f0*/  ISETP.LT.OR P0, PT, R3, 0x1, P0 ;  /* 0x000000010300780c */ /* 0x000fc80000701670 */
[----:B------:R-:W-:Y:S02]  /*3900*/  FSEL R30, R21, -INF , !P0 ;  /* 0xff800000151e7808 */ /* 0x000fe40004000000 */
[----:B------:R-:W-:-:S04]  /*3910*/  ISETP.NE.AND P0, PT, R24, RZ, PT ;  /* 0x000000ff1800720c */ /* 0x000fc80003f05270 */
        /* <DEDUP_REMOVED lines=45> */
.L_x_182:
[----:B------:R-:W-:-:S04]  /*3bf0*/  MOV R6, 0x1 ;  /* 0x0000000100067802 */ /* 0x000fc80000000f00 */
[----:B------:R-:W-:-:S13]  /*3c00*/  ISETP.NE.AND P0, PT, R6, c[0x0][0x32c], PT ;  /* 0x0000cb0006007a0c */ /* 0x000fda0003f05270 */
[----:B------:R-:W-:-:S05]  /*3c10*/  @P0 IMAD.HI.U32 R6, R5, c[0x0][0x330], RZ ;  /* 0x0000cc0005060a27 */ /* 0x000fca00078e00ff */
[----:B------:R-:W-:Y:S02]  /*3c20*/  @P0 SHF.R.U32.HI R5, RZ, c[0x0][0x334], R6 ;  /* 0x0000cd00ff050a19 */ /* 0x000fe40000011606 */
.L_x_183:
[----:B------:R-:W-:Y:S05]  /*3c30*/  BSYNC B0 ;  /* 0x0000000000007941 */ /* 0x000fea0003800000 */
.L_x_181:
[----:B------:R-:W-:-:S05]  /*3c40*/  IMAD R5, R5, c[0x0][0x32c], R23 ;  /* 0x0000cb0005057a24 */ /* 0x000fca00078e0217 */
[----:B------:R-:W-:Y:S02]  /*3c50*/  IADD3 R6, R5, c[0x0][0x32c], RZ ;  /* 0x0000cb0005067a10 */ /* 0x000fe40007ffe0ff */
[----:B------:R-:W-:Y:S02]  /*3c60*/  IMNMX R2, R2, R5, !PT ;  /* 0x0000000502027217 */ /* 0x000fe40007800200 */
[----:B------:R-:W-:Y:S02]  /*3c70*/  IMNMX R3, R3, R6, PT ;  /* 0x0000000603037217 */ /* 0x000fe40003800200 */
.L_x_180:
        /* <DEDUP_REMOVED lines=85> */
.L_x_186:
[----:B------:R-:W-:-:S04]  /*41d0*/  MOV R6, 0x1 ;  /* 0x0000000100067802 */ /* 0x000fc80000000f00 */
[----:B------:R-:W-:-:S13]  /*41e0*/  ISETP.NE.AND P0, PT, R6, c[0x0][0x32c], PT ;  /* 0x0000cb0006007a0c */ /* 0x000fda0003f05270 */
[----:B------:R-:W-:-:S05]  /*41f0*/  @P0 IMAD.HI.U32 R6, R5, c[0x0][0x330], RZ ;  /* 0x0000cc0005060a27 */ /* 0x000fca00078e00ff */
[----:B------:R-:W-:Y:S02]  /*4200*/  @P0 SHF.R.U32.HI R5, RZ, c[0x0][0x334], R6 ;  /* 0x0000cd00ff050a19 */ /* 0x000fe40000011606 */
.L_x_187:
[----:B------:R-:W-:Y:S05]  /*4210*/  BSYNC B0 ;  /* 0x0000000000007941 */ /* 0x000fea0003800000 */
.L_x_185:
[----:B------:R-:W-:-:S05]  /*4220*/  IMAD R5, R5, c[0x0][0x32c], R23 ;  /* 0x0000cb0005057a24 */ /* 0x000fca00078e0217 */
[----:B------:R-:W-:Y:S02]  /*4230*/  IADD3 R6, R5, c[0x0][0x32c], RZ ;  /* 0x0000cb0005067a10 */ /* 0x000fe40007ffe0ff */
[----:B------:R-:W-:Y:S02]  /*4240*/  IMNMX R2, R2, R5, !PT ;  /* 0x0000000502027217 */ /* 0x000fe40007800200 */
[----:B------:R-:W-:Y:S02]  /*4250*/  IMNMX R3, R3, R6, PT ;  /* 0x0000000603037217 */ /* 0x000fe40003800200 */
.L_x_184:
[----:B--234-:R-:W-:Y:S01]  /*4260*/  ISETP.NE.AND P0, PT, R29, RZ, PT ;  /* 0x000000ff1d00720c */ /* 0x01cfe20003f05270 */
[----:B------:R-:W-:Y:S01]  /*4270*/  IMAD.SHL.U32 R209, R0, 0x2, RZ ;  /* 0x0000000200d17824 */ /* 0x000fe200078e00ff */
[----:B------:R-:W-:Y:S02]  /*4280*/  FMNMX.FTZ R106, R36, R40, !PT ;  /* 0x00000028246a7209 */ /* 0x000fe40007810000 */
[----:B------:R-:W-:Y:S01]  /*4290*/  ISETP.GT.AND P0, PT, R2, 0x1, !P0 ;  /* 0x000000010200780c */ /* 0x000fe20004704270 */
[----:B------:R-:W-:Y:S01]  /*42a0*/  IMAD R210, R4, 0x2, R209 ;  /* 0x0000000204d27824 */ /* 0x000fe200078e02d1 */
[----:B------:R-:W-:Y:S01]  /*42b0*/  FMNMX.FTZ R106, R42, R106, !PT ;  /* 0x0000006a2a6a7209 */ /* 0x000fe20007810000 */
[----:B------:R-:W-:Y:S01]  /*42c0*/  LDSM.16.MT88.4 R76, [R209+0x3080] ;  /* 0x00308000d14c783b */ /* 0x000fe20000004200 */
[----:B------:R-:W-:-:S02]  /*42d0*/  ISETP.LT.OR P0, PT, R3, 0x2, P0 ;  /* 0x000000020300780c */ /* 0x000fc40000701670 */
[----:B------:R-:W-:Y:S01]  /*42e0*/  FMNMX.FTZ R106, R41, R106, !PT ;  /* 0x0000006a296a7209 */ /* 0x000fe20007810000 */
[----:B------:R-:W-:Y:S01]  /*42f0*/  LDSM.16.MT88.4 R120, [R209+0x1880] ;  /* 0x00188000d178783b */ /* 0x000fe20000004200 */
[----:B------:R-:W-:Y:S02]  /*4300*/  FSEL R49, R14, -INF , !P0 ;  /* 0xff8000000e317808 */ /* 0x000fe40004000000 */
[----:B------:R-:W-:Y:S01]  /*4310*/  ISETP.NE.AND P0, PT, R28, RZ, PT ;  /* 0x000000ff1c00720c */ /* 0x000fe20003f05270 */
[----:B------:R-:W-:Y:S01]  /*4320*/  LDSM.16.MT88.4 R136, [R210+0x1880] ;  /* 0x00188000d288783b */ /* 0x000fe20000004200 */
[----:B------:R-:W-:Y:S02]  /*4330*/  FMNMX.FTZ R106, R45, R106, !PT ;  /* 0x0000006a2d6a7209 */ /* 0x000fe40007810000 */
[----:B------:R-:W-:Y:S01]  /*4340*/  ISETP.GT.AND P0, PT, R2, 0x8, !P0 ;  /* 0x000000080200780c */ /* 0x000fe20004704270 */
[----:B------:R-:W-:Y:S01]  /*4350*/  LDSM.16.MT88.4 R152, [R209+0x2480] ;  /* 0x00248000d198783b */ /* 0x000fe20000004200 */
[----:B------:R-:W-:-:S02]  /*4360*/  FMNMX.FTZ R106, R46, R106, !PT ;  /* 0x0000006a2e6a7209 */ /* 0x000fc40007810000 */
[----:B------:R-:W-:Y:S01]  /*4370*/  ISETP.LT.OR P0, PT, R3, 0x9, P0 ;  /* 0x000000090300780c */ /* 0x000fe20000701670 */
[----:B------:R-:W-:Y:S01]  /*4380*/  LDSM.16.MT88.4 R60, [R210+0x2480] ;  /* 0x00248000d23c783b */ /* 0x000fe20000004200 */
[----:B------:R-:W-:Y:S02]  /*4390*/  FMNMX.FTZ R106, R47, R106, !PT ;  /* 0x0000006a2f6a7209 */ /* 0x000fe40007810000 */
[----:B------:R-:W-:Y:S01]  /*43a0*/  FSEL R80, R11, -INF , !P0 ;  /* 0xff8000000b507808 */ /* 0x000fe20004000000 */
[----:B------:R-:W-:Y:S01]  /*43b0*/  LDSM.16.MT88.4 R56, [R210+0x3080] ;  /* 0x00308000d238783b */ /* 0x000fe20000004200 */
[----:B------:R-:W-:Y:S02]  /*43c0*/  ISETP.NE.AND P0, PT, R27, RZ, PT ;  /* 0x000000ff1b00720c */ /* 0x000fe40003f05270 */
[----:B------:R-:W-:Y:S01]  /*43d0*/  FMNMX.FTZ R106, R48, R106, !PT ;  /* 0x0000006a306a7209 */ /* 0x000fe20007810000 */
[----:B------:R-:W-:Y:S01]  /*43e0*/  LDSM.16.MT88.4 R132, [R209+0x3480] ;  /* 0x00348000d184783b */ /* 0x000fe20000004200 */
[----:B------:R-:W-:-:S02]  /*43f0*/  ISETP.GT.AND P0, PT, R2, 0x9, !P0 ;  /* 0x000000090200780c */ /* 0x000fc40004704270 */
[----:B------:R-:W-:Y:S01]  /*4400*/  FMNMX.FTZ R106, R68, R106, !PT ;  /* 0x0000006a446a7209 */ /* 0x000fe20007810000 */
[----:B------:R-:W-:Y:S01]  /*4410*/  LDSM.16.MT88.4 R72, [R209+0x1c80] ;  /* 0x001c8000d148783b */ /* 0x000fe20000004200 */
[----:B------:R-:W-:Y:S02]  /*4420*/  ISETP.LT.OR P0, PT, R3, 0xa, P0 ;  /* 0x0000000a0300780c */ /* 0x000fe40000701670 */
[----:B------:R-:W-:Y:S01]  /*4430*/  FMNMX.FTZ R106, R69, R106, !PT ;  /* 0x0000006a456a7209 */ /* 0x000fe20007810000 */
[----:B------:R-:W-:Y:S01]  /*4440*/  LDSM.16.MT88.4 R88, [R210+0x1c80] ;  /* 0x001c8000d258783b */ /* 0x000fe20000004200 */
[----:B------:R-:W-:Y:S02]  /*4450*/  FSEL R81, R10, -INF , !P0 ;  /* 0xff8000000a517808 */ /* 0x000fe40004000000 */
[----:B------:R-:W-:Y:S01]  /*4460*/  ISETP.NE.AND P0, PT, R26, RZ, PT ;  /* 0x000000ff1a00720c */ /* 0x000fe20003f05270 */
[----:B------:R-:W-:Y:S01]  /*4470*/  LDSM.16.MT88.4 R92, [R209+0x2880] ;  /* 0x00288000d15c783b */ /* 0x000fe20000004200 */
[----:B------:R-:W-:-:S02]  /*4480*/  FMNMX.FTZ R106, R71, R106, !PT ;  /* 0x0000006a476a7209 */ /* 0x000fc40007810000 */
[----:B------:R-:W-:Y:S01]  /*4490*/  ISETP.GT.AND P0, PT, R2, 0x10, !P0 ;  /* 0x000000100200780c */ /* 0x000fe20004704270 */
[----:B------:R-:W-:Y:S01]  /*44a0*/  LDSM.16.MT88.4 R116, [R210+0x2880] ;  /* 0x00288000d274783b */ /* 0x000fe20000004200 */
[----:B------:R-:W-:Y:S02]  /*44b0*/  FMNMX.FTZ R106, R70, R106, !PT ;  /* 0x0000006a466a7209 */ /* 0x000fe40007810000 */
[----:B------:R-:W-:Y:S01]  /*44c0*/  ISETP.LT.OR P0, PT, R3, 0x11, P0 ;  /* 0x000000110300780c */ /* 0x000fe20000701670 */
[----:B------:R-:W-:Y:S01]  /*44d0*/  LDSM.16.MT88.4 R172, [R210+0x3480] ;  /* 0x00348000d2ac783b */ /* 0x000fe20000004200 */
[----:B------:R-:W-:Y:S02]  /*44e0*/  FMNMX.FTZ R104, R44, R54, !PT ;  /* 0x000000362c687209 */ /* 0x000fe40007810000 */
[----:B------:R-:W-:Y:S01]  /*44f0*/  FSEL R101, R7, -INF , !P0 ;  /* 0xff80000007657808 */ /* 0x000fe20004000000 */
[----:B------:R-:W-:Y:S01]  /*4500*/  LDSM.16.MT88.4 R180, [R209+0x3880] ;  /* 0x00388000d1b4783b */ /* 0x000fe20000004200 */
[----:B------:R-:W-:-:S02]  /*4510*/  ISETP.GT.AND P0, PT, R2, 0x11, !P6 ;  /* 0x000000110200780c */ /* 0x000fc40007704270 */
[----:B------:R-:W-:Y:S01]  /*4520*/  ISETP.NE.AND P6, PT, R24, RZ, PT ;  /* 0x000000ff1800720c */ /* 0x000fe20003fc5270 */
[----:B------:R-:W-:Y:S01]  /*4530*/  LDSM.16.MT88.4 R108, [R209+0x2080] ;  /* 0x00208000d16c783b */ /* 0x000fe20000004200 */
[----:B------:R-:W-:Y:S02]  /*4540*/  ISETP.LT.OR P0, PT, R3, 0x12, P0 ;  /* 0x000000120300780c */ /* 0x000fe40000701670 */
[----:B------:R-:W-:Y:S01]  /*4550*/  FMNMX.FTZ R104, R82, R104, !PT ;  /* 0x0000006852687209 */ /* 0x000fe20007810000 */
[----:B------:R-:W-:Y:S01]  /*4560*/  LDSM.16.MT88.4 R160, [R210+0x2080] ;  /* 0x00208000d2a0783b */ /* 0x000fe20000004200 */
[----:B------:R-:W-:Y:S02]  /*4570*/  FSEL R102, R20, -INF , !P0 ;  /* 0xff80000014667808 */ /* 0x000fe40004000000 */
[----:B------:R-:W-:Y:S01]  /*4580*/  ISETP.GT.AND P0, PT, R2, 0x18, !P5 ;  /* 0x000000180200780c */ /* 0x000fe20006f04270 */
[----:B------:R-:W-:Y:S01]  /*4590*/  LDSM.16.MT88.4 R168, [R209+0x2c80] ;  /* 0x002c8000d1a8783b */ /* 0x000fe20000004200 */
[----:B------:R-:W-:-:S02]  /*45a0*/  ISETP.NE.AND P5, PT, R25, RZ, PT ;  /* 0x000000ff1900720c */ /* 0x000fc40003fa5270 */
[----:B------:R-:W-:Y:S01]  /*45b0*/  ISETP.LT.OR P0, PT, R3, 0x19, P0 ;  /* 0x000000190300780c */ /* 0x000fe20000701670 */
[----:B------:R-:W-:Y:S01]  /*45c0*/  LDSM.16.MT88.4 R176, [R210+0x2c80] ;  /* 0x002c8000d2b0783b */ /* 0x000fe20000004200 */
[----:B------:R-:W-:Y:S02]  /*45d0*/  FMNMX.FTZ R104, R83, R104, !PT ;  /* 0x0000006853687209 */ /* 0x000fe40007810000 */
[----:B------:R-:W-:Y:S01]  /*45e0*/  FSEL R103, R13, -INF , !P0 ;  /* 0xff8000000d677808 */ /* 0x000fe20004000000 */
[----:B------:R-:W-:Y:S01]  /*45f0*/  LDSM.16.MT88.4 R184, [R210+0x3880] ;  /* 0x00388000d2b8783b */ /* 0x000fe20000004200 */
[----:B------:R-:W-:Y:S02]  /*4600*/  ISETP.GT.AND P0, PT, R2, 0x19, !P4 ;  /* 0x000000190200780c */ /* 0x000fe40006704270 */
[----:B------:R-:W-:Y:S02]  /*4610*/  FMNMX.FTZ R105, R30, R31, !PT ;  /* 0x0000001f1e697209 */ /* 0x000fe40007810000 */
[----:B------:R-:W-:-:S02]  /*4620*/  ISETP.LT.OR P0, PT, R3, 0x1a, P0 ;  /* 0x0000001a0300780c */ /* 0x000fc40000701670 */
[----:B------:R-:W-:Y:S02]  /*4630*/  FMNMX.FTZ R104, R148, R104, !PT ;  /* 0x0000006894687209 */ /* 0x000fe40007810000 */
[----:B------:R-:W-:Y:S02]  /*4640*/  FSEL R107, R21, -INF , !P0 ;  /* 0xff800000156b7808 */ /* 0x000fe40004000000 */
[----:B------:R-:W-:Y:S02]  /*4650*/  ISETP.GT.AND P0, PT, R2, 0x20, !P3 ;  /* 0x000000200200780c */ /* 0x000fe40005f04270 */
[----:B------:R-:W-:Y:S02]  /*4660*/  FMNMX.FTZ R105, R33, R105, !PT ;  /* 0x0000006921697209 */ /* 0x000fe40007810000 */
[----:B------:R-:W-:Y:S02]  /*4670*/  ISETP.LT.OR P0, PT, R3, 0x21, P0 ;  /* 0x000000210300780c */ /* 0x000fe40000701670 */
[----:B------:R-:W-:-:S02]  /*4680*/  FMNMX.FTZ R104, R149, R104, !PT ;  /* 0x0000006895687209 */ /* 0x000fc40007810000 */
[----:B------:R-:W-:Y:S02]  /*4690*/  FSEL R165, R17, -INF , !P0 ;  /* 0xff80000011a57808 */ /* 0x000fe40004000000 */
[----:B------:R-:W-:Y:S02]  /*46a0*/  ISETP.GT.AND P0, PT, R2, 0x21, !P2 ;  /* 0x000000210200780c */ /* 0x000fe40005704270 */
[----:B------:R-:W-:Y:S02]  /*46b0*/  FMNMX.FTZ R105, R32, R105, !PT ;  /* 0x0000006920697209 */ /* 0x000fe40007810000 */
[----:B------:R-:W-:Y:S02]  /*46c0*/  ISETP.LT.OR P0, PT, R3, 0x22, P0 ;  /* 0x000000220300780c */ /* 0x000fe40000701670 */
[----:B------:R-:W-:Y:S02]  /*46d0*/  FMNMX.FTZ R104, R150, R104, !PT ;  /* 0x0000006896687209 */ /* 0x000fe40007810000 */
[----:B------:R-:W-:-:S02]  /*46e0*/  FSEL R166, R15, -INF , !P0 ;  /* 0xff8000000fa67808 */ /* 0x000fc40004000000 */
[C---:B------:R-:W-:Y:S02]  /*46f0*/  ISETP.GT.AND P0, PT, R2.reuse, 0x28, !P1 ;  /* 0x000000280200780c */ /* 0x040fe40004f04270 */
[----:B------:R-:W-:Y:S02]  /*4700*/  FMNMX.FTZ R105, R37, R105, !PT ;  /* 0x0000006925697209 */ /* 0x000fe40007810000 */
[----:B------:R-:W-:Y:S02]  /*4710*/  ISETP.LT.OR P0, PT, R3, 0x29, P0 ;  /* 0x000000290300780c */ /* 0x000fe40000701670 */
[----:B------:R-:W-:Y:S02]  /*4720*/  FMNMX.FTZ R104, R151, R104, !PT ;  /* 0x0000006897687209 */ /* 0x000fe40007810000 */
[----:B------:R-:W-:Y:S02]  /*4730*/  FSEL R188, R9, -INF , !P0 ;  /* 0xff80000009bc7808 */ /* 0x000fe40004000000 */
[----:B------:R-:W-:-:S02]  /*4740*/  ISETP.GT.AND P0, PT, R2, RZ, !P5 ;  /* 0x000000ff0200720c */ /* 0x000fc40006f04270 */
[----:B------:R-:W-:Y:S02]  /*4750*/  FMNMX.FTZ R105, R38, R105, !PT ;  /* 0x0000006926697209 */ /* 0x000fe40007810000 */
[----:B------:R-:W-:Y:S02]  /*4760*/  ISETP.LT.OR P0, PT, R3, 0x1, P0 ;  /* 0x000000010300780c */ /* 0x000fe40000701670 */
[----:B------:R-:W-:Y:S02]  /*4770*/  FMNMX.FTZ R104, R191, R104, !PT ;  /* 0x00000068bf687209 */ /* 0x000fe40007810000 */
[----:B------:R-:W-:Y:S02]  /*4780*/  FSEL R14, R12, -INF , !P0 ;  /* 0xff8000000c0e7808 */ /* 0x000fe40004000000 */
[----:B------:R-:W-:Y:S02]  /*4790*/  ISETP.GT.AND P0, PT, R2, 0x29, !P6 ;  /* 0x000000290200780c */ /* 0x000fe40007704270 */
[----:B------:R-:W1:Y:S01]  /*47a0*/  SHFL.BFLY PT, R2, R106, 0x2, 0x1f ;  /* 0x0c401f006a027f89 */ /* 0x000e6200000e0000 */
[----:B------:R-:W-:-:S02]  /*47b0*/  FMNMX.FTZ R105, R39, R105, !PT ;  /* 0x0000006927697209 */ /* 0x000fc40007810000 */
[----:B------:R-:W-:Y:S02]  /*47c0*/  FMNMX.FTZ R104, R190, R104, !PT ;  /* 0x00000068be687209 */ /* 0x000fe40007810000 */
[----:B------:R-:W-:Y:S02]  /*47d0*/  FMNMX.FTZ R105, R43, R105, !PT ;  /* 0x000000692b697209 */ /* 0x000fe40007810000 */
[----:B------:R-:W-:Y:S02]  /*47e0*/  FMNMX.FTZ R104, R189, R104, !PT ;  /* 0x00000068bd687209 */ /* 0x000fe40007810000 */
[----:B------:R-:W-:Y:S02]  /*47f0*/  FMNMX.FTZ R105, R50, R105, !PT ;  /* 0x0000006932697209 */ /* 0x000fe40007810000 */
[----:B------:R-:W-:Y:S02]  /*4800*/  FMNMX.FTZ R104, R192, R104, !PT ;  /* 0x00000068c0687209 */ /* 0x000fe40007810000 */
[----:B------:R-:W-:-:S02]  /*4810*/  FMNMX.FTZ R105, R51, R105, !PT ;  /* 0x0000006933697209 */ /* 0x000fc40007810000 */
[----:B------:R-:W-:Y:S01]  /*4820*/  ISETP.LT.OR P0, PT, R3, 0x2a, P0 ;  /* 0x0000002a0300780c */ /* 0x000fe20000701670 */
[----:B------:R-:W2:Y:S01]  /*4830*/  SHFL.BFLY PT, R5, R104, 0x2, 0x1f ;  /* 0x0c401f0068057f89 */ /* 0x000ea200000e0000 */
[----:B------:R-:W-:Y:S02]  /*4840*/  FMNMX.FTZ R105, R52, R105, !PT ;  /* 0x0000006934697209 */ /* 0x000fe40007810000 */
[----:B------:R-:W-:Y:S02]  /*4850*/  FSEL R167, R8, -INF , !P0 ;  /* 0xff80000008a77808 */ /* 0x000fe40004000000 */
[----:B------:R-:W-:Y:S02]  /*4860*/  FMNMX.FTZ R105, R53, R105, !PT ;  /* 0x0000006935697209 */ /* 0x000fe40007810000 */
[----:B------:R-:W-:Y:S02]  /*4870*/  ISETP.NE.AND P6, PT, R244, 0x1, PT ;  /* 0x00000001f400780c */ /* 0x000fe40003fc5270 */
[----:B-1----:R-:W-:-:S02]  /*4880*/  FMNMX.FTZ R106, R106, R2, !PT ;  /* 0x000000026a6a7209 */ /* 0x002fc40007810000 */
[----:B------:R-:W-:-:S03]  /*4890*/  IADD3 R224, R224, -0x2, RZ ;  /* 0xfffffffee0e07810 */ /* 0x000fc60007ffe0ff */
[----:B------:R-:W1:Y:S01]  /*48a0*/  SHFL.BFLY PT, R2, R106, 0x1, 0x1f ;  /* 0x0c201f006a027f89 */ /* 0x000e6200000e0000 */
[----:B--2---:R-:W-:-:S05]  /*48b0*/  FMNMX.FTZ R104, R104, R5, !PT ;  /* 0x0000000568687209 */ /* 0x004fca0007810000 */
[----:B------:R-:W2:Y:S01]  /*48c0*/  SHFL.BFLY PT, R5, R104, 0x1, 0x1f ;  /* 0x0c201f0068057f89 */ /* 0x000ea200000e0000 */
[----:B-1----:R-:W-:-:S03]  /*48d0*/  FMNMX.FTZ R106, R106, R2, !PT ;  /* 0x000000026a6a7209 */ /* 0x002fc60007810000 */
[----:B------:R-:W1:Y:S01]  /*48e0*/  SHFL.BFLY PT, R2, R105, 0x2, 0x1f ;  /* 0x0c401f0069027f89 */ /* 0x000e6200000e0000 */
[C---:B------:R-:W-:Y:S01]  /*48f0*/  FSETP.NEU.FTZ.AND P0, PT, R106.reuse, -INF , PT ;  /* 0xff8000006a00780b */ /* 0x040fe20003f1d000 */
[----:B------:R-:W-:-:S05]  /*4900*/  FMUL.FTZ R3, R106, c[0x0][0x2d0] ;  /* 0x0000b4006a037a20 */ /* 0x000fca0000410000 */
[----:B------:R-:W-:Y:S02]  /*4910*/  FSEL R3, R3, RZ, P0 ;  /* 0x000000ff03037208 */ /* 0x000fe40000000000 */
[----:B--2---:R-:W-:Y:S02]  /*4920*/  FMNMX.FTZ R104, R104, R5, !PT ;  /* 0x0000000568687209 */ /* 0x004fe40007810000 */
[----:B------:R-:W-:-:S03]  /*4930*/  FMNMX.FTZ R5, R14, R49, !PT ;  /* 0x000000310e057209 */ /* 0x000fc60007810000 */
[----:B------:R-:W-:Y:S01]  /*4940*/  FMUL.FTZ R13, R104, c[0x0][0x2d0] ;  /* 0x0000b400680d7a20 */ /* 0x000fe20000410000 */
[----:B------:R-:W-:-:S04]  /*4950*/  FMNMX.FTZ R5, R80, R5, !PT ;  /* 0x0000000550057209 */ /* 0x000fc80007810000 */
[----:B------:R-:W-:Y:S02]  /*4960*/  FMNMX.FTZ R5, R81, R5, !PT ;  /* 0x0000000551057209 */ /* 0x000fe40007810000 */
[----:B-1----:R-:W-:Y:S02]  /*4970*/  FMNMX.FTZ R105, R105, R2, !PT ;  /* 0x0000000269697209 */ /* 0x002fe40007810000 */
[----:B------:R-:W-:-:S03]  /*4980*/  FMNMX.FTZ R5, R101, R5, !PT ;  /* 0x0000000565057209 */ /* 0x000fc60007810000 */
[----:B------:R-:W1:Y:S01]  /*4990*/  SHFL.BFLY PT, R2, R105, 0x1, 0x1f ;  /* 0x0c201f0069027f89 */ /* 0x000e6200000e0000 */
[----:B------:R-:W-:-:S04]  /*49a0*/  FMNMX.FTZ R100, R102, R5, !PT ;  /* 0x0000000566647209 */ /* 0x000fc80007810000 */
[----:B------:R-:W-:-:S04]  /*49b0*/  FMNMX.FTZ R100, R103, R100, !PT ;  /* 0x0000006467647209 */ /* 0x000fc80007810000 */
[----:B------:R-:W-:-:S04]  /*49c0*/  FMNMX.FTZ R100, R107, R100, !PT ;  /* 0x000000646b647209 */ /* 0x000fc80007810000 */
[----:B------:R-:W-:-:S04]  /*49d0*/  FMNMX.FTZ R100, R165, R100, !PT ;  /* 0x00000064a5647209 */ /* 0x000fc80007810000 */
[----:B------:R-:W-:-:S04]  /*49e0*/  FMNMX.FTZ R100, R166, R100, !PT ;  /* 0x00000064a6647209 */ /* 0x000fc80007810000 */
[----:B------:R-:W-:Y:S02]  /*49f0*/  FMNMX.FTZ R100, R188, R100, !PT ;  /* 0x00000064bc647209 */ /* 0x000fe40007810000 */
[----:B-1----:R-:W-:Y:S02]  /*4a00*/  FMNMX.FTZ R105, R105, R2, !PT ;  /* 0x0000000269697209 */ /* 0x002fe40007810000 */
[----:B------:R-:W-:Y:S02]  /*4a10*/  FMNMX.FTZ R100, R167, R100, !PT ;  /* 0x00000064a7647209 */ /* 0x000fe40007810000 */
[C---:B------:R-:W-:Y:S01]  /*4a20*/  FSETP.NEU.FTZ.AND P0, PT, R105.reuse, -INF , PT ;  /* 0xff8000006900780b */ /* 0x040fe20003f1d000 */
[----:B------:R-:W-:Y:S02]  /*4a30*/  FMUL.FTZ R2, R105, c[0x0][0x2d0] ;  /* 0x0000b40069027a20 */ /* 0x000fe40000410000 */
[----:B------:R-:W1:Y:S03]  /*4a40*/  SHFL.BFLY PT, R5, R100, 0x2, 0x1f ;  /* 0x0c401f0064057f89 */ /* 0x000e6600000e0000 */
[----:B------:R-:W-:-:S02]  /*4a50*/  FSEL R2, R2, RZ, P0 ;  /* 0x000000ff02027208 */ /* 0x000fc40000000000 */
[----:B------:R-:W-:-:S03]  /*4a60*/  FSETP.NEU.FTZ.AND P0, PT, R104, -INF , PT ;  /* 0xff8000006800780b */ /* 0x000fc60003f1d000 */
[----:B------:R-:W-:Y:S01]  /*4a70*/  FFMA.FTZ R0, R30, c[0x0][0x2d0], -R2 ;  /* 0x0000b4001e007a23 */ /* 0x000fe20000010802 */
[----:B------:R-:W-:-:S03]  /*4a80*/  FSEL R13, R13, RZ, P0 ;  /* 0x000000ff0d0d7208 */ /* 0x000fc60000000000 */
[----:B------:R2:W-:Y:S01]  /*4a90*/  MUFU.EX2 R203, R0 ;  /* 0x0000000000cb7308 */ /* 0x0005e20000000800 */
[----:B-1----:R-:W-:Y:S01]  /*4aa0*/  FMNMX.FTZ R100, R100, R5, !PT ;  /* 0x0000000564647209 */ /* 0x002fe20007810000 */
[----:B--2---:R-:W-:-:S04]  /*4ab0*/  FFMA.FTZ R0, R31, c[0x0][0x2d0], -R2 ;  /* 0x0000b4001f007a23 */ /* 0x004fc80000010802 */
[----:B------:R-:W1:Y:S02]  /*4ac0*/  SHFL.BFLY PT, R5, R100, 0x1, 0x1f ;  /* 0x0c201f0064057f89 */ /* 0x000e6400000e0000 */
[----:B------:R2:W3:Y:S02]  /*4ad0*/  MUFU.EX2 R202, R0 ;  /* 0x0000000000ca7308 */ /* 0x0004e40000000800 */
[----:B--2---:R-:W-:Y:S01]  /*4ae0*/  FFMA.FTZ R0, R33, c[0x0][0x2d0], -R2 ;  /* 0x0000b40021007a23 */ /* 0x004fe20000010802 */
[----:B---3--:R-:W-:-:S05]  /*4af0*/  F2FP.PACK_AB R9, R202, R203 ;  /* 0x000000cbca09723e */ /* 0x008fca00000000ff */
[----:B------:R2:W-:Y:S01]  /*4b00*/  MUFU.EX2 R205, R0 ;  /* 0x0000000000cd7308 */ /* 0x0005e20000000800 */
[----:B-1----:R-:W-:Y:S01]  /*4b10*/  FMNMX.FTZ R100, R100, R5, !PT ;  /* 0x0000000564647209 */ /* 0x002fe20007810000 */
[----:B------:R-:W-:-:S03]  /*4b20*/  FFMA.FTZ R5, R36, c[0x0][0x2d0], -R3 ;  /* 0x0000b40024057a23 */ /* 0x000fc60000010803 */
[C---:B------:R-:W-:Y:S01]  /*4b30*/  FSETP.NEU.FTZ.AND P0, PT, R100.reuse, -INF , PT ;  /* 0xff8000006400780b */ /* 0x040fe20003f1d000 */
[----:B------:R-:W-:Y:S02]  /*4b40*/  FMUL.FTZ R12, R100, c[0x0][0x2d0] ;  /* 0x0000b400640c7a20 */ /* 0x000fe40000410000 */
[----:B------:R1:W-:Y:S03]  /*4b50*/  MUFU.EX2 R229, R5 ;  /* 0x0000000500e57308 */ /* 0x0003e60000000800 */
[----:B------:R-:W-:Y:S01]  /*4b60*/  FSEL R12, R12, RZ, P0 ;  /* 0x000000ff0c0c7208 */ /* 0x000fe20000000000 */
[----:B--2---:R-:W-:-:S04]  /*4b70*/  FFMA.FTZ R0, R32, c[0x0][0x2d0], -R2 ;  /* 0x0000b40020007a23 */ /* 0x004fc80000010802 */
[----:B------:R2:W3:Y:S01]  /*4b80*/  MUFU.EX2 R207, R0 ;  /* 0x0000000000cf7308 */ /* 0x0004e20000000800 */
[----:B-1----:R-:W-:-:S07]  /*4b90*/  FFMA.FTZ R5, R40, c[0x0][0x2d0], -R3 ;  /* 0x0000b40028057a23 */ /* 0x002fce0000010803 */
[----:B------:R1:W4:Y:S01]  /*4ba0*/  MUFU.EX2 R226, R5 ;  /* 0x0000000500e27308 */ /* 0x0003220000000800 */
[----:B--2---:R-:W-:Y:S01]  /*4bb0*/  FFMA.FTZ R0, R45, c[0x0][0x2d0], -R3 ;  /* 0x0000b4002d007a23 */ /* 0x004fe20000010803 */
[----:B---3--:R-:W-:-:S06]  /*4bc0*/  F2FP.PACK_AB R11, R207, R205 ;  /* 0x000000cdcf0b723e */ /* 0x008fcc00000000ff */
[----:B------:R2:W-:Y:S01]  /*4bd0*/  MUFU.EX2 R232, R0 ;  /* 0x0000000000e87308 */ /* 0x0005e20000000800 */
[----:B-1----:R-:W-:Y:S01]  /*4be0*/  FFMA.FTZ R5, R42, c[0x0][0x2d0], -R3 ;  /* 0x0000b4002a057a23 */ /* 0x002fe20000010803 */
[----:B----4-:R-:W-:-:S06]  /*4bf0*/  F2FP.PACK_AB R8, R226, R229 ;  /* 0x000000e5e208723e */ /* 0x010fcc00000000ff */
[----:B------:R1:W-:Y:S01]  /*4c00*/  MUFU.EX2 R236, R5 ;  /* 0x0000000500ec7308 */ /* 0x0003e20000000800 */
[----:B--2---:R-:W-:-:S07]  /*4c10*/  FFMA.FTZ R0, R46, c[0x0][0x2d0], -R3 ;  /* 0x0000b4002e007a23 */ /* 0x004fce0000010803 */
[----:B------:R2:W3:Y:S01]  /*4c20*/  MUFU.EX2 R235, R0 ;  /* 0x0000000000eb7308 */ /* 0x0004e20000000800 */
[----:B-1----:R-:W-:-:S07]  /*4c30*/  FFMA.FTZ R5, R41, c[0x0][0x2d0], -R3 ;  /* 0x0000b40029057a23 */ /* 0x002fce0000010803 */
[----:B------:R-:W1:Y:S01]  /*4c40*/  MUFU.EX2 R237, R5 ;  /* 0x0000000500ed7308 */ /* 0x000e620000000800 */
[----:B--2---:R-:W-:Y:S01]  /*4c50*/  FFMA.FTZ R0, R47, c[0x0][0x2d0], -R3 ;  /* 0x0000b4002f007a23 */ /* 0x004fe20000010803 */
[----:B---3--:R-:W-:-:S06]  /*4c60*/  F2FP.PACK_AB R4, R235, R232 ;  /* 0x000000e8eb04723e */ /* 0x008fcc00000000ff */
[----:B------:R2:W-:Y:S01]  /*4c70*/  MUFU.EX2 R239, R0 ;  /* 0x0000000000ef7308 */ /* 0x0005e20000000800 */
[----:B-1----:R-:W-:-:S07]  /*4c80*/  F2FP.PACK_AB R10, R237, R236 ;  /* 0x000000eced0a723e */ /* 0x002fce00000000ff */
[----:B------:R-:W-:Y:S01]  /*4c90*/  HMMA.16816.F32 R16, R8, R120, RZ ;  /* 0x000000780810723c */ /* 0x000fe200000018ff */
[----:B--2---:R-:W-:-:S07]  /*4ca0*/  FFMA.FTZ R0, R48, c[0x0][0x2d0], -R3 ;  /* 0x0000b40030007a23 */ /* 0x004fce0000010803 */
        /* <DEDUP_REMOVED lines=20> */
[----:B------:R-:W-:Y:S01]  /*4df0*/  HMMA.16816.F32 R8, R8, R58, RZ ;  /* 0x0000003a0808723c */ /* 0x000fe200000018ff */
[----:B------:R1:W2:Y:S02]  /*4e00*/  MUFU.EX2 R238, R0 ;  /* 0x0000000000ee7308 */ /* 0x0002a40000000800 */
[----:B-1----:R-:W-:Y:S01]  /*4e10*/  FFMA.FTZ R0, R68, c[0x0][0x2d0], -R3 ;  /* 0x0000b40044007a23 */ /* 0x002fe20000010803 */
[----:B--2---:R-:W-:-:S05]  /*4e20*/  F2FP.PACK_AB R7, R238, R234 ;  /* 0x000000eaee07723e */ /* 0x004fca00000000ff */
[----:B------:R1:W-:Y:S02]  /*4e30*/  MUFU.EX2 R233, R0 ;  /* 0x0000000000e97308 */ /* 0x0003e40000000800 */
[C---:B------:R-:W-:Y:S08]  /*4e40*/  HMMA.16816.F32 R36, R4.reuse, R134, R36 ;  /* 0x000000860424723c */ /* 0x040ff00000001824 */
[----:B------:R-:W-:Y:S01]  /*4e50*/  HMMA.16816.F32 R16, R4, R72, R16 ;  /* 0x000000480410723c */ /* 0x000fe20000001810 */
[----:B-1----:R-:W-:-:S04]  /*4e60*/  FFMA.FTZ R0, R69, c[0x0][0x2d0], -R3 ;  /* 0x0000b40045007a23 */ /* 0x002fc80000010803 */
[----:B------:R1:W2:Y:S03]  /*4e70*/  MUFU.EX2 R230, R0 ;  /* 0x0000000000e67308 */ /* 0x0002a60000000800 */
[C---:B------:R-:W-:Y:S08]  /*4e80*/  HMMA.16816.F32 R32, R4.reuse, R88, R32 ;  /* 0x000000580420723c */ /* 0x040ff00000001820 */
[----:B------:R-:W-:Y:S01]  /*4e90*/  HMMA.16816.F32 R28, R4, R92, R28 ;  /* 0x0000005c041c723c */ /* 0x000fe2000000181c */
[----:B-1----:R-:W-:-:S07]  /*4ea0*/  FFMA.FTZ R0, R71, c[0x0][0x2d0], -R3 ;  /* 0x0000b40047007a23 */ /* 0x002fce0000010803 */
[C---:B------:R-:W-:Y:S01]  /*4eb0*/  HMMA.16816.F32 R24, R4.reuse, R116, R24 ;  /* 0x000000740418723c */ /* 0x040fe20000001818 */
[----:B------:R-:W-:Y:S01]  /*4ec0*/  FFMA.FTZ R3, R70, c[0x0][0x2d0], -R3 ;  /* 0x0000b40046037a23 */ /* 0x000fe20000010803 */
[----:B--2---:R-:W-:Y:S01]  /*4ed0*/  F2FP.PACK_AB R96, R230, R233 ;  /* 0x000000e9e660723e */ /* 0x004fe200000000ff */
[----:B------:R1:W-:Y:S05]  /*4ee0*/  MUFU.EX2 R228, R0 ;  /* 0x0000000000e47308 */ /* 0x0003ea0000000800 */
[C---:B------:R-:W-:Y:S03]  /*4ef0*/  HMMA.16816.F32 R20, R4.reuse, R132, R20 ;  /* 0x000000840414723c */ /* 0x040fe60000001814 */
[----:B------:R-:W2:Y:S05]  /*4f00*/  MUFU.EX2 R206, R3 ;  /* 0x0000000300ce7308 */ /* 0x000eaa0000000800 */
[----:B------:R-:W-:Y:S01]  /*4f10*/  HMMA.16816.F32 R84, R4, R172, R84 ;  /* 0x000000ac0454723c */ /* 0x000fe20000001854 */
[----:B-1----:R-:W-:-:S04]  /*4f20*/  FFMA.FTZ R0, R50, c[0x0][0x2d0], -R2 ;  /* 0x0000b40032007a23 */ /* 0x002fc80000010802 */
[----:B------:R1:W-:Y:S03]  /*4f30*/  MUFU.EX2 R201, R0 ;  /* 0x0000000000c97308 */ /* 0x0003e60000000800 */
[----:B------:R-:W-:Y:S01]  /*4f40*/  HMMA.16816.F32 R124, R4, R74, R124 ;  /* 0x0000004a047c723c */ /* 0x000fe2000000187c */
[----:B--2---:R-:W-:Y:S01]  /*4f50*/  F2FP.PACK_AB R98, R206, R228 ;  /* 0x000000e4ce62723e */ /* 0x004fe200000000ff */
[----:B------:R-:W-:-:S06]  /*4f60*/  @P6 IMAD.HI.U32 R3, R164, c[0x0][0x2c8], RZ ;  /* 0x0000b200a4036a27 */ /* 0x000fcc00078e00ff */
[----:B------:R-:W-:Y:S01]  /*4f70*/  HMMA.16816.F32 R140, R4, R90, R140 ;  /* 0x0000005a048c723c */ /* 0x000fe2000000188c */
[----:B------:R-:W-:Y:S02]  /*4f80*/  @P6 SHF.R.U32.HI R164, RZ, c[0x0][0x2cc], R3 ;  /* 0x0000b300ffa46a19 */ /* 0x000fe40000011603 */
[----:B------:R-:W-:-:S03]  /*4f90*/  ISETP.LE.AND P6, PT, R243, c[0x0][0x32c], PT ;  /* 0x0000cb00f3007a0c */ /* 0x000fc60003fc3270 */
[----:B------:R-:W-:Y:S02]  /*4fa0*/  IMAD.IADD R3, R241, 0x1, R164 ;  /* 0x00000001f1037824 */ /* 0x000fe400078e02a4 */
[--C-:B-1----:R-:W-:Y:S01]  /*4fb0*/  FFMA.FTZ R0, R51, c[0x0][0x2d0], -R2.reuse ;  /* 0x0000b40033007a23 */ /* 0x102fe20000010802 */
[C---:B------:R-:W-:Y:S03]  /*4fc0*/  HMMA.16816.F32 R156, R4.reuse, R94, R156 ;  /* 0x0000005e049c723c */ /* 0x040fe6000000189c */
[----:B------:R1:W2:Y:S05]  /*4fd0*/  MUFU.EX2 R200, R0 ;  /* 0x0000000000c87308 */ /* 0x0002aa0000000800 */
[C---:B------:R-:W-:Y:S08]  /*4fe0*/  HMMA.16816.F32 R64, R4.reuse, R118, R64 ;  /* 0x000000760440723c */ /* 0x040ff00000001840 */
[----:B------:R-:W-:Y:S01]  /*4ff0*/  HMMA.16816.F32 R8, R4, R174, R8 ;  /* 0x000000ae0408723c */ /* 0x000fe20000001808 */
[--C-:B-1----:R-:W-:Y:S01]  /*5000*/  FFMA.FTZ R0, R52, c[0x0][0x2d0], -R2.reuse ;  /* 0x0000b40034007a23 */ /* 0x102fe20000010802 */
[----:B--2---:R-:W-:Y:S01]  /*5010*/  F2FP.PACK_AB R97, R200, R201 ;  /* 0x000000c9c861723e */ /* 0x004fe200000000ff */
[----:B------:R-:W-:-:S02]  /*5020*/  FFMA.FTZ R2, R53, c[0x0][0x2d0], -R2 ;  /* 0x0000b40035027a23 */ /* 0x000fc40000010802 */
[----:B------:R1:W-:Y:S08]  /*5030*/  MUFU.EX2 R199, R0 ;  /* 0x0000000000c77308 */ /* 0x0003f00000000800 */
[----:B------:R-:W2:Y:S01]  /*5040*/  MUFU.EX2 R198, R2 ;  /* 0x0000000200c67308 */ /* 0x000ea20000000800 */
[----:B-1----:R-:W-:-:S07]  /*5050*/  FFMA.FTZ R0, R44, c[0x0][0x2d0], -R13 ;  /* 0x0000b4002c007a23 */ /* 0x002fce000001080d */
[----:B------:R1:W-:Y:S01]  /*5060*/  MUFU.EX2 R197, R0 ;  /* 0x0000000000c57308 */ /* 0x0003e20000000800 */
[----:B--2---:R-:W-:-:S07]  /*5070*/  F2FP.PACK_AB R99, R198, R199 ;  /* 0x000000c7c663723e */ /* 0x004fce00000000ff */
[----:B------:R-:W-:Y:S01]  /*5080*/  HMMA.16816.F32 R112, R96, R108, R16 ;  /* 0x0000006c6070723c */ /* 0x000fe20000001810 */
[----:B-1----:R-:W-:-:S07]  /*5090*/  FFMA.FTZ R0, R54, c[0x0][0x2d0], -R13 ;  /* 0x0000b40036007a23 */ /* 0x002fce000001080d */
[C---:B------:R-:W-:Y:S01]  /*50a0*/  HMMA.16816.F32 R128, R96.reuse, R160, R32 ;  /* 0x000000a06080723c */ /* 0x040fe20000001820 */
[----:B------:R1:W2:Y:S07]  /*50b0*/  MUFU.EX2 R194, R0 ;  /* 0x0000000000c27308 */ /* 0x0002ae0000000800 */
[C---:B------:R-:W-:Y:S08]  /*50c0*/  HMMA.16816.F32 R144, R96.reuse, R168, R28 ;  /* 0x000000a86090723c */ /* 0x040ff0000000181c */
[----:B------:R-:W-:Y:S01]  /*50d0*/  HMMA.16816.F32 R52, R96, R176, R24 ;  /* 0x000000b06034723c */ /* 0x000fe20000001818 */
[----:B-1----:R-:W-:Y:S01]  /*50e0*/  FFMA.FTZ R0, R82, c[0x0][0x2d0], -R13 ;  /* 0x0000b40052007a23 */ /* 0x002fe2000001080d */
[----:B--2---:R-:W-:-:S03]  /*50f0*/  F2FP.PACK_AB R4, R194, R197 ;  /* 0x000000c5c204723e */ /* 0x004fc600000000ff */
[----:B------:R1:W-:Y:S03]  /*5100*/  MUFU.EX2 R195, R0 ;  /* 0x0000000000c37308 */ /* 0x0003e60000000800 */
[C---:B------:R-:W-:Y:S08]  /*5110*/  HMMA.16816.F32 R68, R96.reuse, R180, R20 ;  /* 0x000000b46044723c */ /* 0x040ff00000001814 */
        /* <DEDUP_REMOVED lines=9> */
[----:B------:R-:W-:Y:S01]  /*51b0*/  HMMA.16816.F32 R64, R96, R178, R64 ;  /* 0x000000b26040723c */ /* 0x000fe20000001840 */
[----:B-1----:R-:W-:-:S04]  /*51c0*/  FFMA.FTZ R0, R49, c[0x0][0x2d0], -R12 ;  /* 0x0000b40031007a23 */ /* 0x002fc8000001080c */
[----:B------:R1:W2:Y:S02]  /*51d0*/  MUFU.EX2 R51, R0 ;  /* 0x0000000000337308 */ /* 0x0002a40000000800 */
[----:B-1----:R-:W-:Y:S01]  /*51e0*/  FFMA.FTZ R0, R80, c[0x0][0x2d0], -R12 ;  /* 0x0000b40050007a23 */ /* 0x002fe2000001080c */
[----:B--2---:R-:W-:-:S05]  /*51f0*/  F2FP.PACK_AB R5, R51, R44 ;  /* 0x0000002c3305723e */ /* 0x004fca00000000ff */
[----:B------:R1:W-:Y:S02]  /*5200*/  MUFU.EX2 R193, R0 ;  /* 0x0000000000c17308 */ /* 0x0003e40000000800 */
[----:B-1----:R-:W-:Y:S02]  /*5210*/  FFMA.FTZ R0, R81, c[0x0][0x2d0], -R12 ;  /* 0x0000b40051007a23 */ /* 0x002fe4000001080c */
[C---:B------:R-:W-:Y:S04]  /*5220*/  HMMA.16816.F32 R80, R96.reuse, R182, R36 ;  /* 0x000000b66050723c */ /* 0x040fe80000001824 */
[----:B------:R1:W2:Y:S04]  /*5230*/  MUFU.EX2 R50, R0 ;  /* 0x0000000000327308 */ /* 0x0002a80000000800 */
[----:B------:R-:W-:Y:S01]  /*5240*/  HMMA.16816.F32 R96, R96, R186, R8 ;  /* 0x000000ba6060723c */ /* 0x000fe20000001808 */
[----:B-1----:R-:W-:Y:S01]  /*5250*/  FFMA.FTZ R0, R148, c[0x0][0x2d0], -R13 ;  /* 0x0000b40094007a23 */ /* 0x002fe2000001080d */
[----:B--2---:R-:W-:-:S03]  /*5260*/  F2FP.PACK_AB R7, R50, R193 ;  /* 0x000000c13207723e */ /* 0x004fc600000000ff */
[----:B------:R1:W-:Y:S04]  /*5270*/  MUFU.EX2 R48, R0 ;  /* 0x0000000000307308 */ /* 0x0003e80000000800 */
[C---:B------:R-:W-:Y:S08]  /*5280*/  HMMA.16816.F32 R32, R4.reuse, R120, RZ ;  /* 0x000000780420723c */ /* 0x040ff000000018ff */
[----:B------:R-:W-:Y:S01]  /*5290*/  HMMA.16816.F32 R24, R4, R136, RZ ;  /* 0x000000880418723c */ /* 0x000fe200000018ff */
[----:B-1----:R-:W-:-:S04]  /*52a0*/  FFMA.FTZ R0, R149, c[0x0][0x2d0], -R13 ;  /* 0x0000b40095007a23 */ /* 0x002fc8000001080d */
[----:B------:R1:W2:Y:S03]  /*52b0*/  MUFU.EX2 R47, R0 ;  /* 0x00000000002f7308 */ /* 0x0002a60000000800 */
[C---:B------:R-:W-:Y:S08]  /*52c0*/  HMMA.16816.F32 R8, R4.reuse, R152, RZ ;  /* 0x000000980408723c */ /* 0x040ff000000018ff */
[----:B------:R-:W-:Y:S01]  /*52d0*/  HMMA.16816.F32 R16, R4, R60, RZ ;  /* 0x0000003c0410723c */ /* 0x000fe200000018ff */
[----:B-1----:R-:W-:-:S07]  /*52e0*/  FFMA.FTZ R0, R150, c[0x0][0x2d0], -R13 ;  /* 0x0000b40096007a23 */ /* 0x002fce000001080d */
[C---:B------:R-:W-:Y:S01]  /*52f0*/  HMMA.16816.F32 R20, R4.reuse, R76, RZ ;  /* 0x0000004c0414723c */ /* 0x040fe200000018ff */
[----:B------:R1:W-:Y:S07]  /*5300*/  MUFU.EX2 R46, R0 ;  /* 0x00000000002e7308 */ /* 0x0003ee0000000800 */
[C---:B------:R-:W-:Y:S08]  /*5310*/  HMMA.16816.F32 R120, R4.reuse, R122, RZ ;  /* 0x0000007a0478723c */ /* 0x040ff000000018ff */
[----:B------:R-:W-:Y:S01]  /*5320*/  HMMA.16816.F32 R136, R4, R138, RZ ;  /* 0x0000008a0488723c */ /* 0x000fe200000018ff */
[----:B-1----:R-:W-:-:S04]  /*5330*/  FFMA.FTZ R0, R151, c[0x0][0x2d0], -R13 ;  /* 0x0000b40097007a23 */ /* 0x002fc8000001080d */
[----:B------:R1:W3:Y:S03]  /*5340*/  MUFU.EX2 R49, R0 ;  /* 0x0000000000317308 */ /* 0x0002e60000000800 */
        /* <DEDUP_REMOVED lines=8> */
[----:B------:R1:W4:Y:S02]  /*53d0*/  MUFU.EX2 R15, R0 ;  /* 0x00000000000f7308 */ /* 0x0003240000000800 */
[----:B--2---:R-:W-:Y:S02]  /*53e0*/  F2FP.PACK_AB R4, R47, R48 ;  /* 0x000000302f04723e */ /* 0x004fe400000000ff */
[----:B---3--:R-:W-:Y:S01]  /*53f0*/  F2FP.PACK_AB R6, R49, R46 ;  /* 0x0000002e3106723e */ /* 0x008fe200000000ff */
[----:B-1----:R-:W-:Y:S01]  /*5400*/  FFMA.FTZ R0, R103, c[0x0][0x2d0], -R12 ;  /* 0x0000b40067007a23 */ /* 0x002fe2000001080c */
[----:B----4-:R-:W-:-:S03]  /*5410*/  F2FP.PACK_AB R5, R15, R14 ;  /* 0x0000000e0f05723e */ /* 0x010fc600000000ff */
[----:B------:R1:W-:Y:S02]  /*5420*/  MUFU.EX2 R36, R0 ;  /* 0x0000000000247308 */ /* 0x0003e40000000800 */
[----:B-1----:R-:W-:-:S06]  /*5430*/  FFMA.FTZ R0, R107, c[0x0][0x2d0], -R12 ;  /* 0x0000b4006b007a23 */ /* 0x002fcc000001080c */
        /* <DEDUP_REMOVED lines=12> */
[----:B--2---:R-:W-:Y:S01]  /*5500*/  F2FP.PACK_AB R92, R39, R38 ;  /* 0x00000026275c723e */ /* 0x004fe200000000ff */
[----:B------:R1:W-:Y:S06]  /*5510*/  MUFU.EX2 R45, R0 ;  /* 0x00000000002d7308 */ /* 0x0003ec0000000800 */
        /* <DEDUP_REMOVED lines=12> */
[----:B-1----:R-:W-:-:S06]  /*55e0*/  FFMA.FTZ R0, R166, c[0x0][0x2d0], -R12 ;  /* 0x0000b400a6007a23 */ /* 0x002fcc000001080c */
[----:B------:R-:W-:Y:S01]  /*55f0*/  FADD.FTZ R5, R229, R226 ;  /* 0x000000e2e5057221 */ /* 0x000fe20000010000 */
[----:B------:R-:W1:Y:S01]  /*5600*/  MUFU.EX2 R8, R0 ;  /* 0x0000000000087308 */ /* 0x000e620000000800 */
[----:B------:R-:W-:Y:S02]  /*5610*/  FADD.FTZ R7, R203, R202 ;  /* 0x000000cacb077221 */ /* 0x000fe40000010000 */
[----:B------:R-:W-:Y:S02]  /*5620*/  FADD.FTZ R6, R197, R194 ;  /* 0x000000c2c5067221 */ /* 0x000fe40000010000 */
[----:B------:R-:W-:Y:S02]  /*5630*/  FADD.FTZ R4, R44, R51 ;  /* 0x000000332c047221 */ /* 0x000fe40000010000 */
[----:B------:R-:W-:Y:S02]  /*5640*/  FADD.FTZ R5, R236, R5 ;  /* 0x00000005ec057221 */ /* 0x000fe40000010000 */
[----:B------:R-:W-:-:S02]  /*5650*/  FADD.FTZ R7, R205, R7 ;  /* 0x00000007cd077221 */ /* 0x000fc40000010000 */
[----:B------:R-:W-:Y:S02]  /*5660*/  FADD.FTZ R6, R195, R6 ;  /* 0x00000006c3067221 */ /* 0x000fe40000010000 */
[----:B------:R-:W-:Y:S02]  /*5670*/  FADD.FTZ R4, R193, R4 ;  /* 0x00000004c1047221 */ /* 0x000fe40000010000 */
[----:B------:R-:W-:Y:S01]  /*5680*/  FADD.FTZ R5, R237, R5 ;  /* 0x00000005ed057221 */ /* 0x000fe20000010000 */
[----:B-1----:R-:W-:Y:S01]  /*5690*/  F2FP.PACK_AB R93, R8, R9 ;  /* 0x00000009085d723e */ /* 0x002fe200000000ff */
[----:B------:R-:W-:Y:S02]  /*56a0*/  FADD.FTZ R7, R207, R7 ;  /* 0x00000007cf077221 */ /* 0x000fe40000010000 */
[----:B------:R-:W-:Y:S02]  /*56b0*/  FADD.FTZ R6, R196, R6 ;  /* 0x00000006c4067221 */ /* 0x000fe40000010000 */
[----:B------:R-:W-:-:S02]  /*56c0*/  FADD.FTZ R4, R50, R4 ;  /* 0x0000000432047221 */ /* 0x000fc40000010000 */
[----:B------:R-:W-:Y:S02]  /*56d0*/  FADD.FTZ R5, R232, R5 ;  /* 0x00000005e8057221 */ /* 0x000fe40000010000 */
[----:B------:R-:W-:Y:S02]  /*56e0*/  FADD.FTZ R11, R204, R7 ;  /* 0x00000007cc0b7221 */ /* 0x000fe40000010000 */
[----:B------:R-:W-:Y:S02]  /*56f0*/  FFMA.FTZ R0, R188, c[0x0][0x2d0], -R12 ;  /* 0x0000b400bc007a23 */ /* 0x000fe4000001080c */
[----:B------:R-:W-:Y:S02]  /*5700*/  FADD.FTZ R10, R48, R6 ;  /* 0x00000006300a7221 */ /* 0x000fe40000010000 */
[----:B------:R-:W-:Y:S01]  /*5710*/  FADD.FTZ R6, R14, R4 ;  /* 0x000000040e067221 */ /* 0x000fe20000010000 */
[----:B------:R1:W-:Y:S01]  /*5720*/  MUFU.EX2 R2, R0 ;  /* 0x0000000000027308 */ /* 0x0003e20000000800 */
[----:B------:R-:W-:-:S02]  /*5730*/  FADD.FTZ R7, R235, R5 ;  /* 0x00000005eb077221 */ /* 0x000fc40000010000 */
[----:B------:R-:W-:Y:S02]  /*5740*/  FADD.FTZ R5, R231, R11 ;  /* 0x0000000be7057221 */ /* 0x000fe40000010000 */
[----:B------:R-:W-:Y:S02]  /*5750*/  FADD.FTZ R4, R47, R10 ;  /* 0x0000000a2f047221 */ /* 0x000fe40000010000 */
[----:B------:R-:W-:Y:S02]  /*5760*/  FADD.FTZ R6, R15, R6 ;  /* 0x000000060f067221 */ /* 0x000fe40000010000 */
[----:B------:R-:W-:Y:S02]  /*5770*/  FADD.FTZ R11, R239, R7 ;  /* 0x00000007ef0b7221 */ /* 0x000fe40000010000 */
[----:B------:R-:W-:Y:S02]  /*5780*/  FADD.FTZ R10, R234, R5 ;  /* 0x00000005ea0a7221 */ /* 0x000fe40000010000 */
[----:B------:R-:W-:-:S02]  /*5790*/  FADD.FTZ R7, R46, R4 ;  /* 0x000000042e077221 */ /* 0x000fc40000010000 */
[----:B------:R-:W-:Y:S02]  /*57a0*/  FADD.FTZ R4, R36, R6 ;  /* 0x0000000624047221 */ /* 0x000fe40000010000 */
[----:B-1----:R-:W-:Y:S02]  /*57b0*/  FFMA.FTZ R0, R167, c[0x0][0x2d0], -R12 ;  /* 0x0000b400a7007a23 */ /* 0x002fe4000001080c */
[----:B------:R-:W-:Y:S02]  /*57c0*/  FADD.FTZ R5, R240, R11 ;  /* 0x0000000bf0057221 */ /* 0x000fe40000010000 */
[----:B------:R-:W-:Y:S02]  /*57d0*/  FADD.FTZ R6, R238, R10 ;  /* 0x0000000aee067221 */ /* 0x000fe40000010000 */
[----:B------:R-:W1:Y:S01]  /*57e0*/  MUFU.EX2 R0, R0 ;  /* 0x0000000000007308 */ /* 0x000e620000000800 */
[----:B------:R-:W-:Y:S02]  /*57f0*/  FADD.FTZ R7, R49, R7 ;  /* 0x0000000731077221 */ /* 0x000fe40000010000 */
[----:B------:R-:W-:-:S02]  /*5800*/  FADD.FTZ R4, R37, R4 ;  /* 0x0000000425047221 */ /* 0x000fc40000010000 */
[----:B------:R-:W-:Y:S02]  /*5810*/  FADD.FTZ R5, R233, R5 ;  /* 0x00000005e9057221 */ /* 0x000fe40000010000 */
[----:B------:R-:W-:Y:S02]  /*5820*/  FADD.FTZ R6, R201, R6 ;  /* 0x00000006c9067221 */ /* 0x000fe40000010000 */
[----:B------:R-:W-:Y:S02]  /*5830*/  FADD.FTZ R7, R38, R7 ;  /* 0x0000000726077221 */ /* 0x000fe40000010000 */
[----:B------:R-:W-:Y:S02]  /*5840*/  FADD.FTZ R9, R9, R4 ;  /* 0x0000000409097221 */ /* 0x000fe40000010000 */
[----:B------:R-:W-:Y:S02]  /*5850*/  FADD.FTZ R4, R230, R5 ;  /* 0x00000005e6047221 */ /* 0x000fe40000010000 */
[----:B------:R-:W-:Y:S01]  /*5860*/  FADD.FTZ R5, R200, R6 ;  /* 0x00000006c8057221 */ /* 0x000fe20000010000 */
[----:B-1----:R-:W-:Y:S01]  /*5870*/  F2FP.PACK_AB R95, R0, R2 ;  /* 0x00000002005f723e */ /* 0x002fe200000000ff */
        /* <DEDUP_REMOVED lines=9> */
[----:B------:R-:W-:Y:S01]  /*5910*/  HMMA.16816.F32 R120, R92, R110, R120 ;  /* 0x0000006e5c78723c */ /* 0x000fe20000001878 */
[----:B------:R-:W-:Y:S01]  /*5920*/  FADD.FTZ R2, R13, R6 ;  /* 0x000000060d027221 */ /* 0x000fe20000010000 */
[----:B------:R-:W-:Y:S01]  /*5930*/  STL [R1+0x8], R7 ;  /* 0x0000080701007387 */ /* 0x000fe20000100800 */
[----:B------:R-:W-:-:S03]  /*5940*/  FADD.FTZ R0, R0, R8 ;  /* 0x0000000800007221 */ /* 0x000fc60000010000 */
[----:B------:R-:W-:Y:S02]  /*5950*/  STL [R1+0x4], R4 ;  /* 0x0000040401007387 */ /* 0x000fe40000100800 */
[C---:B------:R-:W-:Y:S02]  /*5960*/  HMMA.16816.F32 R132, R92.reuse, R160, R24 ;  /* 0x000000a05c84723c */ /* 0x040fe40000001818 */
[----:B------:R1:W-:Y:S04]  /*5970*/  STL [R1+0xc], R2 ;  /* 0x00000c0201007387 */ /* 0x0003e80000100800 */
[----:B------:R2:W-:Y:S02]  /*5980*/  STL [R1+0x10], R0 ;  /* 0x0000100001007387 */ /* 0x0005e40000100800 */
[C---:B------:R-:W-:Y:S08]  /*5990*/  HMMA.16816.F32 R136, R92.reuse, R162, R136 ;  /* 0x000000a25c88723c */ /* 0x040ff00000001888 */
[C---:B------:R-:W-:Y:S08]  /*59a0*/  HMMA.16816.F32 R148, R92.reuse, R168, R148 ;  /* 0x000000a85c94723c */ /* 0x040ff00000001894 */
[----:B------:R-:W-:Y:S01]  /*59b0*/  HMMA.16816.F32 R152, R92, R170, R152 ;  /* 0x000000aa5c98723c */ /* 0x000fe20000001898 */
[----:B-1----:R-:W-:-:S07]  /*59c0*/  IADD3 R2, R3, c[0x0][0x328], RZ ;  /* 0x0000ca0003027a10 */ /* 0x002fce0007ffe0ff */
[C---:B------:R-:W-:Y:S08]  /*59d0*/  HMMA.16816.F32 R56, R92.reuse, R176, R16 ;  /* 0x000000b05c38723c */ /* 0x040ff00000001810 */
[C---:B------:R-:W-:Y:S08]  /*59e0*/  HMMA.16816.F32 R60, R92.reuse, R178, R60 ;  /* 0x000000b25c3c723c */ /* 0x040ff0000000183c */
[C---:B------:R-:W-:Y:S08]  /*59f0*/  HMMA.16816.F32 R72, R92.reuse, R180, R20 ;  /* 0x000000b45c48723c */ /* 0x040ff00000001814 */
[C---:B------:R-:W-:Y:S08]  /*5a00*/  HMMA.16816.F32 R76, R92.reuse, R182, R76 ;  /* 0x000000b65c4c723c */ /* 0x040ff0000000184c */
[C---:B------:R-:W-:Y:S08]  /*5a10*/  HMMA.16816.F32 R88, R92.reuse, R184, R28 ;  /* 0x000000b85c58723c */ /* 0x040ff0000000181c */
[----:B------:R-:W-:Y:S01]  /*5a20*/  HMMA.16816.F32 R92, R92, R186, R40 ;  /* 0x000000ba5c5c723c */ /* 0x000fe20000001828 */
[----:B------:R-:W-:Y:S07]  /*5a30*/  @!P6 BRA `(.L_x_188) ;  /* 0x000001100000e947 */ /* 0x000fee0003800000 */
[C---:B--2---:R-:W-:Y:S02]  /*5a40*/  ISETP.GT.AND P0, PT, R3.reuse, RZ, PT ;  /* 0x000000ff0300720c */ /* 0x044fe40003f04270 */
[----:B------:R-:W-:-:S11]  /*5a50*/  IADD3 R0, R3, -0x1, RZ ;  /* 0xffffffff03007810 */ /* 0x000fd60007ffe0ff */
[----:B------:R-:W-:Y:S05]  /*5a60*/  @P0 BRA `(.L_x_189) ;  /* 0x0000007000000947 */ /* 0x000fea0003800000 */
[----:B------:R-:W-:Y:S02]  /*5a70*/  IMAD.MOV.U32 R4, RZ, RZ, 0x1 ;  /* 0x00000001ff047424 */ /* 0x000fe400078e00ff */
[----:B------:R-:W-:-:S03]  /*5a80*/  IMAD.MOV R0, RZ, RZ, -R3 ;  /* 0x000000ffff007224 */ /* 0x000fc600078e0a03 */
[----:B------:R-:W-:-:S13]  /*5a90*/  ISETP.NE.AND P0, PT, R4, c[0x0][0x32c], PT ;  /* 0x0000cb0004007a0c */ /* 0x000fda0003f05270 */
[----:B------:R-:W-:-:S05]  /*5aa0*/  @P0 IMAD.HI.U32 R3, R0, c[0x0][0x330], RZ ;  /* 0x0000cc0000030a27 */ /* 0x000fca00078e00ff */
[----:B------:R-:W-:-:S04]  /*5ab0*/  @P0 SHF.R.U32.HI R0, RZ, c[0x0][0x334], R3 ;  /* 0x0000cd00ff000a19 */ /* 0x000fc80000011603 */
[----:B------:R-:W-:Y:S01]  /*5ac0*/  LOP3.LUT R0, RZ, R0, RZ, 0x33, !PT ;  /* 0x00000000ff007212 */ /* 0x000fe200078e33ff */
[----:B------:R-:W-:Y:S05]  /*5ad0*/  BRA `(.L_x_190) ;  /* 0x0000004000007947 */ /* 0x000fea0003800000 */
.L_x_189:
[----:B------:R-:W-:-:S04]  /*5ae0*/  MOV R3, 0x1 ;  /* 0x0000000100037802 */ /* 0x000fc80000000f00 */
[----:B------:R-:W-:-:S13]  /*5af0*/  ISETP.NE.AND P0, PT, R3, c[0x0][0x32c], PT ;  /* 0x0000cb0003007a0c */ /* 0x000fda0003f05270 */
[----:B------:R-:W-:-:S05]  /*5b00*/  @P0 IMAD.HI.U32 R3, R0, c[0x0][0x330], RZ ;  /* 0x0000cc0000030a27 */ /* 0x000fca00078e00ff */
[----:B------:R-:W-:Y:S02]  /*5b10*/  @P0 SHF.R.U32.HI R0, RZ, c[0x0][0x334], R3 ;  /* 0x0000cd00ff000a19 */ /* 0x000fe40000011603 */
.L_x_190:
[----:B------:R-:W-:-:S05]  /*5b20*/  MOV R3, c[0x0][0x32c] ;  /* 0x0000cb0000037a02 */ /* 0x000fca0000000f00 */
[----:B------:R-:W-:-:S05]  /*5b30*/  IMAD R0, R0, R3, c[0x0][0x32c] ;  /* 0x0000cb0000007624 */ /* 0x000fca00078e0203 */
[----:B------:R-:W-:-:S05]  /*5b40*/  IMNMX R2, R2, R0, PT ;  /* 0x0000000002027217 */ /* 0x000fca0003800200 */
.L_x_188:
[----:B--2---:R-:W-:-:S05]  /*5b50*/  IMAD.HI R2, R2, 0x2aaaaaab, RZ ;  /* 0x2aaaaaab02027827 */ /* 0x004fca00078e02ff */
[----:B------:R-:W-:-:S04]  /*5b60*/  SHF.R.U32.HI R0, RZ, 0x1f, R2 ;  /* 0x0000001fff007819 */ /* 0x000fc80000011602 */
[----:B------:R-:W-:-:S04]  /*5b70*/  LEA.HI.SX32 R2, R2, R0, 0x1d ;  /* 0x0000000002027211 */ /* 0x000fc800078feaff */
[----:B------:R-:W-:-:S04]  /*5b80*/  IMNMX R252, R242, R2, !PT ;  /* 0x00000002f2fc7217 */ /* 0x000fc80007800200 */
[----:B------:R-:W-:-:S13]  /*5b90*/  ISETP.GE.AND P0, PT, R224, R252, PT ;  /* 0x000000fce000720c */ /* 0x000fda0003f06270 */
[----:B------:R-:W-:Y:S05]  /*5ba0*/  @!P0 BRA `(.L_x_191) ;  /* 0x0000475000008947 */ /* 0x000fea0003800000 */
[----:B------:R-:W2:Y:S04]  /*5bb0*/  LDL R8, [R1+0x2c] ;  /* 0x00002c0001087983 */ /* 0x000ea80000100800 */
[----:B------:R-:W3:Y:S01]  /*5bc0*/  LDL R5, [R1+0x28] ;  /* 0x0000280001057983 */ /* 0x000ee20000100800 */
[----:B------:R-:W-:Y:S01]  /*5bd0*/  SHF.R.S32.HI R3, RZ, 0x1f, R227 ;  /* 0x0000001fff037819 */ /* 0x000fe200000114e3 */
[----:B------:R-:W-:Y:S01]  /*5be0*/  IMAD.MOV.U32 R103, RZ, RZ, R105 ;  /* 0x000000ffff677224 */ /* 0x000fe200078e0069 */
[C---:B------:R-:W-:Y:S01]  /*5bf0*/  IADD3 R6, R227.reuse, 0x20, RZ ;  /* 0x00000020e3067810 */ /* 0x040fe20007ffe0ff */
[----:B------:R-:W-:Y:S01]  /*5c00*/  IMAD.MOV.U32 R101, RZ, RZ, R106 ;  /* 0x000000ffff657224 */ /* 0x000fe200078e006a */
[C---:B------:R-:W-:Y:S01]  /*5c10*/  SHF.L.U64.HI R228, R227.reuse, 0x1, R3 ;  /* 0x00000001e3e47819 */ /* 0x040fe20000010203 */
[----:B------:R-:W-:Y:S01]  /*5c20*/  IMAD.MOV.U32 R108, RZ, RZ, R100 ;  /* 0x000000ffff6c7224 */ /* 0x000fe200078e0064 */
[C---:B------:R-:W-:Y:S01]  /*5c30*/  IADD3 R3, R227.reuse, 0x40, RZ ;  /* 0x00000040e3037810 */ /* 0x040fe20007ffe0ff */
[----:B------:R-:W-:Y:S01]  /*5c40*/  IMAD.MOV.U32 R107, RZ, RZ, R104 ;  /* 0x000000ffff6b7224 */ /* 0x000fe200078e0068 */
[C---:B------:R-:W-:Y:S01]  /*5c50*/  IADD3 R4, R227.reuse, 0x40, RZ ;  /* 0x00000040e3047810 */ /* 0x040fe20007ffe0ff */
[----:B------:R-:W-:Y:S01]  /*5c60*/  IMAD.MOV.U32 R226, RZ, RZ, R224 ;  /* 0x000000ffffe27224 */ /* 0x000fe200078e00e0 */
[----:B------:R-:W-:Y:S01]  /*5c70*/  SHF.R.S32.HI R3, RZ, 0x1f, R3 ;  /* 0x0000001fff037819 */ /* 0x000fe20000011403 */
[C---:B------:R-:W-:Y:S01]  /*5c80*/  IMAD.SHL.U32 R0, R227.reuse, 0x2, RZ ;  /* 0x00000002e3007824 */ /* 0x040fe200078e00ff */
[----:B------:R-:W-:-:S02]  /*5c90*/  IADD3 R7, R227, 0x20, RZ ;  /* 0x00000020e3077810 */ /* 0x000fc40007ffe0ff */
[----:B------:R-:W-:Y:S02]  /*5ca0*/  SHF.R.S32.HI R6, RZ, 0x1f, R6 ;  /* 0x0000001fff067819 */ /* 0x000fe40000011406 */
[----:B------:R-:W-:Y:S02]  /*5cb0*/  LEA.HI R3, R3, R4, RZ, 0x3 ;  /* 0x0000000403037211 */ /* 0x000fe400078f18ff */
[----:B------:R-:W-:Y:S02]  /*5cc0*/  LEA.HI R6, R6, R7, RZ, 0x3 ;  /* 0x0000000706067211 */ /* 0x000fe400078f18ff */
[----:B------:R-:W-:Y:S02]  /*5cd0*/  LOP3.LUT R3, R3, 0xfffffff8, RZ, 0xc0, !PT ;  /* 0xfffffff803037812 */ /* 0x000fe400078ec0ff */
[----:B------:R-:W-:-:S03]  /*5ce0*/  LOP3.LUT R6, R6, 0xfffffff8, RZ, 0xc0, !PT ;  /* 0xfffffff806067812 */ /* 0x000fc600078ec0ff */
[C---:B------:R-:W-:Y:S02]  /*5cf0*/  IMAD.SHL.U32 R232, R3.reuse, 0x2, RZ ;  /* 0x0000000203e87824 */ /* 0x040fe400078e00ff */
[C---:B------:R-:W-:Y:S01]  /*5d00*/  IMAD.SHL.U32 R230, R6.reuse, 0x2, RZ ;  /* 0x0000000206e67824 */ /* 0x040fe200078e00ff */
[----:B--2---:R-:W-:Y:S02]  /*5d10*/  SHF.L.U64.HI R229, R6, 0x1, R8 ;  /* 0x0000000106e57819 */ /* 0x004fe40000010208 */
[----:B---3--:R-:W-:Y:S02]  /*5d20*/  SHF.L.U64.HI R231, R3, 0x1, R5 ;  /* 0x0000000103e77819 */ /* 0x008fe40000010205 */
.L_x_212:
[----:B------:R-:W2:Y:S01]  /*5d30*/  LDL R0, [R1+0x14] ;  /* 0x0000140001007983 */ /* 0x000ea20000100800 */
[----:B------:R-:W-:Y:S04]  /*5d40*/  DEPBAR.LE SB0, 0x0 ;  /* 0x000080000000791a */ /* 0x000fe80000000000 */
[----:B------:R-:W-:Y:S06]  /*5d50*/  BAR.SYNC.DEFER_BLOCKING 0x0 ;  /* 0x0000000000007b1d */ /* 0x000fec0000010000 */
        /* <DEDUP_REMOVED lines=8> */
[----:B------:R1:W1:Y:S04]  /*5de0*/  LDSM.16.M88.4 R176, [R221] ;  /* 0x00000000ddb0783b */ /* 0x0002680000000200 */
[----:B------:R1:W1:Y:S01]  /*5df0*/  LDSM.16.M88.4 R180, [R220] ;  /* 0x00000000dcb4783b */ /* 0x0002620000000200 */
[----:B--2---:R-:W-:Y:S11]  /*5e00*/  ISETP.GT.AND P0, PT, R0, R226, PT ;  /* 0x000000e20000720c */ /* 0x004ff60003f04270 */
[----:B------:R-:W-:Y:S02]  /*5e10*/  @!UPT UIADD3 URZ, URZ, URZ, URZ ;  /* 0x0000003f3f3ff290 */ /* 0x000fe4000fffe03f */
[----:B------:R-:W-:-:S05]  /*5e20*/  @P0 BRA `(.L_x_192) ;  /* 0x0000039000000947 */ /* 0x000fca0003800000 */
[----:B-1-34-:R-:W-:Y:S01]  /*5e30*/  SHF.R.S32.HI R0, RZ, 0x1f, R225 ;  /* 0x0000001fff007819 */ /* 0x01afe200000114e1 */
[----:B------:R-:W-:Y:S01]  /*5e40*/  IMAD.WIDE.U32 R2, R225, c[0x0][0x208], RZ ;  /* 0x00008200e1027a25 */ /* 0x000fe200078e00ff */
[----:B------:R-:W-:Y:S01]  /*5e50*/  SHF.R.S32.HI R4, RZ, 0x1f, R222 ;  /* 0x0000001fff047819 */ /* 0x000fe200000114de */
[----:B------:R-:W1:Y:S01]  /*5e60*/  S2R R11, SR_TID.X ;  /* 0x00000000000b7919 */ /* 0x000e620000002100 */
[C---:B------:R-:W-:Y:S01]  /*5e70*/  ISETP.GE.AND P1, PT, R227.reuse, c[0x0][0x1d4], PT ;  /* 0x00007500e3007a0c */ /* 0x040fe20003f26270 */
[----:B------:R-:W-:Y:S01]  /*5e80*/  IMAD R0, R0, c[0x0][0x208], RZ ;  /* 0x0000820000007a24 */ /* 0x000fe200078e02ff */
[C---:B------:R-:W-:Y:S01]  /*5e90*/  IADD3 R13, R227.reuse, 0x20, RZ ;  /* 0x00000020e30d7810 */ /* 0x040fe20007ffe0ff */
[----:B------:R-:W-:Y:S01]  /*5ea0*/  IMAD R4, R4, c[0x0][0x218], RZ ;  /* 0x0000860004047a24 */ /* 0x000fe200078e02ff */
[----:B------:R-:W-:Y:S01]  /*5eb0*/  IADD3 R12, R227, 0x40, RZ ;  /* 0x00000040e30c7810 */ /* 0x000fe20007ffe0ff */
[----:B------:R-:W-:Y:S01]  /*5ec0*/  IMAD R0, R225, c[0x0][0x20c], R0 ;  /* 0x00008300e1007a24 */ /* 0x000fe200078e0200 */
[----:B------:R-:W-:Y:S01]  /*5ed0*/  ISETP.GE.AND P3, PT, R13, c[0x0][0x1d4], PT ;  /* 0x000075000d007a0c */ /* 0x000fe20003f66270 */
[----:B------:R-:W-:Y:S01]  /*5ee0*/  IMAD R4, R222, c[0x0][0x21c], R4 ;  /* 0x00008700de047a24 */ /* 0x000fe200078e0204 */
[----:B------:R-:W-:Y:S01]  /*5ef0*/  ISETP.GE.AND P2, PT, R12, c[0x0][0x1d4], PT ;  /* 0x000075000c007a0c */ /* 0x000fe20003f46270 */
[----:B------:R-:W-:Y:S01]  /*5f00*/  IMAD.IADD R3, R3, 0x1, R0 ;  /* 0x0000000103037824 */ /* 0x000fe200078e0200 */
[----:B------:R-:W-:Y:S01]  /*5f10*/  BSSY B0, `(.L_x_192) ;  /* 0x000002a000007945 */ /* 0x000fe20003800000 */
[----:B------:R-:W-:Y:S02]  /*5f20*/  IMAD.SHL.U32 R5, R227, 0x2, RZ ;  /* 0x00000002e3057824 */ /* 0x000fe400078e00ff */
[----:B------:R-:W-:Y:S05]  /*5f30*/  IMAD.WIDE.U32 R2, R222, c[0x0][0x218], R2 ;  /* 0x00008600de027a25 */ /* 0x000fea00078e0002 */
[----:B------:R-:W-:Y:S04]  /*5f40*/  IADD3 R0, P0, R2, UR18, RZ ;  /* 0x0000001202007c10 */ /* 0x000fe8000ff1e0ff */
[----:B------:R-:W-:Y:S02]  /*5f50*/  IADD3.X R3, R3, UR5, R4, P0, !PT ;  /* 0x0000000503037c10 */ /* 0x000fe400087fe404 */
[C---:B------:R-:W-:Y:S04]  /*5f60*/  LEA R10, P0, R0.reuse, c[0x0][0x1f8], 0x1 ;  /* 0x00007e00000a7a11 */ /* 0x040fe800078008ff */
[----:B------:R-:W-:Y:S02]  /*5f70*/  LEA.HI.X R3, R0, c[0x0][0x1fc], R3, 0x1, P0 ;  /* 0x00007f0000037a11 */ /* 0x000fe400000f0c03 */
[----:B------:R-:W2:Y:S04]  /*5f80*/  SHFL.IDX PT, R0, R10, RZ, 0x1c1f ;  /* 0x001c1fff0a007589 */ /* 0x000ea800000e0000 */
[----:B------:R-:W3:Y:S01]  /*5f90*/  SHFL.IDX PT, R2, R3, RZ, 0x1c1f ;  /* 0x001c1fff03027589 */ /* 0x000ee200000e0000 */
[----:B--2---:R-:W-:Y:S05]  /*5fa0*/  IADD3 R8, P0, R0, R5, RZ ;  /* 0x0000000500087210 */ /* 0x004fea0007f1e0ff */
[----:B---3--:R-:W-:Y:S01]  /*5fb0*/  IMAD.X R9, R2, 0x1, R228, P0 ;  /* 0x0000000102097824 */ /* 0x008fe200000e06e4 */
[----:B------:R-:W-:Y:S04]  /*5fc0*/  IADD3 R6, P0, R0, R230, RZ ;  /* 0x000000e600067210 */ /* 0x000fe80007f1e0ff */
[----:B------:R-:W-:Y:S01]  /*5fd0*/  @!PT LDS RZ, [RZ] ;  /* 0x00000000fffff984 */ /* 0x000fe20000000800 */
[----:B------:R2:W-:Y:S01]  /*5fe0*/  LDGSTS.E.BYPASS.LTC128B.128 [R223+0x1880], [R8.64], !P1 ;  /* 0x0188000008df7fae */ /* 0x0005e2000c901d48 */
[----:B------:R-:W-:Y:S01]  /*5ff0*/  IMAD.X R7, R2, 0x1, R229, P0 ;  /* 0x0000000102077824 */ /* 0x000fe200000e06e5 */
[----:B------:R-:W-:Y:S02]  /*6000*/  IADD3 R4, P0, R0, R232, RZ ;  /* 0x000000e800047210 */ /* 0x000fe40007f1e0ff */
[----:B-1----:R-:W-:Y:S02]  /*6010*/  ISETP.GT.AND P1, PT, R11, 0x3f, PT ;  /* 0x0000003f0b00780c */ /* 0x002fe40003f24270 */
[----:B------:R2:W-:Y:S01]  /*6020*/  LDGSTS.E.BYPASS.LTC128B.128 [R223+0x2480], [R6.64], !P3 ;  /* 0x0248000006df7fae */ /* 0x0005e2000d901d48 */
[----:B------:R-:W-:Y:S05]  /*6030*/  IMAD.X R5, R2, 0x1, R231, P0 ;  /* 0x0000000102057824 */ /* 0x000fea00000e06e7 */
[----:B------:R2:W-:Y:S05]  /*6040*/  LDGSTS.E.BYPASS.LTC128B.128 [R223+0x3080], [R4.64], !P2 ;  /* 0x0308000004df7fae */ /* 0x0005ea000d101d48 */
[----:B------:R-:W-:-:S05]  /*6050*/  @P1 BRA `(.L_x_193) ;  /* 0x0000015000001947 */ /* 0x000fca0003800000 */
[----:B------:R-:W-:-:S05]  /*6060*/  BRA.DIV ~URZ, `(.L_x_194) ;  /* 0x0000e9d27f007947 */ /* 0x000fca000b800000 */
[----:B--2---:R1:W2:Y:S04]  /*6070*/  SHFL.IDX PT, R4, R3, 0x1, 0x1c1f ;  /* 0x003c1f0003047f89 */ /* 0x0042a800000e0000 */
[----:B------:R1:W3:Y:S02]  /*6080*/  SHFL.IDX PT, R0, R10, 0x1, 0x1c1f ;  /* 0x003c1f000a007f89 */ /* 0x0002e400000e0000 */
.L_x_260:
[C---:B-1----:R-:W-:Y:S01]  /*6090*/  IADD3 R10, R227.reuse, 0x20, RZ ;  /* 0x00000020e30a7810 */ /* 0x042fe20007ffe0ff */
[C---:B------:R-:W-:Y:S01]  /*60a0*/  IMAD.SHL.U32 R2, R227.reuse, 0x2, RZ ;  /* 0x00000002e3027824 */ /* 0x040fe200078e00ff */
[C---:B------:R-:W-:Y:S02]  /*60b0*/  ISETP.GE.AND P3, PT, R227.reuse, c[0x0][0x1d4], PT ;  /* 0x00007500e3007a0c */ /* 0x040fe40003f66270 */
[----:B------:R-:W-:Y:S02]  /*60c0*/  ISETP.GE.AND P2, PT, R10, c[0x0][0x1d4], PT ;  /* 0x000075000a007a0c */ /* 0x000fe40003f46270 */
[----:B---3--:R-:W-:Y:S02]  /*60d0*/  IADD3 R8, P0, R0, R2, RZ ;  /* 0x0000000200087210 */ /* 0x008fe40007f1e0ff */
[----:B------:R-:W-:Y:S03]  /*60e0*/  IADD3 R5, R227, 0x40, RZ ;  /* 0x00000040e3057810 */ /* 0x000fe60007ffe0ff */
[----:B--2---:R-:W-:Y:S01]  /*60f0*/  IMAD.X R9, R4, 0x1, R228, P0 ;  /* 0x0000000104097824 */ /* 0x004fe200000e06e4 */
[----:B------:R-:W-:Y:S02]  /*6100*/  IADD3 R6, P0, R0, R230, RZ ;  /* 0x000000e600067210 */ /* 0x000fe40007f1e0ff */
[----:B------:R-:W-:Y:S02]  /*6110*/  ISETP.GE.AND P1, PT, R5, c[0x0][0x1d4], PT ;  /* 0x0000750005007a0c */ /* 0x000fe40003f26270 */
[----:B------:R-:W-:Y:S01]  /*6120*/  @!PT LDS RZ, [RZ] ;  /* 0x00000000fffff984 */ /* 0x000fe20000000800 */
[----:B------:R-:W-:Y:S01]  /*6130*/  @!PT LDS RZ, [RZ] ;  /* 0x00000000fffff984 */ /* 0x000fe20000000800 */
[----:B------:R-:W-:Y:S01]  /*6140*/  @!PT LDS RZ, [RZ] ;  /* 0x00000000fffff984 */ /* 0x000fe20000000800 */
[----:B------:R1:W-:Y:S01]  /*6150*/  LDGSTS.E.BYPASS.LTC128B.128 [R223+0x2080], [R8.64], !P3 ;  /* 0x0208000008df7fae */ /* 0x0003e2000d901d48 */
[----:B------:R-:W-:Y:S01]  /*6160*/  IMAD.X R7, R4, 0x1, R229, P0 ;  /* 0x0000000104077824 */ /* 0x000fe200000e06e5 */
[----:B------:R-:W-:Y:S04]  /*6170*/  IADD3 R2, P0, R0, R232, RZ ;  /* 0x000000e800027210 */ /* 0x000fe80007f1e0ff */
[----:B------:R1:W-:Y:S01]  /*6180*/  LDGSTS.E.BYPASS.LTC128B.128 [R223+0x2c80], [R6.64], !P2 ;  /* 0x02c8000006df7fae */ /* 0x0003e2000d101d48 */
[----:B------:R-:W-:Y:S05]  /*6190*/  IMAD.X R3, R4, 0x1, R231, P0 ;  /* 0x0000000104037824 */ /* 0x000fea00000e06e7 */
[----:B------:R1:W-:Y:S03]  /*61a0*/  LDGSTS.E.BYPASS.LTC128B.128 [R223+0x3880], [R2.64], !P1 ;  /* 0x0388000002df7fae */ /* 0x0003e6000c901d48 */
.L_x_193:
[----:B------:R-:W-:Y:S05]  /*61b0*/  BSYNC B0 ;  /* 0x0000000000007941 */ /* 0x000fea0003800000 */
.L_x_192:
[----:B-1-34-:R-:W0:Y:S01]  /*61c0*/  LDGDEPBAR ;  /* 0x00000000000079af */ /* 0x01ae220000000000 */
[----:B------:R-:W-:Y:S01]  /*61d0*/  WARPSYNC 0xffffffff ;  /* 0xffffffff00007948 */ /* 0x000fe20003800000 */
[-C--:B--2---:R-:W-:Y:S06]  /*61e0*/  HMMA.16816.F32 R4, R48, R16.reuse, RZ ;  /* 0x000000103004723c */ /* 0x084fec00000018ff */
[----:B------:R-:W2:Y:S02]  /*61f0*/  LDL R0, [R1+0x14] ;  /* 0x0000140001007983 */ /* 0x000ea40000100800 */
[C---:B------:R-:W-:Y:S02]  /*6200*/  HMMA.16816.F32 R8, R44.reuse, R16, RZ ;  /* 0x000000102c08723c */ /* 0x040fe400000018ff */
[----:B------:R-:W-:Y:S06]  /*6210*/  LDSM.16.M88.4 R184, [R211+0x8080] ;  /* 0x00808000d3b8783b */ /* 0x000fec0000000200 */
[-C--:B------:R-:W-:Y:S02]  /*6220*/  HMMA.16816.F32 R12, R44, R18.reuse, RZ ;  /* 0x000000122c0c723c */ /* 0x080fe400000018ff */
[----:B------:R-:W1:Y:S06]  /*6230*/  LDSM.16.M88.4 R188, [R208+0x4880] ;  /* 0x00488000d0bc783b */ /* 0x000e6c0000000200 */
[C---:B------:R-:W-:Y:S02]  /*6240*/  HMMA.16816.F32 R16, R48.reuse, R18, RZ ;  /* 0x000000123010723c */ /* 0x040fe400000018ff */
[----:B------:R-:W3:Y:S06]  /*6250*/  LDSM.16.M88.4 R192, [R211+0x9080] ;  /* 0x00908000d3c0783b */ /* 0x000eec0000000200 */
[-C--:B------:R-:W-:Y:S02]  /*6260*/  HMMA.16816.F32 R20, R48, R32.reuse, RZ ;  /* 0x000000203014723c */ /* 0x080fe400000018ff */
[----:B------:R-:W4:Y:S06]  /*6270*/  LDSM.16.M88.4 R196, [R208+0x4c80] ;  /* 0x004c8000d0c4783b */ /* 0x000f2c0000000200 */
[C---:B------:R-:W-:Y:S02]  /*6280*/  HMMA.16816.F32 R24, R44.reuse, R32, RZ ;  /* 0x000000202c18723c */ /* 0x040fe400000018ff */
[----:B------:R-:W-:Y:S06]  /*6290*/  LDSM.16.M88.4 R200, [R219] ;  /* 0x00000000dbc8783b */ /* 0x000fec0000000200 */
[-C--:B------:R-:W-:Y:S02]  /*62a0*/  HMMA.16816.F32 R28, R44, R34.reuse, RZ ;  /* 0x000000222c1c723c */ /* 0x080fe400000018ff */
[----:B------:R-:W-:Y:S06]  /*62b0*/  LDSM.16.M88.4 R204, [R212+0x9080] ;  /* 0x00908000d4cc783b */ /* 0x000fec0000000200 */
[C---:B------:R-:W-:Y:S08]  /*62c0*/  HMMA.16816.F32 R32, R48.reuse, R34, RZ ;  /* 0x000000223020723c */ /* 0x040ff000000018ff */
[-C--:B------:R-:W-:Y:S08]  /*62d0*/  HMMA.16816.F32 R36, R48, R160.reuse, RZ ;  /* 0x000000a03024723c */ /* 0x080ff000000018ff */
[C---:B------:R-:W-:Y:S08]  /*62e0*/  HMMA.16816.F32 R40, R44.reuse, R160, RZ ;  /* 0x000000a02c28723c */ /* 0x040ff000000018ff */
[-C--:B------:R-:W-:Y:S08]  /*62f0*/  HMMA.16816.F32 R44, R44, R162.reuse, RZ ;  /* 0x000000a22c2c723c */ /* 0x080ff000000018ff */
[----:B------:R-:W-:Y:S01]  /*6300*/  HMMA.16816.F32 R48, R48, R162, RZ ;  /* 0x000000a23030723c */ /* 0x000fe200000018ff */
[----:B------:R-:W5:Y:S07]  /*6310*/  LDSM.16.M88.4 R160, [R208+0x5080] ;  /* 0x00508000d0a0783b */ /* 0x000f6e0000000200 */
        /* <DEDUP_REMOVED lines=9> */
[----:B------:R-:W-:Y:S07]  /*63b0*/  LDSM.16.M88.4 R176, [R211+0xa080] ;  /* 0x00a08000d3b0783b */ /* 0x000fee0000000200 */
[-C--:B------:R-:W-:Y:S08]  /*63c0*/  HMMA.16816.F32 R36, R164, R180.reuse, R36 ;  /* 0x000000b4a424723c */ /* 0x080ff00000001824 */
[C---:B------:R-:W-:Y:S08]  /*63d0*/  HMMA.16816.F32 R40, R172.reuse, R180, R40 ;  /* 0x000000b4ac28723c */ /* 0x040ff00000001828 */
[-C--:B------:R-:W-:Y:S01]  /*63e0*/  HMMA.16816.F32 R44, R172, R182.reuse, R44 ;  /* 0x000000b6ac2c723c */ /* 0x080fe2000000182c */
[----:B------:R-:W-:Y:S07]  /*63f0*/  LDSM.16.M88.4 R172, [R217] ;  /* 0x00000000d9ac783b */ /* 0x000fee0000000200 */
[----:B------:R-:W-:Y:S01]  /*6400*/  HMMA.16816.F32 R48, R164, R182, R48 ;  /* 0x000000b6a430723c */ /* 0x000fe20000001830 */
[----:B------:R-:W1:Y:S08]  /*6410*/  LDSM.16.M88.4 R164, [R218] ;  /* 0x00000000daa4783b */ /* 0x000e700000000200 */
[----:B------:R-:W1:Y:S01]  /*6420*/  LDSM.16.M88.4 R180, [R208+0x5480] ;  /* 0x00548000d0b4783b */ /* 0x000e620000000200 */
[----:B--2---:R-:W-:Y:S01]  /*6430*/  ISETP.GT.AND P0, PT, R226, R0, PT ;  /* 0x00000000e200720c */ /* 0x004fe20003f04270 */
[-C--:B-1----:R-:W-:Y:S08]  /*6440*/  HMMA.16816.F32 R4, R184, R188.reuse, R4 ;  /* 0x000000bcb804723c */ /* 0x082ff00000001804 */
[C---:B---3--:R-:W-:Y:S08]  /*6450*/  HMMA.16816.F32 R8, R192.reuse, R188, R8 ;  /* 0x000000bcc008723c */ /* 0x048ff00000001808 */
[-C--:B------:R-:W-:Y:S08]  /*6460*/  HMMA.16816.F32 R12, R192, R190.reuse, R12 ;  /* 0x000000bec00c723c */ /* 0x080ff0000000180c */
[C---:B------:R-:W-:Y:S01]  /*6470*/  HMMA.16816.F32 R16, R184.reuse, R190, R16 ;  /* 0x000000beb810723c */ /* 0x040fe20000001810 */
[----:B------:R-:W-:Y:S07]  /*6480*/  LDSM.16.M88.4 R188, [R208+0x5c80] ;  /* 0x005c8000d0bc783b */ /* 0x000fee0000000200 */
[-C--:B----4-:R-:W-:Y:S08]  /*6490*/  HMMA.16816.F32 R20, R184, R196.reuse, R20 ;  /* 0x000000c4b814723c */ /* 0x090ff00000001814 */
[C---:B------:R-:W-:Y:S08]  /*64a0*/  HMMA.16816.F32 R24, R192.reuse, R196, R24 ;  /* 0x000000c4c018723c */ /* 0x040ff00000001818 */
[-C--:B------:R-:W-:Y:S08]  /*64b0*/  HMMA.16816.F32 R28, R192, R198.reuse, R28 ;  /* 0x000000c6c01c723c */ /* 0x080ff0000000181c */
[C---:B------:R-:W-:Y:S01]  /*64c0*/  HMMA.16816.F32 R32, R184.reuse, R198, R32 ;  /* 0x000000c6b820723c */ /* 0x040fe20000001820 */
[----:B------:R-:W-:Y:S07]  /*64d0*/  LDSM.16.M88.4 R196, [R216] ;  /* 0x00000000d8c4783b */ /* 0x000fee0000000200 */
[-C--:B-----5:R-:W-:Y:S08]  /*64e0*/  HMMA.16816.F32 R36, R184, R160.reuse, R36 ;  /* 0x000000a0b824723c */ /* 0x0a0ff00000001824 */
[C---:B------:R-:W-:Y:S08]  /*64f0*/  HMMA.16816.F32 R40, R192.reuse, R160, R40 ;  /* 0x000000a0c028723c */ /* 0x040ff00000001828 */
[-C--:B------:R-:W-:Y:S01]  /*6500*/  HMMA.16816.F32 R44, R192, R162.reuse, R44 ;  /* 0x000000a2c02c723c */ /* 0x080fe2000000182c */
[----:B------:R-:W-:Y:S07]  /*6510*/  LDSM.16.M88.4 R192, [R212+0xa080] ;  /* 0x00a08000d4c0783b */ /* 0x000fee0000000200 */
[----:B------:R-:W-:Y:S01]  /*6520*/  HMMA.16816.F32 R48, R184, R162, R48 ;  /* 0x000000a2b830723c */ /* 0x000fe20000001830 */
[----:B------:R-:W1:Y:S07]  /*6530*/  LDSM.16.M88.4 R160, [R211+0xb080] ;  /* 0x00b08000d3a0783b */ /* 0x000e6e0000000200 */
[-C--:B------:R-:W-:Y:S01]  /*6540*/  HMMA.16816.F32 R4, R168, R200.reuse, R4 ;  /* 0x000000c8a804723c */ /* 0x080fe20000001804 */
[----:B------:R-:W2:Y:S07]  /*6550*/  LDSM.16.M88.4 R184, [R208+0x5880] ;  /* 0x00588000d0b8783b */ /* 0x000eae0000000200 */
[C---:B------:R-:W-:Y:S08]  /*6560*/  HMMA.16816.F32 R8, R204.reuse, R200, R8 ;  /* 0x000000c8cc08723c */ /* 0x040ff00000001808 */
[-C--:B------:R-:W-:Y:S08]  /*6570*/  HMMA.16816.F32 R12, R204, R202.reuse, R12 ;  /* 0x000000cacc0c723c */ /* 0x080ff0000000180c */
[C---:B------:R-:W-:Y:S08]  /*6580*/  HMMA.16816.F32 R16, R168.reuse, R202, R16 ;  /* 0x000000caa810723c */ /* 0x040ff00000001810 */
[-C--:B------:R-:W-:Y:S08]  /*6590*/  HMMA.16816.F32 R20, R168, R164.reuse, R20 ;  /* 0x000000a4a814723c */ /* 0x080ff00000001814 */
        /* <DEDUP_REMOVED lines=8> */
[-C--:B------:R-:W-:Y:S08]  /*6620*/  HMMA.16816.F32 R4, R176, R180.reuse, R4 ;  /* 0x000000b4b004723c */ /* 0x080ff00000001804 */
[C---:B-1----:R-:W-:Y:S08]  /*6630*/  HMMA.16816.F32 R8, R160.reuse, R180, R8 ;  /* 0x000000b4a008723c */ /* 0x042ff00000001808 */
[-C--:B------:R-:W-:Y:S08]  /*6640*/  HMMA.16816.F32 R12, R160, R182.reuse, R12 ;  /* 0x000000b6a00c723c */ /* 0x080ff0000000180c */
[C---:B------:R-:W-:Y:S08]  /*6650*/  HMMA.16816.F32 R16, R176.reuse, R182, R16 ;  /* 0x000000b6b010723c */ /* 0x040ff00000001810 */
[-C--:B--2---:R-:W-:Y:S08]  /*6660*/  HMMA.16816.F32 R20, R176, R184.reuse, R20 ;  /* 0x000000b8b014723c */ /* 0x084ff00000001814 */
[C---:B------:R-:W-:Y:S08]  /*6670*/  HMMA.16816.F32 R24, R160.reuse, R184, R24 ;  /* 0x000000b8a018723c */ /* 0x040ff00000001818 */
[-C--:B------:R-:W-:Y:S08]  /*6680*/  HMMA.16816.F32 R28, R160, R186.reuse, R28 ;  /* 0x000000baa01c723c */ /* 0x080ff0000000181c */
[C---:B------:R-:W-:Y:S08]  /*6690*/  HMMA.16816.F32 R32, R176.reuse, R186, R32 ;  /* 0x000000bab020723c */ /* 0x040ff00000001820 */
[-C--:B------:R-:W-:Y:S08]  /*66a0*/  HMMA.16816.F32 R36, R176, R188.reuse, R36 ;  /* 0x000000bcb024723c */ /* 0x080ff00000001824 */
[C---:B------:R-:W-:Y:S08]  /*66b0*/  HMMA.16816.F32 R40, R160.reuse, R188, R40 ;  /* 0x000000bca028723c */ /* 0x040ff00000001828 */
[-C--:B------:R-:W-:Y:S08]  /*66c0*/  HMMA.16816.F32 R44, R160, R190.reuse, R44 ;  /* 0x000000bea02c723c */ /* 0x080ff0000000182c */
[----:B------:R-:W-:Y:S08]  /*66d0*/  HMMA.16816.F32 R48, R176, R190, R48 ;  /* 0x000000beb030723c */ /* 0x000ff00000001830 */
[-C--:B------:R-:W-:Y:S08]  /*66e0*/  HMMA.16816.F32 R4, R192, R196.reuse, R4 ;  /* 0x000000c4c004723c */ /* 0x080ff00000001804 */
        /* <DEDUP_REMOVED lines=18> */
[----:B------:R-:W-:Y:S02]  /*6810*/  FMUL.FTZ R18, R18, c[0x0][0x320] ;  /* 0x0000c80012127a20 */ /* 0x000fe40000410000 */
[----:B------:R-:W-:Y:S02]  /*6820*/  FMUL.FTZ R14, R14, c[0x0][0x320] ;  /* 0x0000c8000e0e7a20 */ /* 0x000fe40000410000 */
[----:B------:R-:W-:Y:S01]  /*6830*/  FMUL.FTZ R15, R15, c[0x0][0x320] ;  /* 0x0000c8000f0f7a20 */ /* 0x000fe20000410000 */
[----:B------:R4:W1:Y:S01]  /*6840*/  MUFU.TANH R168, R7 ;  /* 0x0000000700a87308 */ /* 0x0008620000002400 */
[----:B------:R-:W-:Y:S09]  /*6850*/  FMUL.FTZ R19, R19, c[0x0][0x320] ;  /* 0x0000c80013137a20 */ /* 0x000ff20000410000 */
[----:B------:R-:W1:Y:S10]  /*6860*/  MUFU.TANH R183, R8 ;  /* 0x0000000800b77308 */ /* 0x000e740000002400 */
[----:B------:R-:W1:Y:S01]  /*6870*/  MUFU.TANH R177, R9 ;  /* 0x0000000900b17308 */ /* 0x000e620000002400 */
[----:B----4-:R-:W4:Y:S09]  /*6880*/  LDSM.16.M88.4 R4, [R215] ;  /* 0x00000000d704783b */ /* 0x010f320000000200 */
[----:B------:R-:W1:Y:S10]  /*6890*/  MUFU.TANH R188, R10 ;  /* 0x0000000a00bc7308 */ /* 0x000e740000002400 */
[----:B------:R5:W1:Y:S10]  /*68a0*/  MUFU.TANH R185, R11 ;  /* 0x0000000b00b97308 */ /* 0x000a740000002400 */
[----:B------:R-:W1:Y:S10]  /*68b0*/  MUFU.TANH R106, R16 ;  /* 0x00000010006a7308 */ /* 0x000e740000002400 */
[----:B------:R-:W1:Y:S01]  /*68c0*/  MUFU.TANH R104, R17 ;  /* 0x0000001100687308 */ /* 0x000e620000002400 */
[----:B-----5:R-:W5:Y:S01]  /*68d0*/  LDSM.16.M88.4 R8, [R214] ;  /* 0x00000000d608783b */ /* 0x020f620000000200 */
[----:B------:R-:W-:Y:S04]  /*68e0*/  DEPBAR.LE SB0, 0x0 ;  /* 0x000080000000791a */ /* 0x000fe80000000000 */
[-C--:B----4-:R-:W-:Y:S04]  /*68f0*/  HMMA.16816.F32 R20, R192, R4.reuse, R20 ;  /* 0x00000004c014723c */ /* 0x090fe80000001814 */
[----:B------:R-:W4:Y:S01]  /*6900*/  MUFU.TANH R111, R18 ;  /* 0x00000012006f7308 */ /* 0x000f220000002400 */
[----:B------:R-:W-:Y:S03]  /*6910*/  BAR.SYNC.DEFER_BLOCKING 0x0 ;  /* 0x0000000000007b1d */ /* 0x000fe60000010000 */
[C---:B------:R-:W-:Y:S06]  /*6920*/  HMMA.16816.F32 R24, R164.reuse, R4, R24 ;  /* 0x00000004a418723c */ /* 0x040fec0000001818 */
[----:B------:R-:W1:Y:S02]  /*6930*/  MUFU.TANH R163, R12 ;  /* 0x0000000c00a37308 */ /* 0x000e640000002400 */
[-C--:B------:R-:W-:Y:S08]  /*6940*/  HMMA.16816.F32 R28, R164, R6.reuse, R28 ;  /* 0x00000006a41c723c */ /* 0x080ff0000000181c */
[----:B------:R-:W1:Y:S01]  /*6950*/  MUFU.TANH R162, R13 ;  /* 0x0000000d00a27308 */ /* 0x000e620000002400 */
[C---:B------:R-:W-:Y:S04]  /*6960*/  HMMA.16816.F32 R32, R192.reuse, R6, R32 ;  /* 0x00000006c020723c */ /* 0x040fe80000001820 */
[----:B------:R-:W-:Y:S02]  /*6970*/  FMUL.FTZ R20, R20, c[0x0][0x320] ;  /* 0x0000c80014147a20 */ /* 0x000fe40000410000 */
[----:B------:R-:W-:Y:S03]  /*6980*/  FMUL.FTZ R21, R21, c[0x0][0x320] ;  /* 0x0000c80015157a20 */ /* 0x000fe60000410000 */
[----:B------:R-:W1:Y:S03]  /*6990*/  MUFU.TANH R179, R14 ;  /* 0x0000000e00b37308 */ /* 0x000e660000002400 */
[----:B------:R-:W-:Y:S01]  /*69a0*/  FMUL.FTZ R26, R26, c[0x0][0x320] ;  /* 0x0000c8001a1a7a20 */ /* 0x000fe20000410000 */
[-C--:B-----5:R-:W-:Y:S03]  /*69b0*/  HMMA.16816.F32 R36, R192, R8.reuse, R36 ;  /* 0x00000008c024723c */ /* 0x0a0fe60000001824 */
[----:B------:R-:W-:Y:S02]  /*69c0*/  FMUL.FTZ R27, R27, c[0x0][0x320] ;  /* 0x0000c8001b1b7a20 */ /* 0x000fe40000410000 */
[----:B------:R-:W-:Y:S01]  /*69d0*/  FMUL.FTZ R28, R28, c[0x0][0x320] ;  /* 0x0000c8001c1c7a20 */ /* 0x000fe20000410000 */
[----:B------:R5:W1:Y:S01]  /*69e0*/  MUFU.TANH R102, R20 ;  /* 0x0000001400667308 */ /* 0x000a620000002400 */
[----:B------:R-:W-:Y:S01]  /*69f0*/  FMUL.FTZ R29, R29, c[0x0][0x320] ;  /* 0x0000c8001d1d7a20 */ /* 0x000fe20000410000 */
[C---:B------:R-:W-:Y:S04]  /*6a00*/  HMMA.16816.F32 R40, R164.reuse, R8, R40 ;  /* 0x00000008a428723c */ /* 0x040fe80000001828 */
[----:B------:R-:W-:Y:S02]  /*6a10*/  FMUL.FTZ R30, R30, c[0x0][0x320] ;  /* 0x0000c8001e1e7a20 */ /* 0x000fe40000410000 */
[----:B------:R-:W-:Y:S02]  /*6a20*/  FMUL.FTZ R31, R31, c[0x0][0x320] ;  /* 0x0000c8001f1f7a20 */ /* 0x000fe40000410000 */
[----:B------:R1:W1:Y:S01]  /*6a30*/  MUFU.TANH R100, R21 ;  /* 0x0000001500647308 */ /* 0x0002620000002400 */
[-C--:B------:R-:W-:Y:S03]  /*6a40*/  HMMA.16816.F32 R44, R164, R10.reuse, R44 ;  /* 0x0000000aa42c723c */ /* 0x080fe6000000182c */
[----:B------:R-:W-:Y:S02]  /*6a50*/  FMUL.FTZ R32, R32, c[0x0][0x320] ;  /* 0x0000c80020207a20 */ /* 0x000fe40000410000 */
[----:B------:R-:W-:Y:S02]  /*6a60*/  FMUL.FTZ R33, R33, c[0x0][0x320] ;  /* 0x0000c80021217a20 */ /* 0x000fe40000410000 */
[----:B------:R-:W-:Y:S01]  /*6a70*/  FMUL.FTZ R34, R34, c[0x0][0x320] ;  /* 0x0000c80022227a20 */ /* 0x000fe20000410000 */
[----:B------:R-:W-:Y:S01]  /*6a80*/  HMMA.16816.F32 R48, R192, R10, R48 ;  /* 0x0000000ac030723c */ /* 0x000fe20000001830 */
[----:B------:R2:W2:Y:S03]  /*6a90*/  MUFU.TANH R172, R26 ;  /* 0x0000001a00ac7308 */ /* 0x0004a60000002400 */
[----:B------:R-:W-:Y:S02]  /*6aa0*/  FMUL.FTZ R35, R35, c[0x0][0x320] ;  /* 0x0000c80023237a20 */ /* 0x000fe40000410000 */
[----:B-----5:R-:W-:Y:S02]  /*6ab0*/  FMUL.FTZ R20, R37, c[0x0][0x320] ;  /* 0x0000c80025147a20 */ /* 0x020fe40000410000 */
[----:B------:R-:W-:Y:S03]  /*6ac0*/  FMUL.FTZ R38, R38, c[0x0][0x320] ;  /* 0x0000c80026267a20 */ /* 0x000fe60000410000 */
[----:B------:R3:W3:Y:S01]  /*6ad0*/  MUFU.TANH R178, R15 ;  /* 0x0000000f00b27308 */ /* 0x0006e20000002400 */
[----:B------:R-:W-:Y:S02]  /*6ae0*/  FMUL.FTZ R39, R39, c[0x0][0x320] ;  /* 0x0000c80027277a20 */ /* 0x000fe40000410000 */
[----:B------:R-:W-:Y:S02]  /*6af0*/  FMUL.FTZ R42, R42, c[0x0][0x320] ;  /* 0x0000c8002a2a7a20 */ /* 0x000fe40000410000 */
[----:B-1----:R-:W-:Y:S02]  /*6b00*/  FMUL.FTZ R21, R36, c[0x0][0x320] ;  /* 0x0000c80024157a20 */ /* 0x002fe40000410000 */
[----:B------:R-:W-:Y:S02]  /*6b10*/  FMUL.FTZ R43, R43, c[0x0][0x320] ;  /* 0x0000c8002b2b7a20 */ /* 0x000fe40000410000 */
[----:B------:R-:W-:Y:S01]  /*6b20*/  FMUL.FTZ R44, R44, c[0x0][0x320] ;  /* 0x0000c8002c2c7a20 */ /* 0x000fe20000410000 */
[----:B------:R1:W1:Y:S01]  /*6b30*/  MUFU.TANH R110, R19 ;  /* 0x00000013006e7308 */ /* 0x0002620000002400 */
[----:B------:R-:W-:Y:S02]  /*6b40*/  FMUL.FTZ R45, R45, c[0x0][0x320] ;  /* 0x0000c8002d2d7a20 */ /* 0x000fe40000410000 */
[----:B------:R-:W-:Y:S02]  /*6b50*/  FMUL.FTZ R47, R47, c[0x0][0x320] ;  /* 0x0000c8002f2f7a20 */ /* 0x000fe40000410000 */
[----:B------:R-:W-:Y:S02]  /*6b60*/  FMUL.FTZ R17, R48, c[0x0][0x320] ;  /* 0x0000c80030117a20 */ /* 0x000fe40000410000 */
[----:B------:R-:W-:Y:S02]  /*6b70*/  FMUL.FTZ R16, R49, c[0x0][0x320] ;  /* 0x0000c80031107a20 */ /* 0x000fe40000410000 */
[----:B--2---:R-:W-:Y:S01]  /*6b80*/  FMUL.FTZ R26, R50, c[0x0][0x320] ;  /* 0x0000c800321a7a20 */ /* 0x004fe20000410000 */
        /* <DEDUP_REMOVED lines=15> */
[----:B------:R-:W1:Y:S10]  /*6c80*/  MUFU.TANH R30, R30 ;  /* 0x0000001e001e7308 */ /* 0x000e740000002400 */
        /* <DEDUP_REMOVED lines=9> */
[----:B------:R2:W1:Y:S10]  /*6d20*/  MUFU.TANH R29, R40 ;  /* 0x00000028001d7308 */ /* 0x0004740000002400 */
[----:B------:R2:W1:Y:S10]  /*6d30*/  MUFU.TANH R28, R41 ;  /* 0x00000029001c7308 */ /* 0x0004740000002400 */
[----:B------:R-:W1:Y:S10]  /*6d40*/  MUFU.TANH R42, R42 ;  /* 0x0000002a002a7308 */ /* 0x000e740000002400 */
[----:B------:R-:W1:Y:S10]  /*6d50*/  MUFU.TANH R43, R43 ;  /* 0x0000002b002b7308 */ /* 0x000e740000002400 */
[----:B------:R-:W1:Y:S10]  /*6d60*/  MUFU.TANH R44, R44 ;  /* 0x0000002c002c7308 */ /* 0x000e740000002400 */
[----:B------:R-:W1:Y:S10]  /*6d70*/  MUFU.TANH R45, R45 ;  /* 0x0000002d002d7308 */ /* 0x000e740000002400 */
[----:B------:R2:W1:Y:S10]  /*6d80*/  MUFU.TANH R27, R46 ;  /* 0x0000002e001b7308 */ /* 0x0004740000002400 */
[----:B------:R-:W1:Y:S10]  /*6d90*/  MUFU.TANH R47, R47 ;  /* 0x0000002f002f7308 */ /* 0x000e740000002400 */
[----:B------:R-:W1:Y:S10]  /*6da0*/  MUFU.TANH R17, R17 ;  /* 0x0000001100117308 */ /* 0x000e740000002400 */
[----:B------:R-:W1:Y:S10]  /*6db0*/  MUFU.TANH R16, R16 ;  /* 0x0000001000107308 */ /* 0x000e740000002400 */
[----:B------:R-:W1:Y:S10]  /*6dc0*/  MUFU.TANH R26, R26 ;  /* 0x0000001a001a7308 */ /* 0x000e740000002400 */
[----:B------:R-:W1:Y:S01]  /*6dd0*/  MUFU.TANH R18, R18 ;  /* 0x0000001200127308 */ /* 0x000e620000002400 */
[----:B------:R-:W-:-:S05]  /*6de0*/  @!P0 BRA `(.L_x_195) ;  /* 0x0000043000008947 */ /* 0x000fca0003800000 */
[C---:B--234-:R-:W-:Y:S01]  /*6df0*/  IADD3 R233, R227.reuse, 0x20, RZ ;  /* 0x00000020e3e97810 */ /* 0x05cfe20007ffe0ff */
[----:B------:R-:W2:Y:S01]  /*6e00*/  LDL R2, [R1+0x24] ;  /* 0x0000240001027983 */ /* 0x000ea20000100800 */
[----:B------:R-:W-:Y:S01]  /*6e10*/  ISETP.GE.AND P5, PT, R227, c[0x0][0x1d4], PT ;  /* 0x00007500e3007a0c */ /* 0x000fe20003fa6270 */
[----:B------:R-:W-:Y:S01]  /*6e20*/  IMAD.MOV.U32 R3, RZ, RZ, c[0x0][0x2b8] ;  /* 0x0000ae00ff037624 */ /* 0x000fe200078e00ff */
[----:B------:R-:W-:Y:S01]  /*6e30*/  ISETP.GE.AND P4, PT, R233, c[0x0][0x1d4], PT ;  /* 0x00007500e9007a0c */ /* 0x000fe20003f86270 */
[----:B------:R-:W3:Y:S01]  /*6e40*/  LDL R0, [R1+0x18] ;  /* 0x0000180001007983 */ /* 0x000ee20000100800 */
[----:B------:R-:W-:Y:S02]  /*6e50*/  IMAD.MOV.U32 R222, RZ, RZ, RZ ;  /* 0x000000ffffde7224 */ /* 0x000fe400078e00ff */
[----:B------:R-:W-:Y:S01]  /*6e60*/  ISETP.NE.AND P2, PT, R3, 0x1, PT ;  /* 0x000000010300780c */ /* 0x000fe20003f45270 */
[----:B------:R-:W4:Y:S02]  /*6e70*/  S2R R224, SR_TID.X ;  /* 0x0000000000e07919 */ /* 0x000f240000002100 */
[----:B----4-:R-:W-:Y:S04]  /*6e80*/  SHF.R.S32.HI R6, RZ, 0x1f, R224 ;  /* 0x0000001fff067819 */ /* 0x010fe800000114e0 */
[----:B------:R-:W-:Y:S01]  /*6e90*/  LEA.HI R6, R6, R224, RZ, 0x2 ;  /* 0x000000e006067211 */ /* 0x000fe200078f10ff */
[----:B------:R-:W-:Y:S03]  /*6ea0*/  IMAD.SHL.U32 R224, R227, 0x2, RZ ;  /* 0x00000002e3e07824 */ /* 0x000fe600078e00ff */
[----:B------:R-:W-:Y:S01]  /*6eb0*/  SHF.R.S32.HI R6, RZ, 0x2, R6 ;  /* 0x00000002ff067819 */ /* 0x000fe20000011406 */
[----:B--2---:R-:W-:Y:S01]  /*6ec0*/  IMAD R2, R226, 0x30, R2 ;  /* 0x00000030e2027824 */ /* 0x004fe200078e0202 */
[----:B---3--:R-:W-:Y:S04]  /*6ed0*/  ISETP.GT.AND P1, PT, R0, 0x2f, PT ;  /* 0x0000002f0000780c */ /* 0x008fe80003f24270 */
[----:B------:R-:W-:Y:S05]  /*6ee0*/  IADD3 R2, R2, -0x30, R0 ;  /* 0xffffffd002027810 */ /* 0x000fea0007ffe000 */
[----:B------:R-:W-:Y:S04]  /*6ef0*/  @P2 IMAD.HI.U32 R3, R2, c[0x0][0x2bc], RZ ;  /* 0x0000af0002032a27 */ /* 0x000fe800078e00ff */
[----:B------:R-:W-:Y:S01]  /*6f00*/  IMAD.MOV.U32 R0, RZ, RZ, R2 ;  /* 0x000000ffff007224 */ /* 0x000fe200078e0002 */
[----:B------:R-:W-:Y:S04]  /*6f10*/  @P2 SHF.R.U32.HI R0, RZ, c[0x0][0x2c0], R3 ;  /* 0x0000b000ff002a19 */ /* 0x000fe80000011603 */
[C---:B------:R-:W-:Y:S04]  /*6f20*/  @!P1 IADD3 R3, P0, R0.reuse, UR12, RZ ;  /* 0x0000000c00039c10 */ /* 0x040fe8000ff1e0ff */
[----:B------:R-:W-:Y:S01]  /*6f30*/  @!P1 LEA.HI.X.SX32 R5, R0, UR10, 0x1, P0 ;  /* 0x0000000a00059c11 */ /* 0x000fe200080f0eff */
[----:B------:R-:W-:Y:S01]  /*6f40*/  IMAD.MOV R0, RZ, RZ, -R0 ;  /* 0x000000ffff007224 */ /* 0x000fe200078e0a00 */
[C---:B------:R-:W-:Y:S03]  /*6f50*/  @!P1 LEA R4, P0, R3.reuse, c[0x0][0x2a0], 0x2 ;  /* 0x0000a80003049a11 */ /* 0x040fe600078010ff */
[----:B------:R-:W-:Y:S01]  /*6f60*/  IMAD R225, R0, c[0x0][0x2b8], R2 ;  /* 0x0000ae0000e17a24 */ /* 0x000fe200078e0202 */
[----:B------:R-:W-:Y:S03]  /*6f70*/  @!P1 LEA.HI.X R5, R3, c[0x0][0x2a4], R5, 0x2, P0 ;  /* 0x0000a90003059a11 */ /* 0x000fe600000f1405 */
[C---:B------:R-:W-:Y:S01]  /*6f80*/  IMAD.WIDE.U32 R2, R225.reuse, c[0x0][0x1e0], RZ ;  /* 0x00007800e1027a25 */ /* 0x040fe200078e00ff */
[----:B------:R-:W-:Y:S01]  /*6f90*/  SHF.R.S32.HI R0, RZ, 0x1f, R225 ;  /* 0x0000001fff007819 */ /* 0x000fe200000114e1 */
[----:B------:R2:W3:Y:S04]  /*6fa0*/  @!P1 LDG.E R222, [R4.64] ;  /* 0x0000000804de9981 */ /* 0x0004e8000c1e1900 */
[----:B------:R-:W-:Y:S04]  /*6fb0*/  IMAD R0, R0, c[0x0][0x1e0], RZ ;  /* 0x0000780000007a24 */ /* 0x000fe800078e02ff */
[----:B------:R-:W-:Y:S04]  /*6fc0*/  IMAD R0, R225, c[0x0][0x1e4], R0 ;  /* 0x00007900e1007a24 */ /* 0x000fe800078e0200 */
[----:B------:R-:W-:Y:S01]  /*6fd0*/  IMAD.IADD R3, R3, 0x1, R0 ;  /* 0x0000000103037824 */ /* 0x000fe200078e0200 */
[----:B--2---:R-:W-:Y:S04]  /*6fe0*/  IADD3 R5, -R6, 0x30, RZ ;  /* 0x0000003006057810 */ /* 0x004fe80007ffe1ff */
[----:B------:R-:W-:Y:S02]  /*6ff0*/  ISETP.GE.AND P1, PT, R5, 0x1, PT ;  /* 0x000000010500780c */ /* 0x000fe40003f26270 */
[----:B---3--:R-:W-:Y:S01]  /*7000*/  SHF.R.S32.HI R4, RZ, 0x1f, R222 ;  /* 0x0000001fff047819 */ /* 0x008fe200000114de */
[----:B------:R-:W-:Y:S04]  /*7010*/  IMAD.WIDE.U32 R2, R222, c[0x0][0x1f0], R2 ;  /* 0x00007c00de027a25 */ /* 0x000fe800078e0002 */
[----:B------:R-:W-:Y:S01]  /*7020*/  IMAD R4, R4, c[0x0][0x1f0], RZ ;  /* 0x00007c0004047a24 */ /* 0x000fe200078e02ff */
[----:B------:R-:W-:Y:S03]  /*7030*/  IADD3 R0, P0, R2, UR16, RZ ;  /* 0x0000001002007c10 */ /* 0x000fe6000ff1e0ff */
[----:B------:R-:W-:Y:S05]  /*7040*/  IMAD R4, R222, c[0x0][0x1f4], R4 ;  /* 0x00007d00de047a24 */ /* 0x000fea00078e0204 */
[----:B------:R-:W-:Y:S02]  /*7050*/  IADD3.X R3, R3, UR14, R4, P0, !PT ;  /* 0x0000000e03037c10 */ /* 0x000fe400087fe404 */
[C---:B------:R-:W-:Y:S04]  /*7060*/  LEA R4, P0, R0.reuse, c[0x0][0x1c8], 0x1 ;  /* 0x0000720000047a11 */ /* 0x040fe800078008ff */
[----:B------:R-:W-:Y:S02]  /*7070*/  LEA.HI.X R3, R0, c[0x0][0x1cc], R3, 0x1, P0 ;  /* 0x0000730000037a11 */ /* 0x000fe400000f0c03 */
[----:B------:R-:W2:Y:S04]  /*7080*/  SHFL.IDX PT, R0, R4, RZ, 0x1c1f ;  /* 0x001c1fff04007589 */ /* 0x000ea800000e0000 */
[----:B------:R-:W3:Y:S01]  /*7090*/  SHFL.IDX PT, R2, R3, RZ, 0x1c1f ;  /* 0x001c1fff03027589 */ /* 0x000ee200000e0000 */
[----:B--2---:R-:W-:Y:S05]  /*70a0*/  @P1 IADD3 R14, P0, R0, R224, RZ ;  /* 0x000000e0000e1210 */ /* 0x004fea0007f1e0ff */
[--C-:B---3--:R-:W-:Y:S01]  /*70b0*/  @P1 IMAD.X R15, R2, 0x1, R228.reuse, P0 ;  /* 0x00000001020f1824 */ /* 0x108fe200000e06e4 */
[----:B------:R-:W-:Y:S04]  /*70c0*/  @P1 IADD3 R12, P0, R0, R230, RZ ;  /* 0x000000e6000c1210 */ /* 0x000fe80007f1e0ff */
[----:B------:R-:W-:Y:S01]  /*70d0*/  @!PT LDS RZ, [RZ] ;  /* 0x00000000fffff984 */ /* 0x000fe20000000800 */
[----:B------:R2:W-:Y:S01]  /*70e0*/  @P1 LDGSTS.E.BYPASS.LTC128B.128 [R223+0x3c80], [R14.64], !P5 ;  /* 0x03c800000edf1fae */ /* 0x0005e2000e901d48 */
[----:B------:R-:W-:Y:S01]  /*70f0*/  @P1 IMAD.X R13, R2, 0x1, R229, P0 ;  /* 0x00000001020d1824 */ /* 0x000fe200000e06e5 */
[----:B------:R-:W-:Y:S02]  /*7100*/  @P1 IADD3 R10, P0, R0, R232, RZ ;  /* 0x000000e8000a1210 */ /* 0x000fe40007f1e0ff */
[----:B------:R-:W3:Y:S03]  /*7110*/  SHFL.IDX PT, R0, R4, 0x1, 0x1c1f ;  /* 0x003c1f0004007f89 */ /* 0x000ee600000e0000 */
[----:B------:R-:W-:Y:S01]  /*7120*/  @P1 IMAD.X R11, R2, 0x1, R231, P0 ;  /* 0x00000001020b1824 */ /* 0x000fe200000e06e7 */
[----:B------:R2:W-:Y:S01]  /*7130*/  @P1 LDGSTS.E.BYPASS.LTC128B.128 [R223+0x4880], [R12.64], !P4 ;  /* 0x048800000cdf1fae */ /* 0x0005e2000e101d48 */
[----:B------:R-:W-:Y:S03]  /*7140*/  ISETP.GE.AND P0, PT, R5, 0x21, PT ;  /* 0x000000210500780c */ /* 0x000fe60003f06270 */
[----:B------:R-:W4:Y:S10]  /*7150*/  SHFL.IDX PT, R2, R3, 0x1, 0x1c1f ;  /* 0x003c1f0003027f89 */ /* 0x000f3400000e0000 */
[----:B---3--:R-:W-:Y:S02]  /*7160*/  @P0 IADD3 R8, P2, R0, R224, RZ ;  /* 0x000000e000080210 */ /* 0x008fe40007f5e0ff */
[----:B------:R-:W-:Y:S04]  /*7170*/  IADD3 R224, R227, 0x40, RZ ;  /* 0x00000040e3e07810 */ /* 0x000fe80007ffe0ff */
[----:B------:R-:W-:Y:S01]  /*7180*/  ISETP.GE.AND P3, PT, R224, c[0x0][0x1d4], PT ;  /* 0x00007500e0007a0c */ /* 0x000fe20003f66270 */
[----:B----4-:R-:W-:Y:S01]  /*7190*/  @P0 IMAD.X R9, R2, 0x1, R228, P2 ;  /* 0x0000000102090824 */ /* 0x010fe200010e06e4 */
[----:B------:R-:W-:Y:S05]  /*71a0*/  @P0 IADD3 R6, P2, R0, R230, RZ ;  /* 0x000000e600060210 */ /* 0x000fea0007f5e0ff */
[----:B------:R-:W-:Y:S01]  /*71b0*/  @P0 IMAD.X R7, R2, 0x1, R229, P2 ;  /* 0x0000000102070824 */ /* 0x000fe200010e06e5 */
[----:B------:R-:W-:Y:S05]  /*71c0*/  @P0 IADD3 R4, P2, R0, R232, RZ ;  /* 0x000000e800040210 */ /* 0x000fea0007f5e0ff */
[----:B------:R2:W-:Y:S01]  /*71d0*/  @P1 LDGSTS.E.BYPASS.LTC128B.128 [R223+0x5480], [R10.64], !P3 ;  /* 0x054800000adf1fae */ /* 0x0005e2000d901d48 */
[----:B------:R-:W-:Y:S03]  /*71e0*/  @P0 IMAD.X R5, R2, 0x1, R231, P2 ;  /* 0x0000000102050824 */ /* 0x000fe600010e06e7 */
[----:B------:R2:W-:Y:S04]  /*71f0*/  @P0 LDGSTS.E.BYPASS.LTC128B.128 [R223+0x4480], [R8.64], !P5 ;  /* 0x0448000008df0fae */ /* 0x0005e8000e901d48 */
[----:B------:R2:W-:Y:S04]  /*7200*/  @P0 LDGSTS.E.BYPASS.LTC128B.128 [R223+0x5080], [R6.64], !P4 ;  /* 0x0508000006df0fae */ /* 0x0005e8000e101d48 */
[----:B------:R2:W-:Y:S02]  /*7210*/  @P0 LDGSTS.E.BYPASS.LTC128B.128 [R223+0x5c80], [R4.64], !P3 ;  /* 0x05c8000004df0fae */ /* 0x0005e4000d901d48 */
.L_x_195:
[----:B--234-:R-:W-:Y:S01]  /*7220*/  MOV R49, 0x1 ;  /* 0x0000000100317802 */ /* 0x01cfe20000000f00 */
[----:B------:R-:W2:Y:S01]  /*7230*/  LDL R2, [R1+0x1c] ;  /* 0x00001c0001027983 */ /* 0x000ea20000100800 */
[----:B------:R-:W-:Y:S02]  /*7240*/  IMAD.MOV.U32 R0, RZ, RZ, c[0x0][0x2c4] ;  /* 0x0000b100ff007624 */ /* 0x000fe400078e00ff */
[----:B------:R-:W-:Y:S01]  /*7250*/  IMAD.MOV.U32 R37, RZ, RZ, c[0x0][0x2ac] ;  /* 0x0000ab00ff257624 */ /* 0x000fe200078e00ff */
[----:B------:R-:W3:Y:S02]  /*7260*/  LDL R36, [R1] ;  /* 0x0000000001247983 */ /* 0x000ee40000100800 */
[----:B------:R-:W-:Y:S02]  /*7270*/  ISETP.NE.AND P0, PT, R0, 0x1, PT ;  /* 0x000000010000780c */ /* 0x000fe40003f05270 */
[----:B------:R-:W0:Y:S11]  /*7280*/  LDGDEPBAR ;  /* 0x00000000000079af */ /* 0x000e360000000000 */
[----:B--2---:R-:W-:Y:S04]  /*7290*/  @P0 IMAD.HI.U32 R0, R2, c[0x0][0x2c8], RZ ;  /* 0x0000b20002000a27 */ /* 0x004fe800078e00ff */
[----:B------:R-:W-:Y:S01]  /*72a0*/  IMAD.MOV.U32 R5, RZ, RZ, R2 ;  /* 0x000000ffff057224 */ /* 0x000fe200078e0002 */
[----:B------:R-:W-:Y:S01]  /*72b0*/  @P0 SHF.R.U32.HI R5, RZ, c[0x0][0x2cc], R0 ;  /* 0x0000b300ff050a19 */ /* 0x000fe20000011600 */
[----:B------:R-:W-:Y:S01]  /*72c0*/  IMAD R0, R226, -0x30, RZ ;  /* 0xffffffd0e2007824 */ /* 0x000fe200078e02ff */
[----:B------:R-:W-:Y:S03]  /*72d0*/  ISETP.LE.AND P0, PT, R49, c[0x0][0x32c], PT ;  /* 0x0000cb0031007a0c */ /* 0x000fe60003f03270 */
[----:B------:R-:W2:Y:S01]  /*72e0*/  SHFL.IDX PT, R4, R5, RZ, 0x1c1f ;  /* 0x001c1fff05047589 */ /* 0x000ea200000e0000 */
[----:B---3--:R-:W-:Y:S05]  /*72f0*/  IADD3 R7, -R36, 0x1, R0 ;  /* 0x0000000124077810 */ /* 0x008fea0007ffe100 */
[----:B------:R-:W-:Y:S05]  /*7300*/  IMAD R7, R37, c[0x0][0x1d0], R7 ;  /* 0x0000740025077a24 */ /* 0x000fea00078e0207 */
[----:B------:R-:W-:Y:S04]  /*7310*/  IADD3 R7, R7, -c[0x0][0x168], RZ ;  /* 0x80005a0007077a10 */ /* 0x000fe80007ffe0ff */
[C---:B------:R-:W-:Y:S02]  /*7320*/  IADD3 R6, R7.reuse, c[0x0][0x328], RZ ;  /* 0x0000ca0007067a10 */ /* 0x040fe40007ffe0ff */
[----:B------:R-:W-:Y:S04]  /*7330*/  IADD3 R7, R7, UR4, RZ ;  /* 0x0000000407077c10 */ /* 0x000fe8000fffe0ff */
[----:B--2---:R-:W-:Y:S01]  /*7340*/  IADD3 R2, R4, R7, RZ ;  /* 0x0000000704027210 */ /* 0x004fe20007ffe0ff */
[----:B------:R-:W-:Y:S01]  /*7350*/  IMAD.IADD R3, R6, 0x1, R4 ;  /* 0x0000000106037824 */ /* 0x000fe200078e0204 */
[----:B------:R-:W-:-:S05]  /*7360*/  @!P0 BRA `(.L_x_196) ;  /* 0x0000019000008947 */ /* 0x000fca0003800000 */
[----:B------:R-:W-:Y:S01]  /*7370*/  IMAD R4, R37, c[0x0][0x1d0], R4 ;  /* 0x0000740025047a24 */ /* 0x000fe200078e0204 */
[----:B------:R-:W-:Y:S04]  /*7380*/  BSSY B0, `(.L_x_197) ;  /* 0x0000012000007945 */ /* 0x000fe80003800000 */
[----:B------:R-:W-:Y:S04]  /*7390*/  IADD3 R4, R4, -c[0x0][0x168], RZ ;  /* 0x80005a0004047a10 */ /* 0x000fe80007ffe0ff */
[----:B------:R-:W-:Y:S11]  /*73a0*/  ISETP.GT.AND P0, PT, R4, -0x1, PT ;  /* 0xffffffff0400780c */ /* 0x000ff60003f04270 */
[----:B------:R-:W-:Y:S02]  /*73b0*/  @!UPT UIADD3 URZ, URZ, URZ, URZ ;  /* 0x0000003f3f3ff290 */ /* 0x000fe4000fffe03f */
[----:B------:R-:W-:-:S05]  /*73c0*/  @P0 BRA `(.L_x_198) ;  /* 0x0000008000000947 */ /* 0x000fca0003800000 */
[----:B------:R-:W-:Y:S01]  /*73d0*/  LOP3.LUT R4, RZ, R4, RZ, 0x33, !PT ;  /* 0x00000004ff047212 */ /* 0x000fe200078e33ff */
[----:B------:R-:W-:Y:S05]  /*73e0*/  IMAD.MOV.U32 R8, RZ, RZ, 0x1 ;  /* 0x00000001ff087424 */ /* 0x000fea00078e00ff */
[----:B------:R-:W-:Y:S11]  /*73f0*/  ISETP.NE.AND P0, PT, R8, c[0x0][0x32c], PT ;  /* 0x0000cb0008007a0c */ /* 0x000ff60003f05270 */
[----:B------:R-:W-:Y:S02]  /*7400*/  @!UPT UIADD3 URZ, URZ, URZ, URZ ;  /* 0x0000003f3f3ff290 */ /* 0x000fe4000fffe03f */
[----:B------:R-:W-:Y:S05]  /*7410*/  @P0 IMAD.HI.U32 R8, R4, c[0x0][0x330], RZ ;  /* 0x0000cc0004080a27 */ /* 0x000fea00078e00ff */
[----:B------:R-:W-:Y:S04]  /*7420*/  @P0 SHF.R.U32.HI R4, RZ, c[0x0][0x334], R8 ;  /* 0x0000cd00ff040a19 */ /* 0x000fe80000011608 */
[----:B------:R-:W-:Y:S01]  /*7430*/  LOP3.LUT R4, RZ, R4, RZ, 0x33, !PT ;  /* 0x00000004ff047212 */ /* 0x000fe200078e33ff */
[----:B------:R-:W-:-:S05]  /*7440*/  BRA `(.L_x_199) ;  /* 0x0000005000007947 */ /* 0x000fca0003800000 */
.L_x_198:
[----:B------:R-:W-:Y:S04]  /*7450*/  MOV R8, 0x1 ;  /* 0x0000000100087802 */ /* 0x000fe80000000f00 */
[----:B------:R-:W-:Y:S11]  /*7460*/  ISETP.NE.AND P0, PT, R8, c[0x0][0x32c], PT ;  /* 0x0000cb0008007a0c */ /* 0x000ff60003f05270 */
[----:B------:R-:W-:Y:S02]  /*7470*/  @!UPT UIADD3 URZ, URZ, URZ, URZ ;  /* 0x0000003f3f3ff290 */ /* 0x000fe4000fffe03f */
[----:B------:R-:W-:Y:S05]  /*7480*/  @P0 IMAD.HI.U32 R8, R4, c[0x0][0x330], RZ ;  /* 0x0000cc0004080a27 */ /* 0x000fea00078e00ff */
[----:B------:R-:W-:Y:S02]  /*7490*/  @P0 SHF.R.U32.HI R4, RZ, c[0x0][0x334], R8 ;  /* 0x0000cd00ff040a19 */ /* 0x000fe40000011608 */
.L_x_199:
[----:B------:R-:W-:Y:S05]  /*74a0*/  BSYNC B0 ;  /* 0x0000000000007941 */ /* 0x000fea0003800000 */
.L_x_197:
[----:B------:R-:W-:Y:S04]  /*74b0*/  IMAD.IADD R8, R0, 0x1, -R36 ;  /* 0x0000000100087824 */ /* 0x000fe800078e0a24 */
[----:B------:R-:W-:Y:S05]  /*74c0*/  IMAD R4, R4, c[0x0][0x32c], R8 ;  /* 0x0000cb0004047a24 */ /* 0x000fea00078e0208 */
[----:B------:R-:W-:Y:S02]  /*74d0*/  IADD3 R8, R4, c[0x0][0x32c], RZ ;  /* 0x0000cb0004087a10 */ /* 0x000fe40007ffe0ff */
[----:B------:R-:W-:Y:S02]  /*74e0*/  IMNMX R2, R2, R4, !PT ;  /* 0x0000000402027217 */ /* 0x000fe40007800200 */
[----:B------:R-:W-:Y:S02]  /*74f0*/  IMNMX R3, R3, R8, PT ;  /* 0x0000000803037217 */ /* 0x000fe40003800200 */
.L_x_196:
[C---:B------:R-:W-:Y:S01]  /*7500*/  ISETP.GE.AND P0, PT, R0.reuse, 0x1, PT ;  /* 0x000000010000780c */ /* 0x040fe20003f06270 */
[----:B------:R-:W2:Y:S01]  /*7510*/  SHFL.IDX PT, R4, R5, 0x1, 0x1c1f ;  /* 0x003c1f0005047f89 */ /* 0x000ea200000e0000 */
[----:B------:R-:W-:Y:S02]  /*7520*/  ISETP.GE.AND P1, PT, R0, 0x2, PT ;  /* 0x000000020000780c */ /* 0x000fe40003f26270 */
[----:B------:R-:W-:Y:S02]  /*7530*/  P2R R13, PR, RZ, 0x1 ;  /* 0x00000001ff0d7803 */ /* 0x000fe40000000000 */
[----:B------:R-:W-:Y:S02]  /*7540*/  ISETP.GT.AND P0, PT, R2, RZ, !P0 ;  /* 0x000000ff0200720c */ /* 0x000fe40004704270 */
[----:B------:R-:W-:Y:S02]  /*7550*/  P2R R12, PR, RZ, 0x2 ;  /* 0x00000002ff0c7803 */ /* 0x000fe40000000000 */
[----:B------:R-:W-:Y:S02]  /*7560*/  ISETP.LT.OR P0, PT, R3, 0x1, P0 ;  /* 0x000000010300780c */ /* 0x000fe40000701670 */
[----:B------:R-:W-:Y:S02]  /*7570*/  ISETP.GE.AND P6, PT, R0, 0x12, PT ;  /* 0x000000120000780c */ /* 0x000fe40003fc6270 */
[----:B-1----:R-:W-:Y:S02]  /*7580*/  FSEL R19, R161, -INF , !P0 ;  /* 0xff800000a1137808 */ /* 0x002fe40004000000 */
[----:B------:R-:W-:Y:S02]  /*7590*/  ISETP.GT.AND P0, PT, R2, 0x1, !P1 ;  /* 0x000000010200780c */ /* 0x000fe40004f04270 */
[----:B------:R-:W-:Y:S02]  /*75a0*/  ISETP.GE.AND P1, PT, R0, 0x9, PT ;  /* 0x000000090000780c */ /* 0x000fe40003f26270 */
[C---:B------:R-:W-:Y:S02]  /*75b0*/  ISETP.LT.OR P0, PT, R3.reuse, 0x2, P0 ;  /* 0x000000020300780c */ /* 0x040fe40000701670 */
[----:B------:R-:W-:Y:S02]  /*75c0*/  P2R R11, PR, RZ, 0x2 ;  /* 0x00000002ff0b7803 */ /* 0x000fe40000000000 */
[----:B------:R-:W-:Y:S02]  /*75d0*/  FSEL R23, R160, -INF , !P0 ;  /* 0xff800000a0177808 */ /* 0x000fe40004000000 */
[----:B------:R-:W-:Y:S02]  /*75e0*/  ISETP.GT.AND P0, PT, R2, 0x8, !P1 ;  /* 0x000000080200780c */ /* 0x000fe40004f04270 */
[----:B------:R-:W-:Y:S02]  /*75f0*/  ISETP.GE.AND P1, PT, R0, 0xa, PT ;  /* 0x0000000a0000780c */ /* 0x000fe40003f26270 */
[C---:B------:R-:W-:Y:S02]  /*7600*/  ISETP.LT.OR P0, PT, R3.reuse, 0x9, P0 ;  /* 0x000000090300780c */ /* 0x040fe40000701670 */
[----:B------:R-:W-:Y:S02]  /*7610*/  P2R R10, PR, RZ, 0x2 ;  /* 0x00000002ff0a7803 */ /* 0x000fe40000000000 */
[----:B------:R-:W-:Y:S02]  /*7620*/  FSEL R24, R106, -INF , !P0 ;  /* 0xff8000006a187808 */ /* 0x000fe40004000000 */
[----:B------:R-:W-:Y:S02]  /*7630*/  ISETP.GT.AND P0, PT, R2, 0x9, !P1 ;  /* 0x000000090200780c */ /* 0x000fe40004f04270 */
[C---:B------:R-:W-:Y:S02]  /*7640*/  ISETP.GE.AND P1, PT, R0.reuse, 0x11, PT ;  /* 0x000000110000780c */ /* 0x040fe40003f26270 */
[C---:B------:R-:W-:Y:S02]  /*7650*/  ISETP.LT.OR P0, PT, R3.reuse, 0xa, P0 ;  /* 0x0000000a0300780c */ /* 0x040fe40000701670 */
[----:B------:R-:W-:Y:S02]  /*7660*/  ISETP.GE.AND P5, PT, R0, 0x19, PT ;  /* 0x000000190000780c */ /* 0x000fe40003fa6270 */
[----:B------:R-:W-:Y:S02]  /*7670*/  FSEL R25, R104, -INF , !P0 ;  /* 0xff80000068197808 */ /* 0x000fe40004000000 */
[----:B------:R-:W-:Y:S02]  /*7680*/  ISETP.GT.AND P0, PT, R2, 0x10, !P1 ;  /* 0x000000100200780c */ /* 0x000fe40004f04270 */
[C---:B------:R-:W-:Y:S02]  /*7690*/  ISETP.GE.AND P4, PT, R0.reuse, 0x1a, PT ;  /* 0x0000001a0000780c */ /* 0x040fe40003f86270 */
[C---:B------:R-:W-:Y:S02]  /*76a0*/  ISETP.LT.OR P0, PT, R3.reuse, 0x11, P0 ;  /* 0x000000110300780c */ /* 0x040fe40000701670 */
[----:B------:R-:W-:Y:S02]  /*76b0*/  ISETP.GE.AND P3, PT, R0, 0x21, PT ;  /* 0x000000210000780c */ /* 0x000fe40003f66270 */
[----:B------:R-:W-:Y:S02]  /*76c0*/  FSEL R40, R102, -INF , !P0 ;  /* 0xff80000066287808 */ /* 0x000fe40004000000 */
[----:B------:R-:W-:Y:S02]  /*76d0*/  ISETP.GT.AND P0, PT, R2, 0x11, !P6 ;  /* 0x000000110200780c */ /* 0x000fe40007704270 */
[----:B------:R-:W-:Y:S02]  /*76e0*/  ISETP.GE.AND P2, PT, R0, 0x22, PT ;  /* 0x000000220000780c */ /* 0x000fe40003f46270 */
[C---:B------:R-:W-:Y:S02]  /*76f0*/  ISETP.LT.OR P0, PT, R3.reuse, 0x12, P0 ;  /* 0x000000120300780c */ /* 0x040fe40000701670 */
[----:B------:R-:W-:Y:S02]  /*7700*/  P2R R9, PR, RZ, 0x2 ;  /* 0x00000002ff097803 */ /* 0x000fe40000000000 */
[----:B------:R-:W-:Y:S02]  /*7710*/  FSEL R41, R100, -INF , !P0 ;  /* 0xff80000064297808 */ /* 0x000fe40004000000 */
[----:B------:R-:W-:Y:S02]  /*7720*/  ISETP.GT.AND P0, PT, R2, 0x18, !P5 ;  /* 0x000000180200780c */ /* 0x000fe40006f04270 */
[----:B------:R-:W-:Y:S02]  /*7730*/  ISETP.GE.AND P1, PT, R0, 0x29, PT ;  /* 0x000000290000780c */ /* 0x000fe40003f26270 */
[C---:B------:R-:W-:Y:S04]  /*7740*/  ISETP.LT.OR P0, PT, R3.reuse, 0x19, P0 ;  /* 0x000000190300780c */ /* 0x040fe80000701670 */
[----:B------:R-:W-:Y:S02]  /*7750*/  FSEL R166, R32, -INF , !P0 ;  /* 0xff80000020a67808 */ /* 0x000fe40004000000 */
[C---:B------:R-:W-:Y:S04]  /*7760*/  ISETP.GT.AND P0, PT, R2.reuse, 0x19, !P4 ;  /* 0x000000190200780c */ /* 0x040fe80006704270 */
[----:B------:R-:W-:Y:S04]  /*7770*/  ISETP.LT.OR P0, PT, R3, 0x1a, P0 ;  /* 0x0000001a0300780c */ /* 0x000fe80000701670 */
[----:B------:R-:W-:Y:S02]  /*7780*/  FSEL R167, R33, -INF , !P0 ;  /* 0xff80000021a77808 */ /* 0x000fe40004000000 */
[C---:B------:R-:W-:Y:S04]  /*7790*/  ISETP.GT.AND P0, PT, R2.reuse, 0x20, !P3 ;  /* 0x000000200200780c */ /* 0x040fe80005f04270 */
[----:B------:R-:W-:Y:S04]  /*77a0*/  ISETP.LT.OR P0, PT, R3, 0x21, P0 ;  /* 0x000000210300780c */ /* 0x000fe80000701670 */
[----:B------:R-:W-:Y:S02]  /*77b0*/  FSEL R182, R21, -INF , !P0 ;  /* 0xff80000015b67808 */ /* 0x000fe40004000000 */
[----:B------:R-:W-:Y:S04]  /*77c0*/  ISETP.GT.AND P0, PT, R2, 0x21, !P2 ;  /* 0x000000210200780c */ /* 0x000fe80005704270 */
[C---:B------:R-:W-:Y:S04]  /*77d0*/  ISETP.LT.OR P0, PT, R3.reuse, 0x22, P0 ;  /* 0x000000220300780c */ /* 0x040fe80000701670 */
[----:B------:R-:W-:Y:S02]  /*77e0*/  FSEL R184, R20, -INF , !P0 ;  /* 0xff80000014b87808 */ /* 0x000fe40004000000 */
[----:B------:R-:W-:Y:S04]  /*77f0*/  ISETP.GT.AND P0, PT, R2, 0x28, !P1 ;  /* 0x000000280200780c */ /* 0x000fe80004f04270 */
[----:B------:R-:W-:Y:S04]  /*7800*/  ISETP.LT.OR P0, PT, R3, 0x29, P0 ;  /* 0x000000290300780c */ /* 0x000fe80000701670 */
[----:B------:R-:W-:Y:S02]  /*7810*/  FSEL R193, R17, -INF , !P0 ;  /* 0xff80000011c17808 */ /* 0x000fe40004000000 */
[----:B------:R-:W-:Y:S04]  /*7820*/  ISETP.GE.AND P0, PT, R0, 0x2a, PT ;  /* 0x0000002a0000780c */ /* 0x000fe80003f06270 */
[----:B------:R-:W-:Y:S02]  /*7830*/  P2R R8, PR, RZ, 0x1 ;  /* 0x00000001ff087803 */ /* 0x000fe40000000000 */
[----:B------:R-:W-:Y:S01]  /*7840*/  ISETP.GT.AND P0, PT, R2, 0x29, !P0 ;  /* 0x000000290200780c */ /* 0x000fe20004704270 */
[--C-:B--2---:R-:W-:Y:S03]  /*7850*/  IMAD.IADD R2, R7, 0x1, R4.reuse ;  /* 0x0000000107027824 */ /* 0x104fe600078e0204 */
[----:B------:R-:W-:Y:S01]  /*7860*/  ISETP.LT.OR P0, PT, R3, 0x2a, P0 ;  /* 0x0000002a0300780c */ /* 0x000fe20000701670 */
[----:B------:R-:W-:Y:S03]  /*7870*/  IMAD.IADD R3, R6, 0x1, R4 ;  /* 0x0000000106037824 */ /* 0x000fe600078e0204 */
[----:B------:R-:W-:Y:S02]  /*7880*/  FSEL R194, R16, -INF , !P0 ;  /* 0xff80000010c27808 */ /* 0x000fe40004000000 */
[----:B------:R-:W-:Y:S11]  /*7890*/  ISETP.LE.AND P0, PT, R49, c[0x0][0x32c], PT ;  /* 0x0000cb0031007a0c */ /* 0x000ff60003f03270 */
[----:B------:R-:W-:Y:S02]  /*78a0*/  @!UPT UIADD3 URZ, URZ, URZ, URZ ;  /* 0x0000003f3f3ff290 */ /* 0x000fe4000fffe03f */
        /* <DEDUP_REMOVED lines=15> */
.L_x_202:
[----:B------:R-:W-:Y:S04]  /*79a0*/  MOV R14, 0x1 ;  /* 0x00000001000e7802 */ /* 0x000fe80000000f00 */
[----:B------:R-:W-:Y:S11]  /*79b0*/  ISETP.NE.AND P0, PT, R14, c[0x0][0x32c], PT ;  /* 0x0000cb000e007a0c */ /* 0x000ff60003f05270 */
[----:B------:R-:W-:Y:S02]  /*79c0*/  @!UPT UIADD3 URZ, URZ, URZ, URZ ;  /* 0x0000003f3f3ff290 */ /* 0x000fe4000fffe03f */
[----:B------:R-:W-:Y:S05]  /*79d0*/  @P0 IMAD.HI.U32 R14, R4, c[0x0][0x330], RZ ;  /* 0x0000cc00040e0a27 */ /* 0x000fea00078e00ff */
[----:B------:R-:W-:Y:S02]  /*79e0*/  @P0 SHF.R.U32.HI R4, RZ, c[0x0][0x334], R14 ;  /* 0x0000cd00ff040a19 */ /* 0x000fe4000001160e */
.L_x_203:
[----:B------:R-:W-:Y:S05]  /*79f0*/  BSYNC B0 ;  /* 0x0000000000007941 */ /* 0x000fea0003800000 */
.L_x_201:
[----:B------:R-:W-:Y:S04]  /*7a00*/  IMAD.IADD R14, R0, 0x1, -R36 ;  /* 0x00000001000e7824 */ /* 0x000fe800078e0a24 */
[----:B------:R-:W-:Y:S05]  /*7a10*/  IMAD R4, R4, c[0x0][0x32c], R14 ;  /* 0x0000cb0004047a24 */ /* 0x000fea00078e020e */
[----:B------:R-:W-:Y:S02]  /*7a20*/  IADD3 R14, R4, c[0x0][0x32c], RZ ;  /* 0x0000cb00040e7a10 */ /* 0x000fe40007ffe0ff */
[----:B------:R-:W-:Y:S02]  /*7a30*/  IMNMX R2, R2, R4, !PT ;  /* 0x0000000402027217 */ /* 0x000fe40007800200 */
[----:B------:R-:W-:Y:S02]  /*7a40*/  IMNMX R3, R3, R14, PT ;  /* 0x0000000e03037217 */ /* 0x000fe40003800200 */
.L_x_200:
[----:B------:R-:W-:Y:S01]  /*7a50*/  ISETP.NE.AND P0, PT, R12, RZ, PT ;  /* 0x000000ff0c00720c */ /* 0x000fe20003f05270 */
[----:B------:R-:W1:Y:S03]  /*7a60*/  SHFL.IDX PT, R4, R5, 0x2, 0x1c1f ;  /* 0x005c1f0005047f89 */ /* 0x000e6600000e0000 */
[----:B------:R-:W-:Y:S04]  /*7a70*/  ISETP.GT.AND P0, PT, R2, 0x1, !P0 ;  /* 0x000000010200780c */ /* 0x000fe80004704270 */
[----:B------:R-:W-:Y:S04]  /*7a80*/  ISETP.LT.OR P0, PT, R3, 0x2, P0 ;  /* 0x000000020300780c */ /* 0x000fe80000701670 */
[----:B------:R-:W-:Y:S02]  /*7a90*/  FSEL R20, R168, -INF , !P0 ;  /* 0xff800000a8147808 */ /* 0x000fe40004000000 */
[----:B------:R-:W-:Y:S04]  /*7aa0*/  ISETP.NE.AND P0, PT, R11, RZ, PT ;  /* 0x000000ff0b00720c */ /* 0x000fe80003f05270 */
        /* <DEDUP_REMOVED lines=27> */
[----:B------:R-:W-:Y:S04]  /*7c60*/  ISETP.LT.OR P0, PT, R3, 0x29, P0 ;  /* 0x000000290300780c */ /* 0x000fe80000701670 */
[----:B------:R-:W-:Y:S02]  /*7c70*/  FSEL R189, R26, -INF , !P0 ;  /* 0xff8000001abd7808 */ /* 0x000fe40004000000 */
[----:B------:R-:W-:Y:S04]  /*7c80*/  ISETP.NE.AND P0, PT, R13, RZ, PT ;  /* 0x000000ff0d00720c */ /* 0x000fe80003f05270 */
[----:B------:R-:W-:Y:S04]  /*7c90*/  ISETP.GT.AND P0, PT, R2, RZ, !P0 ;  /* 0x000000ff0200720c */ /* 0x000fe80004704270 */
[----:B------:R-:W-:Y:S04]  /*7ca0*/  ISETP.LT.OR P0, PT, R3, 0x1, P0 ;  /* 0x000000010300780c */ /* 0x000fe80000701670 */
[----:B------:R-:W-:Y:S02]  /*7cb0*/  FSEL R16, R176, -INF , !P0 ;  /* 0xff800000b0107808 */ /* 0x000fe40004000000 */
[----:B------:R-:W-:Y:S04]  /*7cc0*/  ISETP.NE.AND P0, PT, R8, RZ, PT ;  /* 0x000000ff0800720c */ /* 0x000fe80003f05270 */
[----:B------:R-:W-:Y:S01]  /*7cd0*/  ISETP.GT.AND P0, PT, R2, 0x29, !P0 ;  /* 0x000000290200780c */ /* 0x000fe20004704270 */
[--C-:B-1----:R-:W-:Y:S03]  /*7ce0*/  IMAD.IADD R2, R7, 0x1, R4.reuse ;  /* 0x0000000107027824 */ /* 0x102fe600078e0204 */
        /* <DEDUP_REMOVED lines=20> */
.L_x_206:
[----:B------:R-:W-:Y:S04]  /*7e30*/  MOV R14, 0x1 ;  /* 0x00000001000e7802 */ /* 0x000fe80000000f00 */
[----:B------:R-:W-:Y:S11]  /*7e40*/  ISETP.NE.AND P0, PT, R14, c[0x0][0x32c], PT ;  /* 0x0000cb000e007a0c */ /* 0x000ff60003f05270 */
[----:B------:R-:W-:Y:S02]  /*7e50*/  @!UPT UIADD3 URZ, URZ, URZ, URZ ;  /* 0x0000003f3f3ff290 */ /* 0x000fe4000fffe03f */
[----:B------:R-:W-:Y:S05]  /*7e60*/  @P0 IMAD.HI.U32 R14, R4, c[0x0][0x330], RZ ;  /* 0x0000cc00040e0a27 */ /* 0x000fea00078e00ff */
[----:B------:R-:W-:Y:S02]  /*7e70*/  @P0 SHF.R.U32.HI R4, RZ, c[0x0][0x334], R14 ;  /* 0x0000cd00ff040a19 */ /* 0x000fe4000001160e */
.L_x_207:
[----:B------:R-:W-:Y:S05]  /*7e80*/  BSYNC B0 ;  /* 0x0000000000007941 */ /* 0x000fea0003800000 */
.L_x_205:
[----:B------:R-:W-:Y:S04]  /*7e90*/  IMAD.IADD R14, R0, 0x1, -R36 ;  /* 0x00000001000e7824 */ /* 0x000fe800078e0a24 */
[----:B------:R-:W-:Y:S05]  /*7ea0*/  IMAD R4, R4, c[0x0][0x32c], R14 ;  /* 0x0000cb0004047a24 */ /* 0x000fea00078e020e */
[----:B------:R-:W-:Y:S02]  /*7eb0*/  IADD3 R14, R4, c[0x0][0x32c], RZ ;  /* 0x0000cb00040e7a10 */ /* 0x000fe40007ffe0ff */
[----:B------:R-:W-:Y:S02]  /*7ec0*/  IMNMX R2, R2, R4, !PT ;  /* 0x0000000402027217 */ /* 0x000fe40007800200 */
[----:B------:R-:W-:Y:S02]  /*7ed0*/  IMNMX R3, R3, R14, PT ;  /* 0x0000000e03037217 */ /* 0x000fe40003800200 */
.L_x_204:
[----:B------:R-:W-:Y:S01]  /*7ee0*/  ISETP.NE.AND P0, PT, R12, RZ, PT ;  /* 0x000000ff0c00720c */ /* 0x000fe20003f05270 */
[----:B------:R-:W1:Y:S03]  /*7ef0*/  SHFL.IDX PT, R4, R5, 0x3, 0x1c1f ;  /* 0x007c1f0005047f89 */ /* 0x000e6600000e0000 */
[C---:B------:R-:W-:Y:S04]  /*7f00*/  ISETP.GT.AND P0, PT, R2.reuse, 0x1, !P0 ;  /* 0x000000010200780c */ /* 0x040fe80004704270 */
        /* <DEDUP_REMOVED lines=59> */
.L_x_210:
[----:B------:R-:W-:Y:S04]  /*82c0*/  MOV R5, 0x1 ;  /* 0x0000000100057802 */ /* 0x000fe80000000f00 */
[----:B------:R-:W-:Y:S11]  /*82d0*/  ISETP.NE.AND P0, PT, R5, c[0x0][0x32c], PT ;  /* 0x0000cb0005007a0c */ /* 0x000ff60003f05270 */
[----:B------:R-:W-:Y:S02]  /*82e0*/  @!UPT UIADD3 URZ, URZ, URZ, URZ ;  /* 0x0000003f3f3ff290 */ /* 0x000fe4000fffe03f */
[----:B------:R-:W-:Y:S05]  /*82f0*/  @P0 IMAD.HI.U32 R5, R4, c[0x0][0x330], RZ ;  /* 0x0000cc0004050a27 */ /* 0x000fea00078e00ff */
[----:B------:R-:W-:Y:S02]  /*8300*/  @P0 SHF.R.U32.HI R4, RZ, c[0x0][0x334], R5 ;  /* 0x0000cd00ff040a19 */ /* 0x000fe40000011605 */
.L_x_211:
[----:B------:R-:W-:Y:S05]  /*8310*/  BSYNC B0 ;  /* 0x0000000000007941 */ /* 0x000fea0003800000 */
.L_x_209:
[----:B------:R-:W-:Y:S04]  /*8320*/  IMAD.IADD R0, R0, 0x1, -R36 ;  /* 0x0000000100007824 */ /* 0x000fe800078e0a24 */
[----:B------:R-:W-:Y:S05]  /*8330*/  IMAD R4, R4, c[0x0][0x32c], R0 ;  /* 0x0000cb0004047a24 */ /* 0x000fea00078e0200 */
[----:B------:R-:W-:Y:S02]  /*8340*/  IADD3 R0, R4, c[0x0][0x32c], RZ ;  /* 0x0000cb0004007a10 */ /* 0x000fe40007ffe0ff */
[----:B------:R-:W-:Y:S02]  /*8350*/  IMNMX R2, R2, R4, !PT ;  /* 0x0000000402027217 */ /* 0x000fe40007800200 */
[----:B------:R-:W-:Y:S02]  /*8360*/  IMNMX R3, R3, R0, PT ;  /* 0x0000000003037217 */ /* 0x000fe40003800200 */
.L_x_208:
[----:B------:R-:W-:Y:S01]  /*8370*/  FMNMX.FTZ R106, R19, R101, !PT ;  /* 0x00000065136a7209 */ /* 0x000fe20007810000 */
[----:B------:R-:W-:Y:S01]  /*8380*/  LDSM.16.MT88.4 R36, [R210+0x1880] ;  /* 0x00188000d224783b */ /* 0x000fe20000004200 */
        /* <DEDUP_REMOVED lines=25> */
[----:B------:R-:W-:Y:S02]  /*8520*/  ISETP.NE.AND P0, PT, R13, RZ, PT ;  /* 0x000000ff0d00720c */ /* 0x000fe40003f05270 */
[----:B------:R-:W-:Y:S02]  /*8530*/  FMNMX.FTZ R104, R15, R104, !PT ;  /* 0x000000680f687209 */ /* 0x000fe40007810000 */
[----:B------:R-:W-:Y:S02]  /*8540*/  ISETP.GT.AND P0, PT, R2, RZ, !P0 ;  /* 0x000000ff0200720c */ /* 0x000fe40004704270 */
[----:B------:R-:W-:Y:S02]  /*8550*/  FMNMX.FTZ R104, R17, R104, !PT ;  /* 0x0000006811687209 */ /* 0x000fe40007810000 */
[----:B------:R-:W-:Y:S02]  /*8560*/  ISETP.LT.OR P0, PT, R3, 0x1, P0 ;  /* 0x000000010300780c */ /* 0x000fe40000701670 */
[----:B------:R-:W-:Y:S02]  /*8570*/  FMNMX.FTZ R104, R18, R104, !PT ;  /* 0x0000006812687209 */ /* 0x000fe40007810000 */
[----:B------:R-:W-:Y:S02]  /*8580*/  FSEL R13, R188, -INF , !P0 ;  /* 0xff800000bc0d7808 */ /* 0x000fe40004000000 */
[----:B------:R-:W-:Y:S02]  /*8590*/  FMNMX.FTZ R104, R169, R104, !PT ;  /* 0x00000068a9687209 */ /* 0x000fe40007810000 */
[----:B------:R-:W-:Y:S02]  /*85a0*/  ISETP.NE.AND P0, PT, R12, RZ, PT ;  /* 0x000000ff0c00720c */ /* 0x000fe40003f05270 */
[----:B------:R-:W-:Y:S02]  /*85b0*/  FMNMX.FTZ R104, R171, R104, !PT ;  /* 0x00000068ab687209 */ /* 0x000fe40007810000 */
[----:B------:R-:W-:Y:S02]  /*85c0*/  ISETP.GT.AND P0, PT, R2, 0x1, !P0 ;  /* 0x000000010200780c */ /* 0x000fe40004704270 */
[----:B------:R-:W-:Y:S02]  /*85d0*/  FMNMX.FTZ R104, R173, R104, !PT ;  /* 0x00000068ad687209 */ /* 0x000fe40007810000 */
[----:B-1----:R-:W-:Y:S02]  /*85e0*/  FMNMX.FTZ R106, R106, R0, !PT ;  /* 0x000000006a6a7209 */ /* 0x002fe40007810000 */
[----:B------:R-:W-:Y:S02]  /*85f0*/  FMNMX.FTZ R104, R175, R104, !PT ;  /* 0x00000068af687209 */ /* 0x000fe40007810000 */
[----:B------:R-:W-:Y:S01]  /*8600*/  ISETP.LT.OR P0, PT, R3, 0x2, P0 ;  /* 0x000000020300780c */ /* 0x000fe20000701670 */
[----:B------:R-:W1:Y:S01]  /*8610*/  SHFL.BFLY PT, R0, R106, 0x1, 0x1f ;  /* 0x0c201f006a007f89 */ /* 0x000e6200000e0000 */
[----:B------:R-:W-:Y:S02]  /*8620*/  FMNMX.FTZ R104, R186, R104, !PT ;  /* 0x00000068ba687209 */ /* 0x000fe40007810000 */
[----:B------:R-:W-:Y:S02]  /*8630*/  FSEL R12, R185, -INF , !P0 ;  /* 0xff800000b90c7808 */ /* 0x000fe40004000000 */
[----:B------:R-:W-:Y:S02]  /*8640*/  FMNMX.FTZ R104, R187, R104, !PT ;  /* 0x00000068bb687209 */ /* 0x000fe40007810000 */
[----:B------:R-:W-:Y:S02]  /*8650*/  ISETP.NE.AND P0, PT, R11, RZ, PT ;  /* 0x000000ff0b00720c */ /* 0x000fe40003f05270 */
[----:B------:R-:W-:Y:S02]  /*8660*/  FMNMX.FTZ R104, R190, R104, !PT ;  /* 0x00000068be687209 */ /* 0x000fe40007810000 */
[----:B------:R-:W-:Y:S02]  /*8670*/  ISETP.GT.AND P0, PT, R2, 0x8, !P0 ;  /* 0x000000080200780c */ /* 0x000fe40004704270 */
[----:B------:R-:W-:Y:S02]  /*8680*/  FMNMX.FTZ R104, R192, R104, !PT ;  /* 0x00000068c0687209 */ /* 0x000fe40007810000 */
[----:B------:R-:W-:Y:S04]  /*8690*/  ISETP.LT.OR P0, PT, R3, 0x9, P0 ;  /* 0x000000090300780c */ /* 0x000fe80000701670 */
[----:B------:R-:W-:Y:S02]  /*86a0*/  FSEL R11, R179, -INF , !P0 ;  /* 0xff800000b30b7808 */ /* 0x000fe40004000000 */
[----:B------:R-:W-:Y:S02]  /*86b0*/  ISETP.NE.AND P0, PT, R10, RZ, PT ;  /* 0x000000ff0a00720c */ /* 0x000fe40003f05270 */
[----:B-1----:R-:W-:Y:S02]  /*86c0*/  FMNMX.FTZ R106, R106, R0, !PT ;  /* 0x000000006a6a7209 */ /* 0x002fe40007810000 */
[----:B------:R-:W1:Y:S01]  /*86d0*/  SHFL.BFLY PT, R0, R105, 0x2, 0x1f ;  /* 0x0c401f0069007f89 */ /* 0x000e6200000e0000 */
[----:B------:R-:W-:Y:S02]  /*86e0*/  ISETP.GT.AND P0, PT, R2, 0x9, !P0 ;  /* 0x000000090200780c */ /* 0x000fe40004704270 */
[----:B------:R-:W-:Y:S02]  /*86f0*/  FMUL.FTZ R110, R106, c[0x0][0x2d0] ;  /* 0x0000b4006a6e7a20 */ /* 0x000fe40000410000 */
[----:B------:R-:W-:Y:S04]  /*8700*/  ISETP.LT.OR P0, PT, R3, 0xa, P0 ;  /* 0x0000000a0300780c */ /* 0x000fe80000701670 */
[----:B------:R-:W-:Y:S02]  /*8710*/  FSEL R10, R178, -INF , !P0 ;  /* 0xff800000b20a7808 */ /* 0x000fe40004000000 */
[----:B------:R-:W-:Y:S04]  /*8720*/  ISETP.NE.AND P0, PT, R9, RZ, PT ;  /* 0x000000ff0900720c */ /* 0x000fe80003f05270 */
[----:B------:R-:W-:Y:S04]  /*8730*/  ISETP.GT.AND P0, PT, R2, 0x10, !P0 ;  /* 0x000000100200780c */ /* 0x000fe80004704270 */
[----:B------:R-:W-:Y:S04]  /*8740*/  ISETP.LT.OR P0, PT, R3, 0x11, P0 ;  /* 0x000000110300780c */ /* 0x000fe80000701670 */
[----:B------:R-:W-:Y:S02]  /*8750*/  FSEL R172, R172, -INF , !P0 ;  /* 0xff800000acac7808 */ /* 0x000fe40004000000 */
[----:B-1----:R-:W-:Y:S02]  /*8760*/  FMNMX.FTZ R105, R105, R0, !PT ;  /* 0x0000000069697209 */ /* 0x002fe40007810000 */
[----:B------:R-:W-:Y:S02]  /*8770*/  ISETP.GT.AND P0, PT, R2, 0x11, !P6 ;  /* 0x000000110200780c */ /* 0x000fe40007704270 */
[----:B------:R-:W-:Y:S01]  /*8780*/  ISETP.NE.AND P6, PT, R8, RZ, PT ;  /* 0x000000ff0800720c */ /* 0x000fe20003fc5270 */
[----:B------:R-:W1:Y:S01]  /*8790*/  SHFL.BFLY PT, R0, R105, 0x1, 0x1f ;  /* 0x0c201f0069007f89 */ /* 0x000e6200000e0000 */
[C---:B------:R-:W-:Y:S04]  /*87a0*/  ISETP.LT.OR P0, PT, R3.reuse, 0x12, P0 ;  /* 0x000000120300780c */ /* 0x040fe80000701670 */
[----:B------:R-:W-:Y:S02]  /*87b0*/  FSEL R174, R174, -INF , !P0 ;  /* 0xff800000aeae7808 */ /* 0x000fe40004000000 */
[----:B------:R-:W-:Y:S04]  /*87c0*/  ISETP.GT.AND P0, PT, R2, 0x18, !P5 ;  /* 0x000000180200780c */ /* 0x000fe80006f04270 */
[C---:B------:R-:W-:Y:S04]  /*87d0*/  ISETP.LT.OR P0, PT, R3.reuse, 0x19, P0 ;  /* 0x000000190300780c */ /* 0x040fe80000701670 */
[----:B------:R-:W-:Y:S02]  /*87e0*/  FSEL R178, R30, -INF , !P0 ;  /* 0xff8000001eb27808 */ /* 0x000fe40004000000 */
[C---:B------:R-:W-:Y:S04]  /*87f0*/  ISETP.GT.AND P0, PT, R2.reuse, 0x19, !P4 ;  /* 0x000000190200780c */ /* 0x040fe80006704270 */
[----:B------:R-:W-:Y:S02]  /*8800*/  ISETP.LT.OR P0, PT, R3, 0x1a, P0 ;  /* 0x0000001a0300780c */ /* 0x000fe40000701670 */
[----:B-1----:R-:W-:Y:S02]  /*8810*/  FMNMX.FTZ R105, R105, R0, !PT ;  /* 0x0000000069697209 */ /* 0x002fe40007810000 */
[----:B------:R-:W1:Y:S01]  /*8820*/  SHFL.BFLY PT, R0, R104, 0x2, 0x1f ;  /* 0x0c401f0068007f89 */ /* 0x000e6200000e0000 */
[----:B------:R-:W-:Y:S02]  /*8830*/  FSEL R179, R31, -INF , !P0 ;  /* 0xff8000001fb37808 */ /* 0x000fe40004000000 */
[----:B------:R-:W-:Y:S01]  /*8840*/  ISETP.GT.AND P0, PT, R2, 0x20, !P3 ;  /* 0x000000200200780c */ /* 0x000fe20005f04270 */
[----:B------:R-:W-:Y:S03]  /*8850*/  FMUL.FTZ R111, R105, c[0x0][0x2d0] ;  /* 0x0000b400696f7a20 */ /* 0x000fe60000410000 */
[C---:B------:R-:W-:Y:S04]  /*8860*/  ISETP.LT.OR P0, PT, R3.reuse, 0x21, P0 ;  /* 0x000000210300780c */ /* 0x040fe80000701670 */
[----:B------:R-:W-:Y:S02]  /*8870*/  FSEL R183, R42, -INF , !P0 ;  /* 0xff8000002ab77808 */ /* 0x000fe40004000000 */
[C---:B------:R-:W-:Y:S04]  /*8880*/  ISETP.GT.AND P0, PT, R2.reuse, 0x21, !P2 ;  /* 0x000000210200780c */ /* 0x040fe80005704270 */
[----:B------:R-:W-:Y:S04]  /*8890*/  ISETP.LT.OR P0, PT, R3, 0x22, P0 ;  /* 0x000000220300780c */ /* 0x000fe80000701670 */
[----:B------:R-:W-:Y:S02]  /*88a0*/  FSEL R185, R43, -INF , !P0 ;  /* 0xff8000002bb97808 */ /* 0x000fe40004000000 */
[----:B------:R-:W-:Y:S02]  /*88b0*/  ISETP.GT.AND P0, PT, R2, 0x28, !P1 ;  /* 0x000000280200780c */ /* 0x000fe40004f04270 */
[----:B-1----:R-:W-:Y:S02]  /*88c0*/  FMNMX.FTZ R104, R104, R0, !PT ;  /* 0x0000000068687209 */ /* 0x002fe40007810000 */
[----:B------:R-:W-:Y:S03]  /*88d0*/  ISETP.LT.OR P0, PT, R3, 0x29, P0 ;  /* 0x000000290300780c */ /* 0x000fe60000701670 */
[----:B------:R-:W1:Y:S01]  /*88e0*/  SHFL.BFLY PT, R0, R104, 0x1, 0x1f ;  /* 0x0c201f0068007f89 */ /* 0x000e6200000e0000 */
[----:B------:R-:W-:Y:S02]  /*88f0*/  FSEL R188, R27, -INF , !P0 ;  /* 0xff8000001bbc7808 */ /* 0x000fe40004000000 */
[----:B------:R-:W-:Y:S04]  /*8900*/  ISETP.GT.AND P0, PT, R2, 0x29, !P6 ;  /* 0x000000290200780c */ /* 0x000fe80007704270 */
[----:B------:R-:W-:Y:S04]  /*8910*/  ISETP.LT.OR P0, PT, R3, 0x2a, P0 ;  /* 0x0000002a0300780c */ /* 0x000fe80000701670 */
[----:B------:R-:W-:Y:S02]  /*8920*/  FSEL R109, R47, -INF , !P0 ;  /* 0xff8000002f6d7808 */ /* 0x000fe40004000000 */
[----:B------:R-:W-:Y:S04]  /*8930*/  FSETP.NEU.FTZ.AND P0, PT, R106, -INF , PT ;  /* 0xff8000006a00780b */ /* 0x000fe80003f1d000 */
[----:B------:R-:W-:Y:S02]  /*8940*/  FSEL R110, R110, RZ, P0 ;  /* 0x000000ff6e6e7208 */ /* 0x000fe40000000000 */
[----:B------:R-:W-:Y:S02]  /*8950*/  FSEL R3, R106, RZ, P0 ;  /* 0x000000ff6a037208 */ /* 0x000fe40000000000 */
[----:B------:R-:W-:Y:S01]  /*8960*/  FSETP.NEU.FTZ.AND P0, PT, R105, -INF , PT ;  /* 0xff8000006900780b */ /* 0x000fe20003f1d000 */
[--C-:B------:R-:W-:Y:S01]  /*8970*/  FFMA.FTZ R6, R24, c[0x0][0x2d0], -R110.reuse ;  /* 0x0000b40018067a23 */ /* 0x100fe2000001086e */
[----:B-1----:R-:W-:Y:S01]  /*8980*/  FMNMX.FTZ R104, R104, R0, !PT ;  /* 0x0000000068687209 */ /* 0x002fe20007810000 */
[----:B------:R-:W-:Y:S01]  /*8990*/  FFMA.FTZ R7, R23, c[0x0][0x2d0], -R110 ;  /* 0x0000b40017077a23 */ /* 0x000fe2000001086e */
[----:B------:R-:W-:Y:S01]  /*89a0*/  FMNMX.FTZ R0, R13, R108, !PT ;  /* 0x0000006c0d007209 */ /* 0x000fe20007810000 */
[----:B------:R1:W-:Y:S01]  /*89b0*/  MUFU.EX2 R250, R6 ;  /* 0x0000000600fa7308 */ /* 0x0003e20000000800 */
[----:B------:R-:W-:Y:S01]  /*89c0*/  FSEL R111, R111, RZ, P0 ;  /* 0x000000ff6f6f7208 */ /* 0x000fe20000000000 */
[----:B------:R-:W-:Y:S01]  /*89d0*/  FMUL.FTZ R164, R104, c[0x0][0x2d0] ;  /* 0x0000b40068a47a20 */ /* 0x000fe20000410000 */
[----:B------:R-:W-:Y:S02]  /*89e0*/  FMNMX.FTZ R0, R12, R0, !PT ;  /* 0x000000000c007209 */ /* 0x000fe40007810000 */
[----:B------:R-:W-:Y:S02]  /*89f0*/  FSEL R4, R105, RZ, P0 ;  /* 0x000000ff69047208 */ /* 0x000fe40000000000 */
[----:B------:R-:W-:Y:S02]  /*8a00*/  FMNMX.FTZ R0, R11, R0, !PT ;  /* 0x000000000b007209 */ /* 0x000fe40007810000 */
[----:B------:R-:W-:Y:S01]  /*8a10*/  FSETP.NEU.FTZ.AND P0, PT, R104, -INF , PT ;  /* 0xff8000006800780b */ /* 0x000fe20003f1d000 */
[----:B------:R-:W-:Y:S01]  /*8a20*/  MUFU.EX2 R249, R7 ;  /* 0x0000000700f97308 */ /* 0x000fe20000000800 */
[----:B------:R-:W-:Y:S02]  /*8a30*/  FMNMX.FTZ R0, R10, R0, !PT ;  /* 0x000000000a007209 */ /* 0x000fe40007810000 */
[----:B------:R-:W-:Y:S02]  /*8a40*/  FSEL R164, R164, RZ, P0 ;  /* 0x000000ffa4a47208 */ /* 0x000fe40000000000 */
[----:B------:R-:W-:Y:S02]  /*8a50*/  FMNMX.FTZ R0, R172, R0, !PT ;  /* 0x00000000ac007209 */ /* 0x000fe40007810000 */
[----:B------:R-:W-:Y:S02]  /*8a60*/  FSEL R5, R104, RZ, P0 ;  /* 0x000000ff68057208 */ /* 0x000fe40000000000 */
[----:B------:R-:W-:Y:S04]  /*8a70*/  FMNMX.FTZ R0, R174, R0, !PT ;  /* 0x00000000ae007209 */ /* 0x000fe80007810000 */
[----:B------:R-:W-:Y:S01]  /*8a80*/  FMNMX.FTZ R0, R178, R0, !PT ;  /* 0x00000000b2007209 */ /* 0x000fe20007810000 */
[----:B-1----:R-:W-:Y:S03]  /*8a90*/  FFMA.FTZ R6, R17, c[0x0][0x2d0], -R164 ;  /* 0x0000b40011067a23 */ /* 0x002fe600000108a4 */
[----:B------:R-:W-:Y:S01]  /*8aa0*/  FMNMX.FTZ R0, R179, R0, !PT ;  /* 0x00000000b3007209 */ /* 0x000fe20007810000 */
[----:B------:R1:W-:Y:S03]  /*8ab0*/  MUFU.EX2 R242, R6 ;  /* 0x0000000600f27308 */ /* 0x0003e60000000800 */
[----:B------:R-:W-:Y:S04]  /*8ac0*/  FMNMX.FTZ R0, R183, R0, !PT ;  /* 0x00000000b7007209 */ /* 0x000fe80007810000 */
[----:B------:R-:W-:Y:S04]  /*8ad0*/  FMNMX.FTZ R0, R185, R0, !PT ;  /* 0x00000000b9007209 */ /* 0x000fe80007810000 */
[----:B------:R-:W-:Y:S04]  /*8ae0*/  FMNMX.FTZ R0, R188, R0, !PT ;  /* 0x00000000bc007209 */ /* 0x000fe80007810000 */
[----:B------:R-:W-:Y:S05]  /*8af0*/  FMNMX.FTZ R0, R109, R0, !PT ;  /* 0x000000006d007209 */ /* 0x000fea0007810000 */
[----:B------:R-:W2:Y:S02]  /*8b00*/  SHFL.BFLY PT, R2, R0, 0x2, 0x1f ;  /* 0x0c401f0000027f89 */ /* 0x000ea400000e0000 */
[----:B--2---:R-:W-:Y:S06]  /*8b10*/  FMNMX.FTZ R0, R0, R2, !PT ;  /* 0x0000000200007209 */ /* 0x004fec0007810000 */
[----:B------:R-:W2:Y:S02]  /*8b20*/  SHFL.BFLY PT, R2, R0, 0x1, 0x1f ;  /* 0x0c201f0000027f89 */ /* 0x000ea400000e0000 */
[----:B--2---:R-:W-:Y:S01]  /*8b30*/  FMNMX.FTZ R102, R0, R2, !PT ;  /* 0x0000000200667209 */ /* 0x004fe20007810000 */
[--C-:B------:R-:W-:Y:S03]  /*8b40*/  FFMA.FTZ R0, R19, c[0x0][0x2d0], -R110.reuse ;  /* 0x0000b40013007a23 */ /* 0x100fe6000001086e */
[C---:B------:R-:W-:Y:S01]  /*8b50*/  FSETP.NEU.FTZ.AND P0, PT, R102.reuse, -INF , PT ;  /* 0xff8000006600780b */ /* 0x040fe20003f1d000 */
[----:B------:R2:W3:Y:S01]  /*8b60*/  MUFU.EX2 R248, R0 ;  /* 0x0000000000f87308 */ /* 0x0004e20000000800 */
[C---:B------:R-:W-:Y:S02]  /*8b70*/  FMUL.FTZ R165, R102.reuse, c[0x0][0x2d0] ;  /* 0x0000b40066a57a20 */ /* 0x040fe40000410000 */
[----:B------:R-:W-:Y:S03]  /*8b80*/  FSEL R2, R102, RZ, P0 ;  /* 0x000000ff66027208 */ /* 0x000fe60000000000 */
[----:B------:R-:W-:Y:S02]  /*8b90*/  FSEL R165, R165, RZ, P0 ;  /* 0x000000ffa5a57208 */ /* 0x000fe40000000000 */
[----:B------:R-:W-:Y:S03]  /*8ba0*/  ISETP.GT.AND P0, PT, R226, R252, PT ;  /* 0x000000fce200720c */ /* 0x000fe60003f04270 */
[----:B-1----:R-:W-:Y:S04]  /*8bb0*/  FFMA.FTZ R6, R11, c[0x0][0x2d0], -R165 ;  /* 0x0000b4000b067a23 */ /* 0x002fe800000108a5 */
[----:B------:R-:W-:Y:S01]  /*8bc0*/  MUFU.EX2 R238, R6 ;  /* 0x0000000600ee7308 */ /* 0x000fe20000000800 */
[----:B--2---:R-:W-:Y:S01]  /*8bd0*/  FFMA.FTZ R0, R25, c[0x0][0x2d0], -R110 ;  /* 0x0000b40019007a23 */ /* 0x004fe2000001086e */
[----:B---3--:R-:W-:Y:S08]  /*8be0*/  F2FP.PACK_AB R160, R249, R248 ;  /* 0x000000f8f9a0723e */ /* 0x008ff000000000ff */
[----:B------:R1:W2:Y:S02]  /*8bf0*/  MUFU.EX2 R251, R0 ;  /* 0x0000000000fb7308 */ /* 0x0002a40000000800 */
[--C-:B-1----:R-:W-:Y:S01]  /*8c00*/  FFMA.FTZ R0, R16, c[0x0][0x2d0], -R111.reuse ;  /* 0x0000b40010007a23 */ /* 0x102fe2000001086f */
[----:B--2---:R-:W-:Y:S07]  /*8c10*/  F2FP.PACK_AB R162, R251, R250 ;  /* 0x000000fafba2723e */ /* 0x004fee00000000ff */
[----:B------:R1:W-:Y:S02]  /*8c20*/  MUFU.EX2 R244, R0 ;  /* 0x0000000000f47308 */ /* 0x0003e40000000800 */
[--C-:B-1----:R-:W-:Y:S08]  /*8c30*/  FFMA.FTZ R0, R20, c[0x0][0x2d0], -R111.reuse ;  /* 0x0000b40014007a23 */ /* 0x102ff0000001086f */
[----:B------:R1:W2:Y:S02]  /*8c40*/  MUFU.EX2 R245, R0 ;  /* 0x0000000000f57308 */ /* 0x0002a40000000800 */
[--C-:B-1----:R-:W-:Y:S01]  /*8c50*/  FFMA.FTZ R0, R21, c[0x0][0x2d0], -R111.reuse ;  /* 0x0000b40015007a23 */ /* 0x102fe2000001086f */
[----:B--2---:R-:W-:Y:S07]  /*8c60*/  F2FP.PACK_AB R161, R245, R244 ;  /* 0x000000f4f5a1723e */ /* 0x004fee00000000ff */
[----:B------:R1:W-:Y:S02]  /*8c70*/  MUFU.EX2 R246, R0 ;  /* 0x0000000000f67308 */ /* 0x0003e40000000800 */
[----:B-1----:R-:W-:Y:S02]  /*8c80*/  FFMA.FTZ R0, R22, c[0x0][0x2d0], -R111 ;  /* 0x0000b40016007a23 */ /* 0x002fe4000001086f */
[----:B------:R-:W1:Y:S06]  /*8c90*/  LDSM.16.MT88.4 R20, [R209+0x1880] ;  /* 0x00188000d114783b */ /* 0x000e6c0000004200 */
[----:B------:R2:W3:Y:S02]  /*8ca0*/  MUFU.EX2 R247, R0 ;  /* 0x0000000000f77308 */ /* 0x0004e40000000800 */
[--C-:B--2---:R-:W-:Y:S01]  /*8cb0*/  FFMA.FTZ R0, R14, c[0x0][0x2d0], -R164.reuse ;  /* 0x0000b4000e007a23 */ /* 0x104fe200000108a4 */
[----:B---3--:R-:W-:Y:S07]  /*8cc0*/  F2FP.PACK_AB R163, R247, R246 ;  /* 0x000000f6f7a3723e */ /* 0x008fee00000000ff */
[----:B------:R2:W-:Y:S02]  /*8cd0*/  MUFU.EX2 R240, R0 ;  /* 0x0000000000f07308 */ /* 0x0005e40000000800 */
[--C-:B--2---:R-:W-:Y:S08]  /*8ce0*/  FFMA.FTZ R0, R15, c[0x0][0x2d0], -R164.reuse ;  /* 0x0000b4000f007a23 */ /* 0x104ff000000108a4 */
[----:B------:R2:W-:Y:S02]  /*8cf0*/  MUFU.EX2 R241, R0 ;  /* 0x0000000000f17308 */ /* 0x0005e40000000800 */
[----:B--2---:R-:W-:Y:S08]  /*8d00*/  FFMA.FTZ R0, R18, c[0x0][0x2d0], -R164 ;  /* 0x0000b40012007a23 */ /* 0x004ff000000108a4 */
[----:B------:R2:W-:Y:S02]  /*8d10*/  MUFU.EX2 R243, R0 ;  /* 0x0000000000f37308 */ /* 0x0005e40000000800 */
[----:B--2---:R-:W-:Y:S04]  /*8d20*/  FADD.FTZ R0, -R3, R101 ;  /* 0x0000006503007221 */ /* 0x004fe80000010100 */
[----:B------:R-:W-:Y:S04]  /*8d30*/  FMUL.FTZ R0, R0, c[0x0][0x2d0] ;  /* 0x0000b40000007a20 */ /* 0x000fe80000410000 */
[----:B------:R2:W3:Y:S02]  /*8d40*/  MUFU.EX2 R101, R0 ;  /* 0x0000000000657308 */ /* 0x0004e40000000800 */
[----:B--2---:R-:W-:Y:S02]  /*8d50*/  FADD.FTZ R0, -R4, R103 ;  /* 0x0000006704007221 */ /* 0x004fe40000010100 */
[----:B------:R-:W-:Y:S02]  /*8d60*/  FFMA.FTZ R4, R12, c[0x0][0x2d0], -R165 ;  /* 0x0000b4000c047a23 */ /* 0x000fe400000108a5 */
[----:B------:R-:W-:Y:S04]  /*8d70*/  FMUL.FTZ R0, R0, c[0x0][0x2d0] ;  /* 0x0000b40000007a20 */ /* 0x000fe80000410000 */
[----:B------:R2:W-:Y:S01]  /*8d80*/  MUFU.EX2 R237, R4 ;  /* 0x0000000400ed7308 */ /* 0x0005e20000000800 */
[C---:B---3--:R-:W-:Y:S02]  /*8d90*/  FMUL.FTZ R16, R101.reuse, R124 ;  /* 0x0000007c65107220 */ /* 0x048fe40000410000 */
[C---:B------:R-:W-:Y:S02]  /*8da0*/  FMUL.FTZ R17, R101.reuse, R125 ;  /* 0x0000007d65117220 */ /* 0x040fe40000410000 */
[C---:B------:R-:W-:Y:S02]  /*8db0*/  FMUL.FTZ R32, R101.reuse, R140 ;  /* 0x0000008c65207220 */ /* 0x040fe40000410000 */
[C---:B------:R-:W-:Y:S02]  /*8dc0*/  FMUL.FTZ R33, R101.reuse, R141 ;  /* 0x0000008d65217220 */ /* 0x040fe40000410000 */
[C---:B------:R-:W-:Y:S01]  /*8dd0*/  FMUL.FTZ R49, R101.reuse, R157 ;  /* 0x0000009d65317220 */ /* 0x040fe20000410000 */
[----:B------:R3:W4:Y:S01]  /*8de0*/  MUFU.EX2 R100, R0 ;  /* 0x0000000000647308 */ /* 0x0007220000000800 */
[C---:B------:R-:W-:Y:S02]  /*8df0*/  FMUL.FTZ R52, R101.reuse, R52 ;  /* 0x0000003465347220 */ /* 0x040fe40000410000 */
[C---:B------:R-:W-:Y:S02]  /*8e00*/  FMUL.FTZ R53, R101.reuse, R53 ;  /* 0x0000003565357220 */ /* 0x040fe40000410000 */
[C---:B------:R-:W-:Y:S02]  /*8e10*/  FMUL.FTZ R64, R101.reuse, R64 ;  /* 0x0000004065407220 */ /* 0x040fe40000410000 */
[C---:B------:R-:W-:Y:S02]  /*8e20*/  FMUL.FTZ R65, R101.reuse, R65 ;  /* 0x0000004165417220 */ /* 0x040fe40000410000 */
[C---:B------:R-:W-:Y:S02]  /*8e30*/  FMUL.FTZ R68, R101.reuse, R68 ;  /* 0x0000004465447220 */ /* 0x040fe40000410000 */
[C---:B------:R-:W-:Y:S02]  /*8e40*/  FMUL.FTZ R69, R101.reuse, R69 ;  /* 0x0000004565457220 */ /* 0x040fe40000410000 */
[C---:B------:R-:W-:Y:S02]  /*8e50*/  FMUL.FTZ R80, R101.reuse, R80 ;  /* 0x0000005065507220 */ /* 0x040fe40000410000 */
[----:B--2---:R-:W-:Y:S01]  /*8e60*/  FMUL.FTZ R4, R101, R112 ;  /* 0x0000007065047220 */ /* 0x004fe20000410000 */
[----:B------:R-:W-:Y:S01]  /*8e70*/  F2FP.PACK_AB R112, R241, R240 ;  /* 0x000000f0f170723e */ /* 0x000fe200000000ff */
[C---:B------:R-:W-:Y:S02]  /*8e80*/  FMUL.FTZ R81, R101.reuse, R81 ;  /* 0x0000005165517220 */ /* 0x040fe40000410000 */
[C---:B------:R-:W-:Y:S02]  /*8e90*/  FMUL.FTZ R96, R101.reuse, R96 ;  /* 0x0000006065607220 */ /* 0x040fe40000410000 */
[C---:B------:R-:W-:Y:S02]  /*8ea0*/  FMUL.FTZ R97, R101.reuse, R97 ;  /* 0x0000006165617220 */ /* 0x040fe40000410000 */
[----:B------:R-:W-:Y:S02]  /*8eb0*/  FMUL.FTZ R84, R101, R84 ;  /* 0x0000005465547220 */ /* 0x000fe40000410000 */
[----:B---3--:R-:W-:Y:S02]  /*8ec0*/  FADD.FTZ R0, -R5, R107 ;  /* 0x0000006b05007221 */ /* 0x008fe40000010100 */
[--C-:B------:R-:W-:Y:S02]  /*8ed0*/  FFMA.FTZ R5, R13, c[0x0][0x2d0], -R165.reuse ;  /* 0x0000b4000d057a23 */ /* 0x100fe400000108a5 */
[----:B------:R-:W-:Y:S02]  /*8ee0*/  FMUL.FTZ R0, R0, c[0x0][0x2d0] ;  /* 0x0000b40000007a20 */ /* 0x000fe40000410000 */
[----:B------:R2:W3:Y:S01]  /*8ef0*/  MUFU.EX2 R236, R5 ;  /* 0x0000000500ec7308 */ /* 0x0004e20000000800 */
[C---:B----4-:R-:W-:Y:S01]  /*8f00*/  FMUL.FTZ R6, R100.reuse, R114 ;  /* 0x0000007264067220 */ /* 0x050fe20000410000 */
[----:B------:R-:W-:Y:S01]  /*8f10*/  F2FP.PACK_AB R114, R243, R242 ;  /* 0x000000f2f372723e */ /* 0x000fe200000000ff */
[C---:B------:R-:W-:Y:S02]  /*8f20*/  FMUL.FTZ R7, R100.reuse, R115 ;  /* 0x0000007364077220 */ /* 0x040fe40000410000 */
[C---:B------:R-:W-:Y:S02]  /*8f30*/  FMUL.FTZ R18, R100.reuse, R126 ;  /* 0x0000007e64127220 */ /* 0x040fe40000410000 */
[C---:B------:R-:W-:Y:S02]  /*8f40*/  FMUL.FTZ R19, R100.reuse, R127 ;  /* 0x0000007f64137220 */ /* 0x040fe40000410000 */
[----:B------:R-:W-:Y:S01]  /*8f50*/  LDSM.16.MT88.4 R124, [R210+0x1c80] ;  /* 0x001c8000d27c783b */ /* 0x000fe20000004200 */
[----:B------:R4:W5:Y:S01]  /*8f60*/  MUFU.EX2 R3, R0 ;  /* 0x0000000000037308 */ /* 0x0009620000000800 */
[C---:B------:R-:W-:Y:S02]  /*8f70*/  FMUL.FTZ R34, R100.reuse, R142 ;  /* 0x0000008e64227220 */ /* 0x040fe40000410000 */
[C---:B------:R-:W-:Y:S02]  /*8f80*/  FMUL.FTZ R35, R100.reuse, R143 ;  /* 0x0000008f64237220 */ /* 0x040fe40000410000 */
[C---:B------:R-:W-:Y:S02]  /*8f90*/  FMUL.FTZ R50, R100.reuse, R158 ;  /* 0x0000009e64327220 */ /* 0x040fe40000410000 */
[----:B------:R-:W-:Y:S01]  /*8fa0*/  LDSM.16.MT88.4 R140, [R210+0x2080] ;  /* 0x00208000d28c783b */ /* 0x000fe20000004200 */
[C---:B------:R-:W-:Y:S02]  /*8fb0*/  FMUL.FTZ R51, R100.reuse, R159 ;  /* 0x0000009f64337220 */ /* 0x040fe40000410000 */
[C---:B------:R-:W-:Y:S02]  /*8fc0*/  FMUL.FTZ R54, R100.reuse, R54 ;  /* 0x0000003664367220 */ /* 0x040fe40000410000 */
[C---:B------:R-:W-:Y:S02]  /*8fd0*/  FMUL.FTZ R55, R100.reuse, R55 ;  /* 0x0000003764377220 */ /* 0x040fe40000410000 */
[----:B--2---:R-:W-:Y:S01]  /*8fe0*/  FMUL.FTZ R5, R101, R113 ;  /* 0x0000007165057220 */ /* 0x004fe20000410000 */
[----:B---3--:R-:W-:Y:S01]  /*8ff0*/  F2FP.PACK_AB R113, R237, R236 ;  /* 0x000000eced71723e */ /* 0x008fe200000000ff */
[C---:B------:R-:W-:Y:S02]  /*9000*/  FMUL.FTZ R66, R100.reuse, R66 ;  /* 0x0000004264427220 */ /* 0x040fe40000410000 */
[C---:B------:R-:W-:Y:S02]  /*9010*/  FMUL.FTZ R67, R100.reuse, R67 ;  /* 0x0000004364437220 */ /* 0x040fe40000410000 */
[C---:B------:R-:W-:Y:S01]  /*9020*/  FMUL.FTZ R70, R100.reuse, R70 ;  /* 0x0000004664467220 */ /* 0x040fe20000410000 */
[-C--:B-1----:R-:W-:Y:S01]  /*9030*/  HMMA.16816.F32 R4, R160, R20.reuse, R4 ;  /* 0x00000014a004723c */ /* 0x082fe20000001804 */
[----:B------:R-:W-:Y:S02]  /*9040*/  FMUL.FTZ R71, R100, R71 ;  /* 0x0000004764477220 */ /* 0x000fe40000410000 */
[----:B----4-:R-:W-:Y:S02]  /*9050*/  FFMA.FTZ R0, R10, c[0x0][0x2d0], -R165 ;  /* 0x0000b4000a007a23 */ /* 0x010fe400000108a5 */
[C---:B-----5:R-:W-:Y:S02]  /*9060*/  FMUL.FTZ R8, R3.reuse, R116 ;  /* 0x0000007403087220 */ /* 0x060fe40000410000 */
[----:B------:R-:W1:Y:S01]  /*9070*/  MUFU.EX2 R239, R0 ;  /* 0x0000000000ef7308 */ /* 0x000e620000000800 */
[C---:B------:R-:W-:Y:S04]  /*9080*/  FMUL.FTZ R9, R3.reuse, R117 ;  /* 0x0000007503097220 */ /* 0x040fe80000410000 */
[C---:B------:R-:W-:Y:S02]  /*9090*/  FMUL.FTZ R12, R3.reuse, R120 ;  /* 0x00000078030c7220 */ /* 0x040fe40000410000 */
        /* <DEDUP_REMOVED lines=8> */
[----:B------:R-:W-:Y:S01]  /*9120*/  FMUL.FTZ R57, R3, R57 ;  /* 0x0000003903397220 */ /* 0x000fe20000410000 */
[----:B-1----:R-:W-:Y:S01]  /*9130*/  F2FP.PACK_AB R115, R239, R238 ;  /* 0x000000eeef73723e */ /* 0x002fe200000000ff */
[----:B------:R-:W-:Y:S02]  /*9140*/  FADD.FTZ R0, -R2, R108 ;  /* 0x0000006c02007221 */ /* 0x000fe40000010100 */
[--C-:B------:R-:W-:Y:S02]  /*9150*/  FFMA.FTZ R2, R40, c[0x0][0x2d0], -R110.reuse ;  /* 0x0000b40028027a23 */ /* 0x100fe4000001086e */
[----:B------:R-:W-:Y:S02]  /*9160*/  FMUL.FTZ R0, R0, c[0x0][0x2d0] ;  /* 0x0000b40000007a20 */ /* 0x000fe40000410000 */
[----:B------:R1:W-:Y:S01]  /*9170*/  MUFU.EX2 R235, R2 ;  /* 0x0000000200eb7308 */ /* 0x0003e20000000800 */
[C---:B------:R-:W-:Y:S02]  /*9180*/  FMUL.FTZ R40, R3.reuse, R148 ;  /* 0x0000009403287220 */ /* 0x040fe40000410000 */
[C---:B------:R-:W-:Y:S02]  /*9190*/  FMUL.FTZ R60, R3.reuse, R60 ;  /* 0x0000003c033c7220 */ /* 0x040fe40000410000 */
[C---:B------:R-:W-:Y:S02]  /*91a0*/  FMUL.FTZ R61, R3.reuse, R61 ;  /* 0x0000003d033d7220 */ /* 0x040fe40000410000 */
[C---:B------:R-:W-:Y:S02]  /*91b0*/  FMUL.FTZ R72, R3.reuse, R72 ;  /* 0x0000004803487220 */ /* 0x040fe40000410000 */
[C---:B------:R-:W-:Y:S01]  /*91c0*/  FMUL.FTZ R73, R3.reuse, R73 ;  /* 0x0000004903497220 */ /* 0x040fe20000410000 */
[----:B------:R-:W2:Y:S01]  /*91d0*/  MUFU.EX2 R0, R0 ;  /* 0x0000000000007308 */ /* 0x000ea20000000800 */
[C---:B------:R-:W-:Y:S02]  /*91e0*/  FMUL.FTZ R76, R3.reuse, R76 ;  /* 0x0000004c034c7220 */ /* 0x040fe40000410000 */
[----:B------:R-:W-:Y:S02]  /*91f0*/  FMUL.FTZ R77, R3, R77 ;  /* 0x0000004d034d7220 */ /* 0x000fe40000410000 */
[C---:B------:R-:W-:Y:S02]  /*9200*/  FMUL.FTZ R82, R100.reuse, R82 ;  /* 0x0000005264527220 */ /* 0x040fe40000410000 */
[C---:B------:R-:W-:Y:S02]  /*9210*/  FMUL.FTZ R83, R100.reuse, R83 ;  /* 0x0000005364537220 */ /* 0x040fe40000410000 */
[C---:B------:R-:W-:Y:S02]  /*9220*/  FMUL.FTZ R98, R100.reuse, R98 ;  /* 0x0000006264627220 */ /* 0x040fe40000410000 */
[C---:B------:R-:W-:Y:S02]  /*9230*/  FMUL.FTZ R99, R100.reuse, R99 ;  /* 0x0000006364637220 */ /* 0x040fe40000410000 */
[----:B------:R-:W-:Y:S02]  /*9240*/  FMUL.FTZ R85, R101, R85 ;  /* 0x0000005565557220 */ /* 0x000fe40000410000 */
[--C-:B-1----:R-:W-:Y:S02]  /*9250*/  FFMA.FTZ R2, R41, c[0x0][0x2d0], -R110.reuse ;  /* 0x0000b40029027a23 */ /* 0x102fe4000001086e */
[----:B------:R-:W-:Y:S02]  /*9260*/  FMUL.FTZ R41, R3, R149 ;  /* 0x0000009503297220 */ /* 0x000fe40000410000 */
[----:B------:R1:W3:Y:S01]  /*9270*/  MUFU.EX2 R234, R2 ;  /* 0x0000000200ea7308 */ /* 0x0002e20000000800 */
[C---:B------:R-:W-:Y:S02]  /*9280*/  FMUL.FTZ R86, R100.reuse, R86 ;  /* 0x0000005664567220 */ /* 0x040fe40000410000 */
[----:B------:R-:W-:Y:S02]  /*9290*/  FMUL.FTZ R87, R100, R87 ;  /* 0x0000005764577220 */ /* 0x000fe40000410000 */
[C---:B--2---:R-:W-:Y:S02]  /*92a0*/  FMUL.FTZ R10, R0.reuse, R118 ;  /* 0x00000076000a7220 */ /* 0x044fe40000410000 */
[C---:B------:R-:W-:Y:S02]  /*92b0*/  FMUL.FTZ R11, R0.reuse, R119 ;  /* 0x00000077000b7220 */ /* 0x040fe40000410000 */
[----:B------:R-:W2:Y:S01]  /*92c0*/  LDSM.16.MT88.4 R116, [R209+0x2480] ;  /* 0x00248000d174783b */ /* 0x000ea20000004200 */
[C---:B------:R-:W-:Y:S02]  /*92d0*/  FMUL.FTZ R14, R0.reuse, R122 ;  /* 0x0000007a000e7220 */ /* 0x040fe40000410000 */
[C---:B------:R-:W-:Y:S02]  /*92e0*/  FMUL.FTZ R15, R0.reuse, R123 ;  /* 0x0000007b000f7220 */ /* 0x040fe40000410000 */
[C---:B------:R-:W-:Y:S01]  /*92f0*/  HMMA.16816.F32 R8, R112.reuse, R20, R8 ;  /* 0x000000147008723c */ /* 0x040fe20000001808 */
[C---:B------:R-:W-:Y:S02]  /*9300*/  FMUL.FTZ R26, R0.reuse, R134 ;  /* 0x00000086001a7220 */ /* 0x040fe40000410000 */
[----:B------:R-:W4:Y:S01]  /*9310*/  LDSM.16.MT88.4 R120, [R210+0x2480] ;  /* 0x00248000d278783b */ /* 0x000f220000004200 */
[C---:B------:R-:W-:Y:S02]  /*9320*/  FMUL.FTZ R27, R0.reuse, R135 ;  /* 0x00000087001b7220 */ /* 0x040fe40000410000 */
[----:B------:R-:W-:Y:S02]  /*9330*/  FMUL.FTZ R42, R0, R150 ;  /* 0x00000096002a7220 */ /* 0x000fe40000410000 */
[-C--:B------:R-:W-:Y:S01]  /*9340*/  HMMA.16816.F32 R12, R112, R22.reuse, R12 ;  /* 0x00000016700c723c */ /* 0x080fe2000000180c */
[C---:B------:R-:W-:Y:S02]  /*9350*/  FMUL.FTZ R20, R101.reuse, R128 ;  /* 0x0000008065147220 */ /* 0x040fe40000410000 */
[----:B------:R-:W-:Y:S01]  /*9360*/  LDSM.16.MT88.4 R132, [R209+0x2080] ;  /* 0x00208000d184783b */ /* 0x000fe20000004200 */
[--C-:B-1----:R-:W-:Y:S02]  /*9370*/  FFMA.FTZ R2, R46, c[0x0][0x2d0], -R111.reuse ;  /* 0x0000b4002e027a23 */ /* 0x102fe4000001086f */
[C---:B------:R-:W-:Y:S02]  /*9380*/  FMUL.FTZ R21, R101.reuse, R129 ;  /* 0x0000008165157220 */ /* 0x040fe40000410000 */
[C---:B------:R-:W-:Y:S01]  /*9390*/  HMMA.16816.F32 R16, R160.reuse, R22, R16 ;  /* 0x00000016a010723c */ /* 0x040fe20000001810 */
[----:B------:R1:W-:Y:S03]  /*93a0*/  MUFU.EX2 R233, R2 ;  /* 0x0000000200e97308 */ /* 0x0003e60000000800 */
[C---:B------:R-:W-:Y:S02]  /*93b0*/  FMUL.FTZ R30, R0.reuse, R138 ;  /* 0x0000008a001e7220 */ /* 0x040fe40000410000 */
[----:B------:R-:W-:Y:S02]  /*93c0*/  FMUL.FTZ R31, R0, R139 ;  /* 0x0000008b001f7220 */ /* 0x000fe40000410000 */
[C---:B------:R-:W-:Y:S04]  /*93d0*/  FMUL.FTZ R22, R100.reuse, R130 ;  /* 0x0000008264167220 */ /* 0x040fe80000410000 */
[----:B------:R-:W-:Y:S02]  /*93e0*/  FMUL.FTZ R23, R100, R131 ;  /* 0x0000008364177220 */ /* 0x000fe40000410000 */
[----:B------:R-:W-:Y:S01]  /*93f0*/  LDSM.16.MT88.4 R128, [R209+0x2880] ;  /* 0x00288000d180783b */ /* 0x000fe20000004200 */
[C---:B------:R-:W-:Y:S02]  /*9400*/  FMUL.FTZ R43, R0.reuse, R151 ;  /* 0x00000097002b7220 */ /* 0x040fe40000410000 */
[C---:B------:R-:W-:Y:S02]  /*9410*/  FMUL.FTZ R46, R0.reuse, R154 ;  /* 0x0000009a002e7220 */ /* 0x040fe40000410000 */
[-C--:B------:R-:W-:Y:S01]  /*9420*/  HMMA.16816.F32 R20, R160, R36.reuse, R20 ;  /* 0x00000024a014723c */ /* 0x080fe20000001814 */
[C---:B------:R-:W-:Y:S02]  /*9430*/  FMUL.FTZ R47, R0.reuse, R155 ;  /* 0x0000009b002f7220 */ /* 0x040fe40000410000 */
[C---:B------:R-:W-:Y:S02]  /*9440*/  FMUL.FTZ R58, R0.reuse, R58 ;  /* 0x0000003a003a7220 */ /* 0x040fe40000410000 */
[----:B------:R-:W-:Y:S02]  /*9450*/  FMUL.FTZ R59, R0, R59 ;  /* 0x0000003b003b7220 */ /* 0x000fe40000410000 */
[--C-:B-1----:R-:W-:Y:S01]  /*9460*/  FFMA.FTZ R2, R48, c[0x0][0x2d0], -R111.reuse ;  /* 0x0000b40030027a23 */ /* 0x102fe2000001086f */
[C---:B------:R-:W-:Y:S01]  /*9470*/  HMMA.16816.F32 R24, R112.reuse, R36, R24 ;  /* 0x000000247018723c */ /* 0x040fe20000001818 */
[C---:B------:R-:W-:Y:S02]  /*9480*/  FMUL.FTZ R48, R101.reuse, R156 ;  /* 0x0000009c65307220 */ /* 0x040fe40000410000 */
[----:B------:R1:W5:Y:S01]  /*9490*/  MUFU.EX2 R224, R2 ;  /* 0x0000000200e07308 */ /* 0x0003620000000800 */
[----:B------:R-:W-:Y:S01]  /*94a0*/  LDSM.16.MT88.4 R156, [R209+0x2c80] ;  /* 0x002c8000d19c783b */ /* 0x000fe20000004200 */
[C---:B------:R-:W-:Y:S02]  /*94b0*/  FMUL.FTZ R62, R0.reuse, R62 ;  /* 0x0000003e003e7220 */ /* 0x040fe40000410000 */
[C---:B------:R-:W-:Y:S01]  /*94c0*/  FMUL.FTZ R36, R101.reuse, R144 ;  /* 0x0000009065247220 */ /* 0x040fe20000410000 */
[-C--:B------:R-:W-:Y:S01]  /*94d0*/  HMMA.16816.F32 R28, R112, R38.reuse, R28 ;  /* 0x00000026701c723c */ /* 0x080fe2000000181c */
[----:B------:R-:W-:Y:S03]  /*94e0*/  FMUL.FTZ R37, R101, R145 ;  /* 0x0000009165257220 */ /* 0x000fe60000410000 */
[C---:B------:R-:W-:Y:S02]  /*94f0*/  FMUL.FTZ R63, R0.reuse, R63 ;  /* 0x0000003f003f7220 */ /* 0x040fe40000410000 */
[C---:B------:R-:W-:Y:S02]  /*9500*/  FMUL.FTZ R74, R0.reuse, R74 ;  /* 0x0000004a004a7220 */ /* 0x040fe40000410000 */
[C---:B------:R-:W-:Y:S01]  /*9510*/  HMMA.16816.F32 R32, R160.reuse, R38, R32 ;  /* 0x00000026a020723c */ /* 0x040fe20000001820 */
[C---:B------:R-:W-:Y:S03]  /*9520*/  FMUL.FTZ R75, R0.reuse, R75 ;  /* 0x0000004b004b7220 */ /* 0x040fe60000410000 */
[C---:B------:R-:W-:Y:S02]  /*9530*/  FMUL.FTZ R78, R0.reuse, R78 ;  /* 0x0000004e004e7220 */ /* 0x040fe40000410000 */
[----:B------:R-:W-:Y:S02]  /*9540*/  FMUL.FTZ R79, R0, R79 ;  /* 0x0000004f004f7220 */ /* 0x000fe40000410000 */
[----:B------:R-:W-:Y:S04]  /*9550*/  FMUL.FTZ R38, R100, R146 ;  /* 0x0000009264267220 */ /* 0x000fe80000410000 */
[--C-:B-1----:R-:W-:Y:S02]  /*9560*/  FFMA.FTZ R2, R166, c[0x0][0x2d0], -R110.reuse ;  /* 0x0000b400a6027a23 */ /* 0x102fe4000001086e */
[----:B------:R-:W-:Y:S02]  /*9570*/  FMUL.FTZ R39, R100, R147 ;  /* 0x0000009364277220 */ /* 0x000fe40000410000 */
[----:B------:R1:W-:Y:S01]  /*9580*/  MUFU.EX2 R207, R2 ;  /* 0x0000000200cf7308 */ /* 0x0003e20000000800 */
[C---:B------:R-:W-:Y:S02]  /*9590*/  FMUL.FTZ R88, R3.reuse, R88 ;  /* 0x0000005803587220 */ /* 0x040fe40000410000 */
[C---:B------:R-:W-:Y:S02]  /*95a0*/  FMUL.FTZ R89, R3.reuse, R89 ;  /* 0x0000005903597220 */ /* 0x040fe40000410000 */
[-C--:B--2---:R-:W-:Y:S01]  /*95b0*/  HMMA.16816.F32 R36, R160, R116.reuse, R36 ;  /* 0x00000074a024723c */ /* 0x084fe20000001824 */
[C---:B------:R-:W-:Y:S02]  /*95c0*/  FMUL.FTZ R90, R0.reuse, R90 ;  /* 0x0000005a005a7220 */ /* 0x040fe40000410000 */
[C---:B------:R-:W-:Y:S02]  /*95d0*/  FMUL.FTZ R91, R0.reuse, R91 ;  /* 0x0000005b005b7220 */ /* 0x040fe40000410000 */
[C---:B------:R-:W-:Y:S02]  /*95e0*/  FMUL.FTZ R92, R3.reuse, R92 ;  /* 0x0000005c035c7220 */ /* 0x040fe40000410000 */
[----:B------:R-:W-:Y:S01]  /*95f0*/  FMUL.FTZ R93, R3, R93 ;  /* 0x0000005d035d7220 */ /* 0x000fe20000410000 */
[C---:B------:R-:W-:Y:S01]  /*9600*/  HMMA.16816.F32 R40, R112.reuse, R116, R40 ;  /* 0x000000747028723c */ /* 0x040fe20000001828 */
[C---:B------:R-:W-:Y:S03]  /*9610*/  FMUL.FTZ R94, R0.reuse, R94 ;  /* 0x0000005e005e7220 */ /* 0x040fe60000410000 */
[----:B------:R-:W-:Y:S04]  /*9620*/  FMUL.FTZ R95, R0, R95 ;  /* 0x0000005f005f7220 */ /* 0x000fe80000410000 */
[-C--:B------:R-:W-:Y:S01]  /*9630*/  HMMA.16816.F32 R44, R112, R118.reuse, R44 ;  /* 0x00000076702c723c */ /* 0x080fe2000000182c */
[----:B-1----:R-:W-:Y:S07]  /*9640*/  FFMA.FTZ R2, R167, c[0x0][0x2d0], -R110 ;  /* 0x0000b400a7027a23 */ /* 0x002fee000001086e */
[C---:B------:R-:W-:Y:S01]  /*9650*/  HMMA.16816.F32 R48, R160.reuse, R118, R48 ;  /* 0x00000076a030723c */ /* 0x040fe20000001830 */
[----:B------:R1:W2:Y:S01]  /*9660*/  MUFU.EX2 R206, R2 ;  /* 0x0000000200ce7308 */ /* 0x0002a20000000800 */
[----:B------:R-:W2:Y:S06]  /*9670*/  LDSM.16.MT88.4 R116, [R209+0x3080] ;  /* 0x00308000d174783b */ /* 0x000eac0000004200 */
[-C--:B----4-:R-:W-:Y:S08]  /*9680*/  HMMA.16816.F32 R52, R160, R120.reuse, R52 ;  /* 0x00000078a034723c */ /* 0x090ff00000001834 */
[C---:B------:R-:W-:Y:S08]  /*9690*/  HMMA.16816.F32 R56, R112.reuse, R120, R56 ;  /* 0x000000787038723c */ /* 0x040ff00000001838 */
[-C--:B------:R-:W-:Y:S01]  /*96a0*/  HMMA.16816.F32 R60, R112, R122.reuse, R60 ;  /* 0x0000007a703c723c */ /* 0x080fe2000000183c */
[--C-:B-1----:R-:W-:Y:S04]  /*96b0*/  FFMA.FTZ R2, R168, c[0x0][0x2d0], -R111.reuse ;  /* 0x0000b400a8027a23 */ /* 0x102fe8000001086f */
[----:B------:R1:W-:Y:S03]  /*96c0*/  MUFU.EX2 R205, R2 ;  /* 0x0000000200cd7308 */ /* 0x0003e60000000800 */
[C---:B------:R-:W-:Y:S01]  /*96d0*/  HMMA.16816.F32 R64, R160.reuse, R122, R64 ;  /* 0x0000007aa040723c */ /* 0x040fe20000001840 */
[----:B------:R-:W4:Y:S07]  /*96e0*/  LDSM.16.MT88.4 R120, [R210+0x3080] ;  /* 0x00308000d278783b */ /* 0x000f2e0000004200 */
[-C--:B--2---:R-:W-:Y:S08]  /*96f0*/  HMMA.16816.F32 R68, R160, R116.reuse, R68 ;  /* 0x00000074a044723c */ /* 0x084ff00000001844 */
[C---:B------:R-:W-:Y:S01]  /*9700*/  HMMA.16816.F32 R72, R112.reuse, R116, R72 ;  /* 0x000000747048723c */ /* 0x040fe20000001848 */
[----:B-1----:R-:W-:Y:S07]  /*9710*/  FFMA.FTZ R2, R170, c[0x0][0x2d0], -R111 ;  /* 0x0000b400aa027a23 */ /* 0x002fee000001086f */
[-C--:B------:R-:W-:Y:S01]  /*9720*/  HMMA.16816.F32 R76, R112, R118.reuse, R76 ;  /* 0x00000076704c723c */ /* 0x080fe2000000184c */
[----:B------:R1:W2:Y:S07]  /*9730*/  MUFU.EX2 R204, R2 ;  /* 0x0000000200cc7308 */ /* 0x0002ae0000000800 */
[C---:B------:R-:W-:Y:S01]  /*9740*/  HMMA.16816.F32 R80, R160.reuse, R118, R80 ;  /* 0x00000076a050723c */ /* 0x040fe20000001850 */
[----:B------:R-:W2:Y:S07]  /*9750*/  LDSM.16.MT88.4 R116, [R209+0x1c80] ;  /* 0x001c8000d174783b */ /* 0x000eae0000004200 */
[-C--:B----4-:R-:W-:Y:S08]  /*9760*/  HMMA.16816.F32 R84, R160, R120.reuse, R84 ;  /* 0x00000078a054723c */ /* 0x090ff00000001854 */
[C---:B------:R-:W-:Y:S01]  /*9770*/  HMMA.16816.F32 R88, R112.reuse, R120, R88 ;  /* 0x000000787058723c */ /* 0x040fe20000001858 */
[--C-:B-1----:R-:W-:Y:S04]  /*9780*/  FFMA.FTZ R2, R169, c[0x0][0x2d0], -R164.reuse ;  /* 0x0000b400a9027a23 */ /* 0x102fe800000108a4 */
[----:B------:R1:W-:Y:S03]  /*9790*/  MUFU.EX2 R203, R2 ;  /* 0x0000000200cb7308 */ /* 0x0003e60000000800 */
[-C--:B------:R-:W-:Y:S07]  /*97a0*/  HMMA.16816.F32 R92, R112, R122.reuse, R92 ;  /* 0x0000007a705c723c */ /* 0x080fee000000185c */
[----:B---3--:R-:W-:Y:S01]  /*97b0*/  F2FP.PACK_AB R112, R234, R235 ;  /* 0x000000ebea70723e */ /* 0x008fe200000000ff */
[----:B------:R-:W-:Y:S01]  /*97c0*/  HMMA.16816.F32 R96, R160, R122, R96 ;  /* 0x0000007aa060723c */ /* 0x000fe20000001860 */
[----:B-----5:R-:W-:Y:S03]  /*97d0*/  F2FP.PACK_AB R113, R224, R233 ;  /* 0x000000e9e071723e */ /* 0x020fe600000000ff */
[----:B------:R-:W-:Y:S02]  /*97e0*/  F2FP.PACK_AB R114, R206, R207 ;  /* 0x000000cfce72723e */ /* 0x000fe400000000ff */
[----:B--2---:R-:W-:Y:S07]  /*97f0*/  F2FP.PACK_AB R115, R204, R205 ;  /* 0x000000cdcc73723e */ /* 0x004fee00000000ff */
[-C--:B------:R-:W-:Y:S01]  /*9800*/  HMMA.16816.F32 R4, R112, R116.reuse, R4 ;  /* 0x000000747004723c */ /* 0x080fe20000001804 */
[--C-:B-1----:R-:W-:Y:S02]  /*9810*/  FFMA.FTZ R2, R171, c[0x0][0x2d0], -R164.reuse ;  /* 0x0000b400ab027a23 */ /* 0x102fe400000108a4 */
[----:B------:R-:W-:Y:S02]  /*9820*/  LDSM.16.MT88.4 R168, [R209+0x3880] ;  /* 0x00388000d1a8783b */ /* 0x000fe40000004200 */
[----:B------:R1:W2:Y:S02]  /*9830*/  MUFU.EX2 R202, R2 ;  /* 0x0000000200ca7308 */ /* 0x0002a40000000800 */
[--C-:B-1----:R-:W-:Y:S01]  /*9840*/  FFMA.FTZ R2, R173, c[0x0][0x2d0], -R164.reuse ;  /* 0x0000b400ad027a23 */ /* 0x102fe200000108a4 */
[----:B--2---:R-:W-:Y:S07]  /*9850*/  F2FP.PACK_AB R120, R202, R203 ;  /* 0x000000cbca78723e */ /* 0x004fee00000000ff */
[----:B------:R1:W-:Y:S02]  /*9860*/  MUFU.EX2 R201, R2 ;  /* 0x0000000200c97308 */ /* 0x0003e40000000800 */
[----:B-1----:R-:W-:Y:S08]  /*9870*/  FFMA.FTZ R2, R175, c[0x0][0x2d0], -R164 ;  /* 0x0000b400af027a23 */ /* 0x002ff000000108a4 */
        /* <DEDUP_REMOVED lines=13> */
[----:B------:R1:W-:Y:S01]  /*9950*/  MUFU.EX2 R198, R2 ;  /* 0x0000000200c67308 */ /* 0x0003e20000000800 */
[C---:B------:R-:W-:Y:S08]  /*9960*/  HMMA.16816.F32 R8, R120.reuse, R116, R8 ;  /* 0x000000747808723c */ /* 0x040ff00000001808 */
[-C--:B------:R-:W-:Y:S08]  /*9970*/  HMMA.16816.F32 R12, R120, R118.reuse, R12 ;  /* 0x00000076780c723c */ /* 0x080ff0000000180c */
[C---:B------:R-:W-:Y:S01]  /*9980*/  HMMA.16816.F32 R16, R112.reuse, R118, R16 ;  /* 0x000000767010723c */ /* 0x040fe20000001810 */
[----:B------:R-:W2:Y:S03]  /*9990*/  LDSM.16.MT88.4 R116, [R210+0x2880] ;  /* 0x00288000d274783b */ /* 0x000ea60000004200 */
[--C-:B-1----:R-:W-:Y:S04]  /*99a0*/  FFMA.FTZ R2, R184, c[0x0][0x2d0], -R110.reuse ;  /* 0x0000b400b8027a23 */ /* 0x102fe8000001086e */
        /* <DEDUP_REMOVED lines=8> */
[----:B------:R3:W-:Y:S03]  /*9a30*/  MUFU.EX2 R197, R2 ;  /* 0x0000000200c57308 */ /* 0x0007e60000000800 */
[-C--:B------:R-:W-:Y:S08]  /*9a40*/  HMMA.16816.F32 R36, R112, R128.reuse, R36 ;  /* 0x000000807024723c */ /* 0x080ff00000001824 */
[C---:B------:R-:W-:Y:S08]  /*9a50*/  HMMA.16816.F32 R40, R120.reuse, R128, R40 ;  /* 0x000000807828723c */ /* 0x040ff00000001828 */
[-C--:B------:R-:W-:Y:S01]  /*9a60*/  HMMA.16816.F32 R44, R120, R130.reuse, R44 ;  /* 0x00000082782c723c */ /* 0x080fe2000000182c */
[--C-:B---3--:R-:W-:Y:S07]  /*9a70*/  FFMA.FTZ R2, R181, c[0x0][0x2d0], -R111.reuse ;  /* 0x0000b400b5027a23 */ /* 0x108fee000001086f */
[C---:B------:R-:W-:Y:S01]  /*9a80*/  HMMA.16816.F32 R48, R112.reuse, R130, R48 ;  /* 0x000000827030723c */ /* 0x040fe20000001830 */
[----:B------:R3:W-:Y:S01]  /*9a90*/  MUFU.EX2 R196, R2 ;  /* 0x0000000200c47308 */ /* 0x0007e20000000800 */
[----:B------:R-:W4:Y:S06]  /*9aa0*/  LDSM.16.MT88.4 R128, [R210+0x3480] ;  /* 0x00348000d280783b */ /* 0x000f2c0000004200 */
[-C--:B--2---:R-:W-:Y:S08]  /*9ab0*/  HMMA.16816.F32 R52, R112, R116.reuse, R52 ;  /* 0x000000747034723c */ /* 0x084ff00000001834 */
[C---:B------:R-:W-:Y:S08]  /*9ac0*/  HMMA.16816.F32 R56, R120.reuse, R116, R56 ;  /* 0x000000747838723c */ /* 0x040ff00000001838 */
[-C--:B------:R-:W-:Y:S01]  /*9ad0*/  HMMA.16816.F32 R60, R120, R118.reuse, R60 ;  /* 0x00000076783c723c */ /* 0x080fe2000000183c */
[--C-:B---3--:R-:W-:Y:S03]  /*9ae0*/  FFMA.FTZ R2, R193, c[0x0][0x2d0], -R110.reuse ;  /* 0x0000b400c1027a23 */ /* 0x108fe6000001086e */
[----:B------:R-:W-:Y:S01]  /*9af0*/  FFMA.FTZ R110, R194, c[0x0][0x2d0], -R110 ;  /* 0x0000b400c26e7a23 */ /* 0x000fe2000001086e */
[----:B------:R2:W-:Y:S01]  /*9b00*/  MUFU.EX2 R195, R2 ;  /* 0x0000000200c37308 */ /* 0x0005e20000000800 */
[----:B------:R-:W3:Y:S02]  /*9b10*/  LDL.LU R194, [R1+0x10] ;  /* 0x0000100001c27983 */ /* 0x000ee40000300800 */
[C---:B------:R-:W-:Y:S07]  /*9b20*/  HMMA.16816.F32 R64, R112.reuse, R118, R64 ;  /* 0x000000767040723c */ /* 0x040fee0000001840 */
[----:B------:R-:W5:Y:S01]  /*9b30*/  MUFU.EX2 R193, R110 ;  /* 0x0000006e00c17308 */ /* 0x000f620000000800 */
[-C--:B-1----:R-:W-:Y:S08]  /*9b40*/  HMMA.16816.F32 R68, R112, R124.reuse, R68 ;  /* 0x0000007c7044723c */ /* 0x082ff00000001844 */
[C---:B------:R-:W-:Y:S01]  /*9b50*/  HMMA.16816.F32 R72, R120.reuse, R124, R72 ;  /* 0x0000007c7848723c */ /* 0x040fe20000001848 */
[--C-:B--2---:R-:W-:Y:S02]  /*9b60*/  FFMA.FTZ R2, R189, c[0x0][0x2d0], -R111.reuse ;  /* 0x0000b400bd027a23 */ /* 0x104fe4000001086f */
[----:B------:R-:W2:Y:S05]  /*9b70*/  LDL.LU R189, [R1+0xc] ;  /* 0x00000c0001bd7983 */ /* 0x000eaa0000300800 */
[-C--:B------:R-:W-:Y:S01]  /*9b80*/  HMMA.16816.F32 R76, R120, R126.reuse, R76 ;  /* 0x0000007e784c723c */ /* 0x080fe2000000184c */
[----:B------:R1:W-:Y:S03]  /*9b90*/  MUFU.EX2 R184, R2 ;  /* 0x0000000200b87308 */ /* 0x0003e60000000800 */
[----:B------:R-:W-:Y:S02]  /*9ba0*/  FFMA.FTZ R111, R191, c[0x0][0x2d0], -R111 ;  /* 0x0000b400bf6f7a23 */ /* 0x000fe4000001086f */
[----:B------:R-:W3:Y:S01]  /*9bb0*/  LDL.LU R191, [R1+0x4] ;  /* 0x0000040001bf7983 */ /* 0x000ee20000300800 */
[----:B-----5:R-:W-:Y:S01]  /*9bc0*/  F2FP.PACK_AB R110, R193, R195 ;  /* 0x000000c3c16e723e */ /* 0x020fe200000000ff */
[C---:B------:R-:W-:Y:S03]  /*9bd0*/  HMMA.16816.F32 R80, R112.reuse, R126, R80 ;  /* 0x0000007e7050723c */ /* 0x040fe60000001850 */
[----:B------:R-:W5:Y:S05]  /*9be0*/  MUFU.EX2 R182, R111 ;  /* 0x0000006f00b67308 */ /* 0x000f6a0000000800 */
[-C--:B----4-:R-:W-:Y:S08]  /*9bf0*/  HMMA.16816.F32 R84, R112, R128.reuse, R84 ;  /* 0x000000807054723c */ /* 0x090ff00000001854 */
[C---:B------:R-:W-:Y:S01]  /*9c00*/  HMMA.16816.F32 R88, R120.reuse, R128, R88 ;  /* 0x000000807858723c */ /* 0x040fe20000001858 */
[--C-:B-1----:R-:W-:Y:S02]  /*9c10*/  FFMA.FTZ R2, R186, c[0x0][0x2d0], -R164.reuse ;  /* 0x0000b400ba027a23 */ /* 0x102fe400000108a4 */
[----:B------:R-:W4:Y:S02]  /*9c20*/  LDL.LU R186, [R1+0x8] ;  /* 0x0000080001ba7983 */ /* 0x000f240000300800 */
[----:B------:R1:W-:Y:S03]  /*9c30*/  MUFU.EX2 R181, R2 ;  /* 0x0000000200b57308 */ /* 0x0003e60000000800 */
[-C--:B------:R-:W-:Y:S01]  /*9c40*/  HMMA.16816.F32 R92, R120, R130.reuse, R92 ;  /* 0x00000082785c723c */ /* 0x080fe2000000185c */
[----:B-----5:R-:W-:Y:S07]  /*9c50*/  F2FP.PACK_AB R111, R182, R184 ;  /* 0x000000b8b66f723e */ /* 0x020fee00000000ff */
[----:B------:R-:W-:Y:S01]  /*9c60*/  HMMA.16816.F32 R96, R112, R130, R96 ;  /* 0x000000827060723c */ /* 0x000fe20000001860 */
[--C-:B-1----:R-:W-:Y:S04]  /*9c70*/  FFMA.FTZ R2, R187, c[0x0][0x2d0], -R164.reuse ;  /* 0x0000b400bb027a23 */ /* 0x102fe800000108a4 */
[----:B------:R1:W5:Y:S02]  /*9c80*/  MUFU.EX2 R179, R2 ;  /* 0x0000000200b37308 */ /* 0x0003640000000800 */
[--C-:B-1----:R-:W-:Y:S01]  /*9c90*/  FFMA.FTZ R2, R190, c[0x0][0x2d0], -R164.reuse ;  /* 0x0000b400be027a23 */ /* 0x102fe200000108a4 */
[----:B-----5:R-:W-:Y:S01]  /*9ca0*/  F2FP.PACK_AB R160, R179, R181 ;  /* 0x000000b5b3a0723e */ /* 0x020fe200000000ff */
[----:B------:R-:W-:Y:S06]  /*9cb0*/  FFMA.FTZ R164, R192, c[0x0][0x2d0], -R164 ;  /* 0x0000b400c0a47a23 */ /* 0x000fec00000108a4 */
[----:B------:R1:W-:Y:S10]  /*9cc0*/  MUFU.EX2 R180, R2 ;  /* 0x0000000200b47308 */ /* 0x0003f40000000800 */
[----:B------:R-:W5:Y:S01]  /*9cd0*/  MUFU.EX2 R178, R164 ;  /* 0x000000a400b27308 */ /* 0x000f620000000800 */
[--C-:B-1----:R-:W-:Y:S09]  /*9ce0*/  FFMA.FTZ R2, R183, c[0x0][0x2d0], -R165.reuse ;  /* 0x0000b400b7027a23 */ /* 0x102ff200000108a5 */
[----:B------:R1:W-:Y:S01]  /*9cf0*/  MUFU.EX2 R173, R2 ;  /* 0x0000000200ad7308 */ /* 0x0003e20000000800 */
[----:B-----5:R-:W-:Y:S01]  /*9d00*/  F2FP.PACK_AB R162, R178, R180 ;  /* 0x000000b4b2a2723e */ /* 0x020fe200000000ff */
[--C-:B-1----:R-:W-:Y:S08]  /*9d10*/  FFMA.FTZ R2, R185, c[0x0][0x2d0], -R165.reuse ;  /* 0x0000b400b9027a23 */ /* 0x102ff000000108a5 */
[----:B------:R1:W5:Y:S02]  /*9d20*/  MUFU.EX2 R172, R2 ;  /* 0x0000000200ac7308 */ /* 0x0003640000000800 */
[--C-:B-1----:R-:W-:Y:S01]  /*9d30*/  FFMA.FTZ R2, R188, c[0x0][0x2d0], -R165.reuse ;  /* 0x0000b400bc027a23 */ /* 0x102fe200000108a5 */
[----:B-----5:R-:W-:Y:S01]  /*9d40*/  F2FP.PACK_AB R161, R172, R173 ;  /* 0x000000adaca1723e */ /* 0x020fe200000000ff */
[----:B------:R-:W-:Y:S01]  /*9d50*/  FFMA.FTZ R165, R109, c[0x0][0x2d0], -R165 ;  /* 0x0000b4006da57a23 */ /* 0x000fe200000108a5 */
[----:B------:R-:W-:Y:S05]  /*9d60*/  F2FP.PACK_AB R109, R196, R197 ;  /* 0x000000c5c46d723e */ /* 0x000fea00000000ff */
[----:B------:R-:W-:Y:S02]  /*9d70*/  MUFU.EX2 R107, R2 ;  /* 0x00000002006b7308 */ /* 0x000fe40000000800 */
[-C--:B------:R-:W-:Y:S01]  /*9d80*/  HMMA.16816.F32 R112, R108, R132.reuse, R4 ;  /* 0x000000846c70723c */ /* 0x080fe20000001804 */
[----:B------:R-:W-:Y:S07]  /*9d90*/  LDSM.16.MT88.4 R4, [R210+0x3880] ;  /* 0x00388000d204783b */ /* 0x000fee0000004200 */
[----:B------:R-:W1:Y:S04]  /*9da0*/  MUFU.EX2 R103, R165 ;  /* 0x000000a500677308 */ /* 0x000e680000000800 */
[----:B-1----:R-:W-:Y:S01]  /*9db0*/  F2FP.PACK_AB R163, R103, R107 ;  /* 0x0000006b67a3723e */ /* 0x002fe200000000ff */
[----:B------:R-:W1:Y:S06]  /*9dc0*/  LDSM.16.MT88.4 R164, [R210+0x2c80] ;  /* 0x002c8000d2a4783b */ /* 0x000e6c0000004200 */
        /* <DEDUP_REMOVED lines=11> */
[-C--:B-1----:R-:W-:Y:S01]  /*9e80*/  HMMA.16816.F32 R52, R108, R164.reuse, R52 ;  /* 0x000000a46c34723c */ /* 0x082fe20000001834 */
[----:B--2---:R-:W-:Y:S04]  /*9e90*/  FFMA.FTZ R3, R3, R189, R240 ;  /* 0x000000bd03037223 */ /* 0x004fe800000100f0 */
[----:B------:R-:W-:Y:S02]  /*9ea0*/  FADD.FTZ R3, R241, R3 ;  /* 0x00000003f1037221 */ /* 0x000fe40000010000 */
[----:B---3--:R-:W-:Y:S01]  /*9eb0*/  FFMA.FTZ R100, R100, R191, R244 ;  /* 0x000000bf64647223 */ /* 0x008fe200000100f4 */
[C---:B------:R-:W-:Y:S04]  /*9ec0*/  HMMA.16816.F32 R56, R160.reuse, R164, R56 ;  /* 0x000000a4a038723c */ /* 0x040fe80000001838 */
[----:B------:R-:W-:Y:S02]  /*9ed0*/  FADD.FTZ R100, R245, R100 ;  /* 0x00000064f5647221 */ /* 0x000fe40000010000 */
[----:B------:R-:W-:Y:S02]  /*9ee0*/  FADD.FTZ R8, R242, R3 ;  /* 0x00000003f2087221 */ /* 0x000fe40000010000 */
[----:B------:R-:W-:Y:S01]  /*9ef0*/  FFMA.FTZ R3, R0, R194, R236 ;  /* 0x000000c200037223 */ /* 0x000fe200000100ec */
[-C--:B------:R-:W-:Y:S03]  /*9f00*/  HMMA.16816.F32 R60, R160, R166.reuse, R60 ;  /* 0x000000a6a03c723c */ /* 0x080fe6000000183c */
[----:B------:R-:W-:Y:S02]  /*9f10*/  FADD.FTZ R100, R246, R100 ;  /* 0x00000064f6647221 */ /* 0x000fe40000010000 */
[----:B------:R-:W-:Y:S02]  /*9f20*/  FADD.FTZ R3, R237, R3 ;  /* 0x00000003ed037221 */ /* 0x000fe40000010000 */
[----:B------:R-:W-:Y:S02]  /*9f30*/  FADD.FTZ R0, R243, R8 ;  /* 0x00000008f3007221 */ /* 0x000fe40000010000 */
[----:B------:R-:W-:Y:S01]  /*9f40*/  FADD.FTZ R3, R238, R3 ;  /* 0x00000003ee037221 */ /* 0x000fe20000010000 */
[C---:B------:R-:W-:Y:S02]  /*9f50*/  HMMA.16816.F32 R64, R108.reuse, R166, R64 ;  /* 0x000000a66c40723c */ /* 0x040fe40000001840 */
[----:B----4-:R-:W-:Y:S02]  /*9f60*/  FFMA.FTZ R101, R101, R186, R248 ;  /* 0x000000ba65657223 */ /* 0x010fe400000100f8 */
[----:B------:R-:W-:Y:S02]  /*9f70*/  FADD.FTZ R8, R203, R0 ;  /* 0x00000000cb087221 */ /* 0x000fe40000010000 */
[----:B------:R-:W-:Y:S02]  /*9f80*/  FADD.FTZ R2, R249, R101 ;  /* 0x00000065f9027221 */ /* 0x000fe40000010000 */
[-C--:B------:R-:W-:Y:S01]  /*9f90*/  HMMA.16816.F32 R68, R108, R168.reuse, R68 ;  /* 0x000000a86c44723c */ /* 0x080fe20000001844 */
[----:B------:R-:W-:Y:S03]  /*9fa0*/  FADD.FTZ R3, R239, R3 ;  /* 0x00000003ef037221 */ /* 0x000fe60000010000 */
[----:B------:R-:W-:Y:S01]  /*9fb0*/  FADD.FTZ R2, R250, R2 ;  /* 0x00000002fa027221 */ /* 0x000fe20000010000 */
[----:B------:R-:W-:Y:S01]  /*9fc0*/  MOV R101, R106 ;  /* 0x0000006a00657202 */ /* 0x000fe20000000f00 */
[----:B------:R-:W-:Y:S02]  /*9fd0*/  FADD.FTZ R3, R177, R3 ;  /* 0x00000003b1037221 */ /* 0x000fe40000010000 */
[----:B------:R-:W-:Y:S01]  /*9fe0*/  FADD.FTZ R9, R251, R2 ;  /* 0x00000002fb097221 */ /* 0x000fe20000010000 */
[C---:B------:R-:W-:Y:S03]  /*9ff0*/  HMMA.16816.F32 R72, R160.reuse, R168, R72 ;  /* 0x000000a8a048723c */ /* 0x040fe60000001848 */
[----:B------:R-:W-:Y:S01]  /*a000*/  FADD.FTZ R2, R247, R100 ;  /* 0x00000064f7027221 */ /* 0x000fe20000010000 */
[----:B------:R-:W-:Y:S01]  /*a010*/  MOV R100, R102 ;  /* 0x0000006600647202 */ /* 0x000fe20000000f00 */
[----:B------:R-:W-:Y:S02]  /*a020*/  FADD.FTZ R9, R235, R9 ;  /* 0x00000009eb097221 */ /* 0x000fe40000010000 */
[----:B------:R-:W-:Y:S01]  /*a030*/  FADD.FTZ R10, R233, R2 ;  /* 0x00000002e90a7221 */ /* 0x000fe20000010000 */
[-C--:B------:R-:W-:Y:S01]  /*a040*/  HMMA.16816.F32 R76, R160, R170.reuse, R76 ;  /* 0x000000aaa04c723c */ /* 0x080fe2000000184c */
[----:B------:R-:W-:Y:S03]  /*a050*/  FADD.FTZ R2, R234, R9 ;  /* 0x00000009ea027221 */ /* 0x000fe60000010000 */
[----:B------:R-:W-:Y:S01]  /*a060*/  FADD.FTZ R0, R224, R10 ;  /* 0x0000000ae0007221 */ /* 0x000fe20000010000 */
[----:B------:R-:W-:Y:S01]  /*a070*/  IADD3 R224, R226, -0x1, RZ ;  /* 0xffffffffe2e07810 */ /* 0x000fe20007ffe0ff */
        /* <DEDUP_REMOVED lines=9> */
[----:B------:R-:W-:Y:S04]  /*a110*/  FADD.FTZ R3, R174, R3 ;  /* 0x00000003ae037221 */ /* 0x000fe80000010000 */
[----:B------:R-:W-:Y:S01]  /*a120*/  FADD.FTZ R3, R175, R3 ;  /* 0x00000003af037221 */ /* 0x000fe20000010000 */
[C---:B------:R-:W-:Y:S07]  /*a130*/  HMMA.16816.F32 R88, R160.reuse, R4, R88 ;  /* 0x00000004a058723c */ /* 0x040fee0000001858 */
[----:B------:R-:W-:Y:S01]  /*a140*/  FADD.FTZ R5, R204, R8 ;  /* 0x00000008cc057221 */ /* 0x000fe20000010000 */
[-C--:B------:R-:W-:Y:S01]  /*a150*/  HMMA.16816.F32 R92, R160, R6.reuse, R92 ;  /* 0x00000006a05c723c */ /* 0x080fe2000000185c */
[----:B------:R-:W-:Y:S03]  /*a160*/  FADD.FTZ R8, R200, R2 ;  /* 0x00000002c8087221 */ /* 0x000fe60000010000 */
[----:B------:R-:W-:Y:S02]  /*a170*/  FADD.FTZ R4, R198, R0 ;  /* 0x00000000c6047221 */ /* 0x000fe40000010000 */
[----:B------:R-:W-:Y:S02]  /*a180*/  FADD.FTZ R2, R197, R5 ;  /* 0x00000005c5027221 */ /* 0x000fe40000010000 */
[----:B------:R-:W-:Y:S01]  /*a190*/  FADD.FTZ R0, R181, R8 ;  /* 0x00000008b5007221 */ /* 0x000fe20000010000 */
[----:B------:R-:W-:Y:S03]  /*a1a0*/  HMMA.16816.F32 R96, R108, R6, R96 ;  /* 0x000000066c60723c */ /* 0x000fe60000001860 */
[----:B------:R-:W-:Y:S02]  /*a1b0*/  FADD.FTZ R4, R199, R4 ;  /* 0x00000004c7047221 */ /* 0x000fe40000010000 */
[----:B------:R-:W-:Y:S02]  /*a1c0*/  FADD.FTZ R5, R196, R2 ;  /* 0x00000002c4057221 */ /* 0x000fe40000010000 */
[----:B------:R-:W-:Y:S01]  /*a1d0*/  FADD.FTZ R2, R173, R3 ;  /* 0x00000003ad027221 */ /* 0x000fe20000010000 */
[----:B------:R-:W-:Y:S01]  /*a1e0*/  MOV R108, R102 ;  /* 0x00000066006c7202 */ /* 0x000fe20000000f00 */
[----:B------:R-:W-:Y:S03]  /*a1f0*/  FADD.FTZ R3, R179, R0 ;  /* 0x00000000b3037221 */ /* 0x000fe60000010000 */
[----:B------:R-:W-:Y:S02]  /*a200*/  FADD.FTZ R0, R195, R4 ;  /* 0x00000004c3007221 */ /* 0x000fe40000010000 */
[----:B------:R-:W-:Y:S02]  /*a210*/  FADD.FTZ R4, R184, R5 ;  /* 0x00000005b8047221 */ /* 0x000fe40000010000 */
[----:B------:R-:W-:Y:S02]  /*a220*/  FADD.FTZ R5, R193, R0 ;  /* 0x00000000c1057221 */ /* 0x000fe40000010000 */
[----:B------:R-:W-:Y:S02]  /*a230*/  FADD.FTZ R4, R182, R4 ;  /* 0x00000004b6047221 */ /* 0x000fe40000010000 */
[----:B------:R-:W-:Y:S01]  /*a240*/  FADD.FTZ R2, R172, R2 ;  /* 0x00000002ac027221 */ /* 0x000fe20000010000 */
[----:B------:R1:W-:Y:S01]  /*a250*/  STL [R1+0x8], R5 ;  /* 0x0000080501007387 */ /* 0x0003e20000100800 */
[----:B------:R-:W-:Y:S02]  /*a260*/  FADD.FTZ R3, R180, R3 ;  /* 0x00000003b4037221 */ /* 0x000fe40000010000 */
[----:B------:R-:W-:Y:S01]  /*a270*/  FADD.FTZ R0, R107, R2 ;  /* 0x000000026b007221 */ /* 0x000fe20000010000 */
[----:B------:R1:W-:Y:S01]  /*a280*/  STL [R1+0x4], R4 ;  /* 0x0000040401007387 */ /* 0x0003e20000100800 */
[----:B------:R-:W-:Y:S01]  /*a290*/  FADD.FTZ R2, R178, R3 ;  /* 0x00000003b2027221 */ /* 0x000fe20000010000 */
[----:B------:R-:W-:Y:S01]  /*a2a0*/  MOV R107, R104 ;  /* 0x00000068006b7202 */ /* 0x000fe20000000f00 */
[----:B------:R-:W-:Y:S01]  /*a2b0*/  FADD.FTZ R0, R103, R0 ;  /* 0x0000000067007221 */ /* 0x000fe20000010000 */
[----:B------:R-:W-:Y:S02]  /*a2c0*/  MOV R103, R105 ;  /* 0x0000006900677202 */ /* 0x000fe40000000f00 */
[----:B------:R1:W-:Y:S04]  /*a2d0*/  STL [R1+0xc], R2 ;  /* 0x00000c0201007387 */ /* 0x0003e80000100800 */
[----:B------:R1:W-:Y:S02]  /*a2e0*/  STL [R1+0x10], R0 ;  /* 0x0000100001007387 */ /* 0x0003e40000100800 */
[----:B-1----:R-:W-:-:S05]  /*a2f0*/  @P0 BRA `(.L_x_212) ;  /* 0xffffba3000000947 */ /* 0x002fca000383ffff */
.L_x_191:
[----:B------:R-:W1:Y:S01]  /*a300*/  S2R R0, SR_CTAID.X ;  /* 0x0000000000007919 */ /* 0x000e620000002500 */
[----:B------:R-:W-:Y:S01]  /*a310*/  IMAD.MOV.U32 R2, RZ, RZ, c[0x0][0x2c4] ;  /* 0x0000b100ff027624 */ /* 0x000fe200078e00ff */
[----:B------:R-:W-:Y:S01]  /*a320*/  MOV R6, c[0x0][0x2ac] ;  /* 0x0000ab0000067a02 */ /* 0x000fe20000000f00 */
[----:B------:R-:W-:-:S02]  /*a330*/  IMAD.MOV.U32 R5, RZ, RZ, 0x1 ;  /* 0x00000001ff057424 */ /* 0x000fc400078e00ff */
[----:B------:R-:W-:Y:S01]  /*a340*/  IMAD.MOV.U32 R4, RZ, RZ, 0x1 ;  /* 0x00000001ff047424 */ /* 0x000fe200078e00ff */
[----:B------:R-:W-:Y:S02]  /*a350*/  ISETP.NE.AND P1, PT, R2, 0x1, PT ;  /* 0x000000010200780c */ /* 0x000fe40003f25270 */
[----:B------:R-:W-:Y:S02]  /*a360*/  ISETP.LE.AND P0, PT, R5, c[0x0][0x32c], PT ;  /* 0x0000cb0005007a0c */ /* 0x000fe40003f03270 */
[----:B------:R-:W-:-:S05]  /*a370*/  IADD3 R3, R4, -c[0x0][0x168], RZ ;  /* 0x80005a0004037a10 */ /* 0x000fca0007ffe0ff */
[----:B------:R-:W-:Y:S01]  /*a380*/  IMAD R3, R6, c[0x0][0x1d0], R3 ;  /* 0x0000740006037a24 */ /* 0x000fe200078e0203 */
[----:B-1----:R-:W-:-:S05]  /*a390*/  LEA R0, R0, 0x7f, 0x7 ;  /* 0x0000007f00007811 */ /* 0x002fca00078e38ff */
[----:B------:R-:W-:-:S05]  /*a3a0*/  @P1 IMAD.HI.U32 R2, R0, c[0x0][0x2c8], RZ ;  /* 0x0000b20000021a27 */ /* 0x000fca00078e00ff */
[----:B------:R-:W-:-:S04]  /*a3b0*/  @P1 SHF.R.U32.HI R0, RZ, c[0x0][0x2cc], R2 ;  /* 0x0000b300ff001a19 */ /* 0x000fc80000011602 */
[----:B------:R-:W-:-:S04]  /*a3c0*/  IADD3 R0, R3, R0, RZ ;  /* 0x0000000003007210 */ /* 0x000fc80007ffe0ff */
[----:B------:R-:W-:Y:S01]  /*a3d0*/  IADD3 R2, R0, -c[0x0][0x324], RZ ;  /* 0x8000c90000027a10 */ /* 0x000fe20007ffe0ff */
[----:B------:R-:W-:Y:S05]  /*a3e0*/  @!P0 BRA `(.L_x_213) ;  /* 0x000000d000008947 */ /* 0x000fea0003800000 */
[----:B------:R-:W-:-:S13]  /*a3f0*/  ISETP.GT.AND P0, PT, R0, -0x1, PT ;  /* 0xffffffff0000780c */ /* 0x000fda0003f04270 */
[----:B------:R-:W-:Y:S05]  /*a400*/  @P0 BRA `(.L_x_214) ;  /* 0x0000006000000947 */ /* 0x000fea0003800000 */
[----:B------:R-:W-:Y:S02]  /*a410*/  ISETP.NE.AND P0, PT, R4, c[0x0][0x32c], PT ;  /* 0x0000cb0004007a0c */ /* 0x000fe40003f05270 */
[----:B------:R-:W-:-:S11]  /*a420*/  LOP3.LUT R0, RZ, R0, RZ, 0x33, !PT ;  /* 0x00000000ff007212 */ /* 0x000fd600078e33ff */
[----:B------:R-:W-:-:S05]  /*a430*/  @P0 IMAD.HI.U32 R3, R0, c[0x0][0x330], RZ ;  /* 0x0000cc0000030a27 */ /* 0x000fca00078e00ff */
[----:B------:R-:W-:-:S04]  /*a440*/  @P0 SHF.R.U32.HI R0, RZ, c[0x0][0x334], R3 ;  /* 0x0000cd00ff000a19 */ /* 0x000fc80000011603 */
[----:B------:R-:W-:Y:S01]  /*a450*/  LOP3.LUT R0, RZ, R0, RZ, 0x33, !PT ;  /* 0x00000000ff007212 */ /* 0x000fe200078e33ff */
[----:B------:R-:W-:Y:S05]  /*a460*/  BRA `(.L_x_215) ;  /* 0x0000003000007947 */ /* 0x000fea0003800000 */
.L_x_214:
[----:B------:R-:W-:-:S13]  /*a470*/  ISETP.NE.AND P0, PT, R4, c[0x0][0x32c], PT ;  /* 0x0000cb0004007a0c */ /* 0x000fda0003f05270 */
[----:B------:R-:W-:-:S05]  /*a480*/  @P0 IMAD.HI.U32 R3, R0, c[0x0][0x330], RZ ;  /* 0x0000cc0000030a27 */ /* 0x000fca00078e00ff */
[----:B------:R-:W-:-:S05]  /*a490*/  @P0 SHF.R.U32.HI R0, RZ, c[0x0][0x334], R3 ;  /* 0x0000cd00ff000a19 */ /* 0x000fca0000011603 */
.L_x_215:
[----:B------:R-:W-:-:S05]  /*a4a0*/  IMAD R0, R0, c[0x0][0x32c], RZ ;  /* 0x0000cb0000007a24 */ /* 0x000fca00078e02ff */
[----:B------:R-:W-:-:S03]  /*a4b0*/  IMNMX R2, R2, R0, !PT ;  /* 0x0000000002027217 */ /* 0x000fc60007800200 */
.L_x_213:
[----:B------:R-:W2:Y:S01]  /*a4c0*/  LDL R3, [R1+0x14] ;  /* 0x0000140001037983 */ /* 0x000ea20000100800 */
[----:B------:R-:W-:-:S05]  /*a4d0*/  IADD3 R2, R2, 0x2f, RZ ;  /* 0x0000002f02027810 */ /* 0x000fca0007ffe0ff */
[----:B------:R-:W-:-:S05]  /*a4e0*/  IMAD.HI R2, R2, 0x2aaaaaab, RZ ;  /* 0x2aaaaaab02027827 */ /* 0x000fca00078e02ff */
[----:B------:R-:W-:-:S04]  /*a4f0*/  SHF.R.U32.HI R0, RZ, 0x1f, R2 ;  /* 0x0000001fff007819 */ /* 0x000fc80000011602 */
[----:B------:R-:W-:-:S04]  /*a500*/  LEA.HI.SX32 R0, R2, R0, 0x1d ;  /* 0x0000000002007211 */ /* 0x000fc800078feaff */
[----:B--2---:R-:W-:-:S04]  /*a510*/  IMNMX R3, R3, R0, !PT ;  /* 0x0000000003037217 */ /* 0x004fc80007800200 */
[----:B------:R-:W-:Y:S01]  /*a520*/  ISETP.GE.AND P0, PT, R224, R3, PT ;  /* 0x00000003e000720c */ /* 0x000fe20003f06270 */
[----:B------:R1:W-:-:S12]  /*a530*/  STL [R1+0x20], R3 ;  /* 0x0000200301007387 */ /* 0x0003d80000100800 */
[----:B------:R-:W-:Y:S05]  /*a540*/  @!P0 BRA `(.L_x_216) ;  /* 0x0000327000008947 */ /* 0x000fea0003800000 */
[----:B------:R-:W2:Y:S01]  /*a550*/  LDL R8, [R1+0x2c] ;  /* 0x00002c0001087983 */ /* 0x000ea20000100800 */
[----:B-1----:R-:W-:-:S03]  /*a560*/  SHF.R.S32.HI R3, RZ, 0x1f, R227 ;  /* 0x0000001fff037819 */ /* 0x002fc600000114e3 */
[----:B------:R-:W3:Y:S01]  /*a570*/  LDL R5, [R1+0x28] ;  /* 0x0000280001057983 */ /* 0x000ee20000100800 */
[C---:B------:R-:W-:Y:S02]  /*a580*/  SHF.L.U64.HI R231, R227.reuse, 0x1, R3 ;  /* 0x00000001e3e77819 */ /* 0x040fe40000010203 */
[C---:B------:R-:W-:Y:S02]  /*a590*/  IADD3 R3, R227.reuse, 0x40, RZ ;  /* 0x00000040e3037810 */ /* 0x040fe40007ffe0ff */
[C---:B------:R-:W-:Y:S02]  /*a5a0*/  IADD3 R6, R227.reuse, 0x20, RZ ;  /* 0x00000020e3067810 */ /* 0x040fe40007ffe0ff */
[C---:B------:R-:W-:Y:S02]  /*a5b0*/  IADD3 R4, R227.reuse, 0x40, RZ ;  /* 0x00000040e3047810 */ /* 0x040fe40007ffe0ff */
[----:B------:R-:W-:Y:S02]  /*a5c0*/  SHF.R.S32.HI R3, RZ, 0x1f, R3 ;  /* 0x0000001fff037819 */ /* 0x000fe40000011403 */
[----:B------:R-:W-:-:S02]  /*a5d0*/  IADD3 R7, R227, 0x20, RZ ;  /* 0x00000020e3077810 */ /* 0x000fc40007ffe0ff */
[----:B------:R-:W-:Y:S02]  /*a5e0*/  SHF.R.S32.HI R6, RZ, 0x1f, R6 ;  /* 0x0000001fff067819 */ /* 0x000fe40000011406 */
[----:B------:R-:W-:Y:S02]  /*a5f0*/  LEA.HI R3, R3, R4, RZ, 0x3 ;  /* 0x0000000403037211 */ /* 0x000fe400078f18ff */
[----:B------:R-:W-:Y:S02]  /*a600*/  LEA.HI R6, R6, R7, RZ, 0x3 ;  /* 0x0000000706067211 */ /* 0x000fe400078f18ff */
[----:B------:R-:W-:Y:S02]  /*a610*/  LOP3.LUT R3, R3, 0xfffffff8, RZ, 0xc0, !PT ;  /* 0xfffffff803037812 */ /* 0x000fe400078ec0ff */
[----:B------:R-:W-:Y:S01]  /*a620*/  LOP3.LUT R6, R6, 0xfffffff8, RZ, 0xc0, !PT ;  /* 0xfffffff806067812 */ /* 0x000fe200078ec0ff */
[----:B------:R-:W-:Y:S02]  /*a630*/  IMAD.SHL.U32 R0, R227, 0x2, RZ ;  /* 0x00000002e3007824 */ /* 0x000fe400078e00ff */
[----:B------:R-:W-:-:S02]  /*a640*/  IMAD.SHL.U32 R226, R3, 0x2, RZ ;  /* 0x0000000203e27824 */ /* 0x000fc400078e00ff */
[C---:B------:R-:W-:Y:S01]  /*a650*/  IMAD.SHL.U32 R229, R6.reuse, 0x2, RZ ;  /* 0x0000000206e57824 */ /* 0x040fe200078e00ff */
[----:B--2---:R-:W-:Y:S02]  /*a660*/  SHF.L.U64.HI R230, R6, 0x1, R8 ;  /* 0x0000000106e67819 */ /* 0x004fe40000010208 */
[----:B---3--:R-:W-:Y:S02]  /*a670*/  SHF.L.U64.HI R228, R3, 0x1, R5 ;  /* 0x0000000103e47819 */ /* 0x008fe40000010205 */
.L_x_221:
[----:B------:R-:W2:Y:S01]  /*a680*/  LDL R0, [R1+0x14] ;  /* 0x0000140001007983 */ /* 0x000ea20000100800 */
[----:B------:R-:W-:Y:S04]  /*a690*/  DEPBAR.LE SB0, 0x0 ;  /* 0x000080000000791a */ /* 0x000fe80000000000 */
[----:B------:R-:W-:Y:S01]  /*a6a0*/  BAR.SYNC.DEFER_BLOCKING 0x0 ;  /* 0x0000000000007b1d */ /* 0x000fe20000010000 */
[----:B------:R-:W-:Y:S01]  /*a6b0*/  IMAD.MOV.U32 R101, RZ, RZ, R106 ;  /* 0x000000ffff657224 */ /* 0x000fe200078e006a */
[----:B------:R-:W-:Y:S01]  /*a6c0*/  MOV R102, R105 ;  /* 0x0000006900667202 */ /* 0x000fe20000000f00 */
[----:B------:R-:W-:Y:S03]  /*a6d0*/  IMAD.MOV.U32 R109, RZ, RZ, R104 ;  /* 0x000000ffff6d7224 */ /* 0x000fe600078e0068 */
        /* <DEDUP_REMOVED lines=51> */
.L_x_261:
        /* <DEDUP_REMOVED lines=18> */
.L_x_218:
[----:B------:R-:W-:Y:S05]  /*ab30*/  BSYNC B0 ;  /* 0x0000000000007941 */ /* 0x000fea0003800000 */
.L_x_217:
        /* <DEDUP_REMOVED lines=102> */
[----:B------:R-:W-:Y:S03]  /*b1a0*/  FMUL.FTZ R15, R15, c[0x0][0x320] ;  /* 0x0000c8000f0f7a20 */ /* 0x000fe60000410000 */
        /* <DEDUP_REMOVED lines=9> */
[----:B------:R-:W-:Y:S04]  /*b240*/  DEPBAR.LE SB0, 0x0 ;  /* 0x000080000000791a */ /* 0x000fe80000000000 */
[-C--:B----4-:R-:W-:Y:S04]  /*b250*/  HMMA.16816.F32 R20, R192, R4.reuse, R20 ;  /* 0x00000004c014723c */ /* 0x090fe80000001814 */
[----:B------:R4:W2:Y:S01]  /*b260*/  MUFU.TANH R111, R13 ;  /* 0x0000000d006f7308 */ /* 0x0008a20000002400 */
[----:B------:R-:W-:Y:S01]  /*b270*/  BAR.SYNC.DEFER_BLOCKING 0x0 ;  /* 0x0000000000007b1d */ /* 0x000fe20000010000 */
[----:B-1----:R-:W-:Y:S02]  /*b280*/  FMUL.FTZ R16, R18, c[0x0][0x320] ;  /* 0x0000c80012107a20 */ /* 0x002fe40000410000 */
[----:B------:R-:W-:Y:S01]  /*b290*/  FMUL.FTZ R18, R19, c[0x0][0x320] ;  /* 0x0000c80013127a20 */ /* 0x000fe20000410000 */
[C---:B------:R-:W-:Y:S05]  /*b2a0*/  HMMA.16816.F32 R24, R164.reuse, R4, R24 ;  /* 0x00000004a418723c */ /* 0x040fea0000001818 */
[----:B------:R4:W1:Y:S03]  /*b2b0*/  MUFU.TANH R171, R14 ;  /* 0x0000000e00ab7308 */ /* 0x0008660000002400 */
[-C--:B------:R-:W-:Y:S07]  /*b2c0*/  HMMA.16816.F32 R28, R164, R6.reuse, R28 ;  /* 0x00000006a41c723c */ /* 0x080fee000000181c */
[----:B------:R4:W1:Y:S01]  /*b2d0*/  MUFU.TANH R170, R15 ;  /* 0x0000000f00aa7308 */ /* 0x0008620000002400 */
        /* <DEDUP_REMOVED lines=8> */
[----:B------:R-:W1:Y:S01]  /*b360*/  MUFU.TANH R16, R16 ;  /* 0x0000001000107308 */ /* 0x000e620000002400 */
[----:B------:R-:W-:Y:S01]  /*b370*/  FMUL.FTZ R25, R25, c[0x0][0x320] ;  /* 0x0000c80019197a20 */ /* 0x000fe20000410000 */
[C---:B------:R-:W-:Y:S04]  /*b380*/  HMMA.16816.F32 R40, R164.reuse, R8, R40 ;  /* 0x00000008a428723c */ /* 0x040fe80000001828 */
[----:B------:R-:W-:Y:S02]  /*b390*/  FMUL.FTZ R26, R26, c[0x0][0x320] ;  /* 0x0000c8001a1a7a20 */ /* 0x000fe40000410000 */
[----:B------:R-:W-:Y:S02]  /*b3a0*/  FMUL.FTZ R27, R27, c[0x0][0x320] ;  /* 0x0000c8001b1b7a20 */ /* 0x000fe40000410000 */
[----:B------:R-:W1:Y:S01]  /*b3b0*/  MUFU.TANH R18, R18 ;  /* 0x0000001200127308 */ /* 0x000e620000002400 */
[-C--:B------:R-:W-:Y:S03]  /*b3c0*/  HMMA.16816.F32 R44, R164, R10.reuse, R44 ;  /* 0x0000000aa42c723c */ /* 0x080fe6000000182c */
[----:B------:R-:W-:Y:S02]  /*b3d0*/  FMUL.FTZ R28, R28, c[0x0][0x320] ;  /* 0x0000c8001c1c7a20 */ /* 0x000fe40000410000 */
[----:B------:R-:W-:Y:S02]  /*b3e0*/  FMUL.FTZ R29, R29, c[0x0][0x320] ;  /* 0x0000c8001d1d7a20 */ /* 0x000fe40000410000 */
[----:B------:R-:W-:Y:S01]  /*b3f0*/  FMUL.FTZ R30, R30, c[0x0][0x320] ;  /* 0x0000c8001e1e7a20 */ /* 0x000fe20000410000 */
[----:B------:R-:W-:Y:S01]  /*b400*/  HMMA.16816.F32 R48, R192, R10, R48 ;  /* 0x0000000ac030723c */ /* 0x000fe20000001830 */
[----:B------:R4:W1:Y:S03]  /*b410*/  MUFU.TANH R175, R20 ;  /* 0x0000001400af7308 */ /* 0x0008660000002400 */
[----:B------:R-:W-:Y:S02]  /*b420*/  FMUL.FTZ R31, R31, c[0x0][0x320] ;  /* 0x0000c8001f1f7a20 */ /* 0x000fe40000410000 */
[----:B------:R-:W-:Y:S02]  /*b430*/  FMUL.FTZ R32, R32, c[0x0][0x320] ;  /* 0x0000c80020207a20 */ /* 0x000fe40000410000 */
[----:B------:R-:W-:Y:S03]  /*b440*/  FMUL.FTZ R33, R33, c[0x0][0x320] ;  /* 0x0000c80021217a20 */ /* 0x000fe60000410000 */
        /* <DEDUP_REMOVED lines=48> */
[----:B------:R4:W1:Y:S01]  /*b750*/  MUFU.TANH R167, R51 ;  /* 0x0000003300a77308 */ /* 0x0008620000002400 */
[----:B------:R-:W-:-:S05]  /*b760*/  @!P0 BRA `(.L_x_220) ;  /* 0x0000043000008947 */ /* 0x000fca0003800000 */
[C---:B--23--:R-:W-:Y:S01]  /*b770*/  IADD3 R232, R227.reuse, 0x20, RZ ;  /* 0x00000020e3e87810 */ /* 0x04cfe20007ffe0ff */
[----:B------:R-:W2:Y:S01]  /*b780*/  LDL R2, [R1+0x24] ;  /* 0x0000240001027983 */ /* 0x000ea20000100800 */
[----:B------:R-:W-:Y:S01]  /*b790*/  ISETP.GE.AND P5, PT, R227, c[0x0][0x1d4], PT ;  /* 0x00007500e3007a0c */ /* 0x000fe20003fa6270 */
[----:B------:R-:W-:Y:S01]  /*b7a0*/  IMAD.MOV.U32 R103, RZ, RZ, c[0x0][0x2b8] ;  /* 0x0000ae00ff677624 */ /* 0x000fe200078e00ff */
[----:B------:R-:W-:Y:S01]  /*b7b0*/  ISETP.GE.AND P4, PT, R232, c[0x0][0x1d4], PT ;  /* 0x00007500e8007a0c */ /* 0x000fe20003f86270 */
[----:B------:R-:W3:Y:S01]  /*b7c0*/  LDL R3, [R1+0x18] ;  /* 0x0000180001037983 */ /* 0x000ee20000100800 */
[----:B------:R-:W-:Y:S02]  /*b7d0*/  IMAD.MOV.U32 R222, RZ, RZ, RZ ;  /* 0x000000ffffde7224 */ /* 0x000fe400078e00ff */
[----:B------:R-:W-:Y:S02]  /*b7e0*/  ISETP.NE.AND P2, PT, R103, 0x1, PT ;  /* 0x000000016700780c */ /* 0x000fe40003f45270 */
[----:B------:R-:W5:Y:S02]  /*b7f0*/  S2R R103, SR_TID.X ;  /* 0x0000000000677919 */ /* 0x000f640000002100 */
[----:B-----5:R-:W-:Y:S04]  /*b800*/  SHF.R.S32.HI R6, RZ, 0x1f, R103 ;  /* 0x0000001fff067819 */ /* 0x020fe80000011467 */
[----:B------:R-:W-:Y:S01]  /*b810*/  LEA.HI R6, R6, R103, RZ, 0x2 ;  /* 0x0000006706067211 */ /* 0x000fe200078f10ff */
[----:B------:R-:W-:Y:S03]  /*b820*/  IMAD.SHL.U32 R103, R227, 0x2, RZ ;  /* 0x00000002e3677824 */ /* 0x000fe600078e00ff */
[----:B------:R-:W-:Y:S01]  /*b830*/  SHF.R.S32.HI R6, RZ, 0x2, R6 ;  /* 0x00000002ff067819 */ /* 0x000fe20000011406 */
[----:B--2---:R-:W-:Y:S01]  /*b840*/  IMAD R2, R224, 0x30, R2 ;  /* 0x00000030e0027824 */ /* 0x004fe200078e0202 */
[----:B---3--:R-:W-:Y:S04]  /*b850*/  ISETP.GT.AND P1, PT, R3, 0x2f, PT ;  /* 0x0000002f0300780c */ /* 0x008fe80003f24270 */
[----:B------:R-:W-:Y:S05]  /*b860*/  IADD3 R2, R2, -0x30, R3 ;  /* 0xffffffd002027810 */ /* 0x000fea0007ffe003 */
[----:B------:R-:W-:Y:S04]  /*b870*/  @P2 IMAD.HI.U32 R3, R2, c[0x0][0x2bc], RZ ;  /* 0x0000af0002032a27 */ /* 0x000fe800078e00ff */
[----:B----4-:R-:W-:Y:S01]  /*b880*/  IMAD.MOV.U32 R0, RZ, RZ, R2 ;  /* 0x000000ffff007224 */ /* 0x010fe200078e0002 */
        /* <DEDUP_REMOVED lines=31> */
[-C--:B------:R-:W-:Y:S02]  /*ba80*/  @P1 IADD3 R10, P0, R0, R226.reuse, RZ ;  /* 0x000000e2000a1210 */ /* 0x080fe40007f1e0ff */
        /* <DEDUP_REMOVED lines=17> */
.L_x_220:
[----:B--234-:R-:W-:Y:S01]  /*bba0*/  FMNMX.FTZ R0, R162, R106, !PT ;  /* 0x0000006aa2007209 */ /* 0x01cfe20007810000 */
[----:B------:R-:W-:Y:S01]  /*bbb0*/  LDSM.16.MT88.4 R20, [R209+0x1880] ;  /* 0x00188000d114783b */ /* 0x000fe20000004200 */
[----:B------:R-:W-:Y:S02]  /*bbc0*/  FMNMX.FTZ R2, R173, R104, !PT ;  /* 0x00000068ad027209 */ /* 0x000fe40007810000 */
[----:B------:R-:W-:Y:S02]  /*bbd0*/  FMNMX.FTZ R106, R161, R0, !PT ;  /* 0x00000000a16a7209 */ /* 0x000fe40007810000 */
[----:B------:R-:W-:Y:S02]  /*bbe0*/  FMNMX.FTZ R0, R163, R105, !PT ;  /* 0x00000069a3007209 */ /* 0x000fe40007810000 */
[----:B------:R-:W-:Y:S01]  /*bbf0*/  FMNMX.FTZ R106, R110, R106, !PT ;  /* 0x0000006a6e6a7209 */ /* 0x000fe20007810000 */
[----:B------:R-:W-:Y:S01]  /*bc00*/  LDSM.16.MT88.4 R36, [R210+0x1880] ;  /* 0x00188000d224783b */ /* 0x000fe20000004200 */
[----:B------:R-:W-:Y:S02]  /*bc10*/  FMNMX.FTZ R0, R169, R0, !PT ;  /* 0x00000000a9007209 */ /* 0x000fe40007810000 */
[----:B-1----:R-:W-:Y:S02]  /*bc20*/  FMNMX.FTZ R106, R17, R106, !PT ;  /* 0x0000006a116a7209 */ /* 0x002fe40007810000 */
        /* <DEDUP_REMOVED lines=23> */
[----:B------:R-:W-:Y:S03]  /*bda0*/  FMNMX.FTZ R2, R184, R2, !PT ;  /* 0x00000002b8027209 */ /* 0x000fe60007810000 */
[----:B------:R-:W1:Y:S01]  /*bdb0*/  SHFL.BFLY PT, R105, R0, 0x2, 0x1f ;  /* 0x0c401f0000697f89 */ /* 0x000e6200000e0000 */
[----:B------:R-:W-:Y:S04]  /*bdc0*/  FMNMX.FTZ R2, R183, R2, !PT ;  /* 0x00000002b7027209 */ /* 0x000fe80007810000 */
[----:B------:R-:W-:Y:S04]  /*bdd0*/  FMNMX.FTZ R2, R187, R2, !PT ;  /* 0x00000002bb027209 */ /* 0x000fe80007810000 */
[----:B------:R-:W-:Y:S04]  /*bde0*/  FMNMX.FTZ R2, R188, R2, !PT ;  /* 0x00000002bc027209 */ /* 0x000fe80007810000 */
[----:B------:R-:W-:Y:S04]  /*bdf0*/  FMNMX.FTZ R2, R200, R2, !PT ;  /* 0x00000002c8027209 */ /* 0x000fe80007810000 */
[----:B------:R-:W-:Y:S04]  /*be00*/  FMNMX.FTZ R2, R199, R2, !PT ;  /* 0x00000002c7027209 */ /* 0x000fe80007810000 */
[----:B------:R-:W-:Y:S02]  /*be10*/  FMNMX.FTZ R2, R192, R2, !PT ;  /* 0x00000002c0027209 */ /* 0x000fe40007810000 */
[----:B-1----:R-:W-:Y:S02]  /*be20*/  FMNMX.FTZ R105, R0, R105, !PT ;  /* 0x0000006900697209 */ /* 0x002fe40007810000 */
[----:B------:R-:W-:Y:S02]  /*be30*/  FMNMX.FTZ R106, R106, R3, !PT ;  /* 0x000000036a6a7209 */ /* 0x000fe40007810000 */
[----:B------:R-:W-:Y:S01]  /*be40*/  FMNMX.FTZ R3, R168, R100, !PT ;  /* 0x00000064a8037209 */ /* 0x000fe20007810000 */
[----:B------:R-:W1:Y:S01]  /*be50*/  SHFL.BFLY PT, R5, R105, 0x1, 0x1f ;  /* 0x0c201f0069057f89 */ /* 0x000e6200000e0000 */
[----:B------:R-:W-:Y:S02]  /*be60*/  FMNMX.FTZ R2, R193, R2, !PT ;  /* 0x00000002c1027209 */ /* 0x000fe40007810000 */
[----:B------:R-:W-:Y:S04]  /*be70*/  FMNMX.FTZ R0, R174, R3, !PT ;  /* 0x00000003ae007209 */ /* 0x000fe80007810000 */
[----:B------:R-:W-:Y:S01]  /*be80*/  FMNMX.FTZ R0, R171, R0, !PT ;  /* 0x00000000ab007209 */ /* 0x000fe20007810000 */
[----:B------:R-:W2:Y:S03]  /*be90*/  SHFL.BFLY PT, R4, R106, 0x1, 0x1f ;  /* 0x0c201f006a047f89 */ /* 0x000ea600000e0000 */
[----:B------:R-:W-:Y:S04]  /*bea0*/  FMNMX.FTZ R0, R170, R0, !PT ;  /* 0x00000000aa007209 */ /* 0x000fe80007810000 */
[----:B------:R-:W-:Y:S01]  /*beb0*/  FMNMX.FTZ R0, R185, R0, !PT ;  /* 0x00000000b9007209 */ /* 0x000fe20007810000 */
[----:B------:R-:W3:Y:S03]  /*bec0*/  SHFL.BFLY PT, R104, R2, 0x2, 0x1f ;  /* 0x0c401f0002687f89 */ /* 0x000ee600000e0000 */
[----:B------:R-:W-:Y:S04]  /*bed0*/  FMNMX.FTZ R0, R186, R0, !PT ;  /* 0x00000000ba007209 */ /* 0x000fe80007810000 */
[----:B------:R-:W-:Y:S02]  /*bee0*/  FMNMX.FTZ R0, R189, R0, !PT ;  /* 0x00000000bd007209 */ /* 0x000fe40007810000 */
[----:B-1----:R-:W-:Y:S02]  /*bef0*/  FMNMX.FTZ R105, R105, R5, !PT ;  /* 0x0000000569697209 */ /* 0x002fe40007810000 */
[----:B------:R-:W-:Y:S04]  /*bf00*/  FMNMX.FTZ R3, R190, R0, !PT ;  /* 0x00000000be037209 */ /* 0x000fe80007810000 */
[----:B------:R-:W-:Y:S02]  /*bf10*/  FMNMX.FTZ R3, R201, R3, !PT ;  /* 0x00000003c9037209 */ /* 0x000fe40007810000 */
[----:B--2---:R-:W-:Y:S05]  /*bf20*/  FMNMX.FTZ R106, R106, R4, !PT ;  /* 0x000000046a6a7209 */ /* 0x004fea0007810000 */
[----:B------:R-:W-:Y:S01]  /*bf30*/  FADD.FTZ R0, -R106, R101 ;  /* 0x000000656a007221 */ /* 0x000fe20000010100 */
[----:B---3--:R-:W-:Y:S03]  /*bf40*/  FMNMX.FTZ R104, R2, R104, !PT ;  /* 0x0000006802687209 */ /* 0x008fe60007810000 */
[----:B------:R-:W-:Y:S01]  /*bf50*/  FMUL.FTZ R2, R0, c[0x0][0x2d0] ;  /* 0x0000b40000027a20 */ /* 0x000fe20000410000 */
[----:B------:R-:W-:Y:S01]  /*bf60*/  FMNMX.FTZ R0, R202, R3, !PT ;  /* 0x00000003ca007209 */ /* 0x000fe20007810000 */
[----:B------:R-:W1:Y:S02]  /*bf70*/  SHFL.BFLY PT, R6, R104, 0x1, 0x1f ;  /* 0x0c201f0068067f89 */ /* 0x000e6400000e0000 */
[----:B------:R2:W3:Y:S01]  /*bf80*/  MUFU.EX2 R103, R2 ;  /* 0x0000000200677308 */ /* 0x0004e20000000800 */
[----:B------:R-:W-:Y:S04]  /*bf90*/  FMNMX.FTZ R0, R107, R0, !PT ;  /* 0x000000006b007209 */ /* 0x000fe80007810000 */
[----:B------:R-:W-:Y:S05]  /*bfa0*/  FMNMX.FTZ R0, R108, R0, !PT ;  /* 0x000000006c007209 */ /* 0x000fea0007810000 */
[----:B------:R-:W4:Y:S01]  /*bfb0*/  SHFL.BFLY PT, R3, R0, 0x2, 0x1f ;  /* 0x0c401f0000037f89 */ /* 0x000f2200000e0000 */
[----:B-1----:R-:W-:Y:S01]  /*bfc0*/  FMNMX.FTZ R104, R104, R6, !PT ;  /* 0x0000000668687209 */ /* 0x002fe20007810000 */
[----:B--2---:R-:W-:Y:S02]  /*bfd0*/  FADD.FTZ R2, -R105, R102 ;  /* 0x0000006669027221 */ /* 0x004fe40000010100 */
[C---:B---3--:R-:W-:Y:S02]  /*bfe0*/  FMUL.FTZ R5, R103.reuse, R113 ;  /* 0x0000007167057220 */ /* 0x048fe40000410000 */
[----:B------:R-:W-:Y:S02]  /*bff0*/  FMUL.FTZ R2, R2, c[0x0][0x2d0] ;  /* 0x0000b40002027a20 */ /* 0x000fe40000410000 */
[C---:B------:R-:W-:Y:S02]  /*c000*/  FMUL.FTZ R32, R103.reuse, R140 ;  /* 0x0000008c67207220 */ /* 0x040fe40000410000 */
[----:B------:R1:W2:Y:S01]  /*c010*/  MUFU.EX2 R102, R2 ;  /* 0x0000000200667308 */ /* 0x0002a20000000800 */
[C---:B------:R-:W-:Y:S01]  /*c020*/  FMUL.FTZ R33, R103.reuse, R141 ;  /* 0x0000008d67217220 */ /* 0x040fe20000410000 */
[----:B----4-:R-:W-:Y:S01]  /*c030*/  FMNMX.FTZ R0, R0, R3, !PT ;  /* 0x0000000300007209 */ /* 0x010fe20007810000 */
        /* <DEDUP_REMOVED lines=10> */
[----:B------:R-:W-:Y:S02]  /*c0e0*/  FMUL.FTZ R85, R103, R85 ;  /* 0x0000005567557220 */ /* 0x000fe40000410000 */
[----:B-1----:R-:W-:Y:S02]  /*c0f0*/  FADD.FTZ R2, -R104, R109 ;  /* 0x0000006d68027221 */ /* 0x002fe40000010100 */
[----:B------:R-:W-:Y:S02]  /*c100*/  FMUL.FTZ R109, R106, c[0x0][0x2d0] ;  /* 0x0000b4006a6d7a20 */ /* 0x000fe40000410000 */
[----:B------:R-:W-:Y:S02]  /*c110*/  FMUL.FTZ R2, R2, c[0x0][0x2d0] ;  /* 0x0000b40002027a20 */ /* 0x000fe40000410000 */
[--C-:B------:R-:W-:Y:S02]  /*c120*/  FFMA.FTZ R4, R162, c[0x0][0x2d0], -R109.reuse ;  /* 0x0000b400a2047a23 */ /* 0x100fe4000001086d */
[----:B------:R1:W3:Y:S01]  /*c130*/  MUFU.EX2 R101, R2 ;  /* 0x0000000200657308 */ /* 0x0002e20000000800 */
[C---:B--2---:R-:W-:Y:S02]  /*c140*/  FMUL.FTZ R6, R102.reuse, R114 ;  /* 0x0000007266067220 */ /* 0x044fe40000410000 */
[C---:B------:R-:W-:Y:S02]  /*c150*/  FMUL.FTZ R7, R102.reuse, R115 ;  /* 0x0000007366077220 */ /* 0x040fe40000410000 */
[----:B------:R-:W-:Y:S02]  /*c160*/  FMUL.FTZ R19, R102, R127 ;  /* 0x0000007f66137220 */ /* 0x000fe40000410000 */
[--C-:B------:R-:W-:Y:S02]  /*c170*/  FFMA.FTZ R40, R176, c[0x0][0x2d0], -R109.reuse ;  /* 0x0000b400b0287a23 */ /* 0x100fe4000001086d */
[C---:B------:R-:W-:Y:S01]  /*c180*/  FMUL.FTZ R34, R102.reuse, R142 ;  /* 0x0000008e66227220 */ /* 0x040fe20000410000 */
[----:B------:R-:W-:Y:S01]  /*c190*/  MUFU.EX2 R252, R4 ;  /* 0x0000000400fc7308 */ /* 0x000fe20000000800 */
[C---:B------:R-:W-:Y:S02]  /*c1a0*/  FMUL.FTZ R35, R102.reuse, R143 ;  /* 0x0000008f66237220 */ /* 0x040fe40000410000 */
[C---:B------:R-:W-:Y:S01]  /*c1b0*/  FMUL.FTZ R50, R102.reuse, R158 ;  /* 0x0000009e66327220 */ /* 0x040fe20000410000 */
[----:B------:R-:W-:Y:S01]  /*c1c0*/  LDSM.16.MT88.4 R140, [R210+0x2080] ;  /* 0x00208000d28c783b */ /* 0x000fe20000004200 */
[C---:B------:R-:W-:Y:S02]  /*c1d0*/  FMUL.FTZ R51, R102.reuse, R159 ;  /* 0x0000009f66337220 */ /* 0x040fe40000410000 */
[C---:B------:R-:W-:Y:S02]  /*c1e0*/  FMUL.FTZ R54, R102.reuse, R54 ;  /* 0x0000003666367220 */ /* 0x040fe40000410000 */
[C---:B------:R-:W-:Y:S01]  /*c1f0*/  FMUL.FTZ R55, R102.reuse, R55 ;  /* 0x0000003766377220 */ /* 0x040fe20000410000 */
[----:B------:R2:W-:Y:S01]  /*c200*/  MUFU.EX2 R236, R40 ;  /* 0x0000002800ec7308 */ /* 0x0005e20000000800 */
[C---:B------:R-:W-:Y:S02]  /*c210*/  FMUL.FTZ R66, R102.reuse, R66 ;  /* 0x0000004266427220 */ /* 0x040fe40000410000 */
[----:B------:R-:W-:Y:S02]  /*c220*/  FMUL.FTZ R67, R102, R67 ;  /* 0x0000004366437220 */ /* 0x000fe40000410000 */
[----:B-1----:R-:W-:Y:S02]  /*c230*/  FFMA.FTZ R2, R161, c[0x0][0x2d0], -R109 ;  /* 0x0000b400a1027a23 */ /* 0x002fe4000001086d */
[----:B------:R-:W-:Y:S02]  /*c240*/  FMUL.FTZ R161, R105, c[0x0][0x2d0] ;  /* 0x0000b40069a17a20 */ /* 0x000fe40000410000 */
[----:B---3--:R-:W-:Y:S01]  /*c250*/  FMUL.FTZ R8, R101, R116 ;  /* 0x0000007465087220 */ /* 0x008fe20000410000 */
[----:B------:R1:W-:Y:S01]  /*c260*/  MUFU.EX2 R162, R2 ;  /* 0x0000000200a27308 */ /* 0x0003e20000000800 */
[--C-:B------:R-:W-:Y:S02]  /*c270*/  FFMA.FTZ R3, R169, c[0x0][0x2d0], -R161.reuse ;  /* 0x0000b400a9037a23 */ /* 0x100fe400000108a1 */
[C---:B------:R-:W-:Y:S02]  /*c280*/  FMUL.FTZ R9, R101.reuse, R117 ;  /* 0x0000007565097220 */ /* 0x040fe40000410000 */
[C---:B------:R-:W-:Y:S02]  /*c290*/  FMUL.FTZ R12, R101.reuse, R120 ;  /* 0x00000078650c7220 */ /* 0x040fe40000410000 */
[C---:B------:R-:W-:Y:S02]  /*c2a0*/  FMUL.FTZ R13, R101.reuse, R121 ;  /* 0x00000079650d7220 */ /* 0x040fe40000410000 */
[C---:B------:R-:W-:Y:S01]  /*c2b0*/  FMUL.FTZ R24, R101.reuse, R132 ;  /* 0x0000008465187220 */ /* 0x040fe20000410000 */
[----:B------:R3:W-:Y:S01]  /*c2c0*/  MUFU.EX2 R249, R3 ;  /* 0x0000000300f97308 */ /* 0x0007e20000000800 */
[C---:B------:R-:W-:Y:S02]  /*c2d0*/  FMUL.FTZ R25, R101.reuse, R133 ;  /* 0x0000008565197220 */ /* 0x040fe40000410000 */
[C---:B------:R-:W-:Y:S02]  /*c2e0*/  FMUL.FTZ R28, R101.reuse, R136 ;  /* 0x00000088651c7220 */ /* 0x040fe40000410000 */
[----:B------:R-:W-:Y:S02]  /*c2f0*/  FMUL.FTZ R29, R101, R137 ;  /* 0x00000089651d7220 */ /* 0x000fe40000410000 */
[--C-:B------:R-:W-:Y:S02]  /*c300*/  FFMA.FTZ R44, R179, c[0x0][0x2d0], -R161.reuse ;  /* 0x0000b400b32c7a23 */ /* 0x100fe400000108a1 */
[--C-:B------:R-:W-:Y:S02]  /*c310*/  FFMA.FTZ R48, R181, c[0x0][0x2d0], -R161.reuse ;  /* 0x0000b400b5307a23 */ /* 0x100fe400000108a1 */
[----:B------:R4:W-:Y:S01]  /*c320*/  MUFU.EX2 R235, R44 ;  /* 0x0000002c00eb7308 */ /* 0x0009e20000000800 */
[----:B--2---:R-:W-:Y:S02]  /*c330*/  FMUL.FTZ R40, R101, R148 ;  /* 0x0000009465287220 */ /* 0x004fe40000410000 */
[----:B-1----:R-:W-:Y:S02]  /*c340*/  FFMA.FTZ R2, R163, c[0x0][0x2d0], -R161 ;  /* 0x0000b400a3027a23 */ /* 0x002fe400000108a1 */
[C---:B------:R-:W-:Y:S02]  /*c350*/  FMUL.FTZ R41, R101.reuse, R149 ;  /* 0x0000009565297220 */ /* 0x040fe40000410000 */
[C---:B------:R-:W-:Y:S02]  /*c360*/  FMUL.FTZ R45, R101.reuse, R153 ;  /* 0x00000099652d7220 */ /* 0x040fe40000410000 */
[C---:B------:R-:W-:Y:S01]  /*c370*/  FMUL.FTZ R56, R101.reuse, R56 ;  /* 0x0000003865387220 */ /* 0x040fe20000410000 */
[----:B------:R1:W2:Y:S01]  /*c380*/  MUFU.EX2 R248, R2 ;  /* 0x0000000200f87308 */ /* 0x0002a20000000800 */
[C---:B------:R-:W-:Y:S02]  /*c390*/  FMUL.FTZ R57, R101.reuse, R57 ;  /* 0x0000003965397220 */ /* 0x040fe40000410000 */
[--C-:B---3--:R-:W-:Y:S02]  /*c3a0*/  FFMA.FTZ R3, R110, c[0x0][0x2d0], -R109.reuse ;  /* 0x0000b4006e037a23 */ /* 0x108fe4000001086d */
[----:B------:R-:W-:Y:S02]  /*c3b0*/  FMUL.FTZ R110, R104, c[0x0][0x2d0] ;  /* 0x0000b400686e7a20 */ /* 0x000fe40000410000 */
[C---:B------:R-:W-:Y:S02]  /*c3c0*/  FMUL.FTZ R60, R101.reuse, R60 ;  /* 0x0000003c653c7220 */ /* 0x040fe40000410000 */
[C---:B------:R-:W-:Y:S01]  /*c3d0*/  FMUL.FTZ R61, R101.reuse, R61 ;  /* 0x0000003d653d7220 */ /* 0x040fe20000410000 */
[----:B------:R3:W-:Y:S01]  /*c3e0*/  MUFU.EX2 R250, R3 ;  /* 0x0000000300fa7308 */ /* 0x0007e20000000800 */
[C---:B------:R-:W-:Y:S02]  /*c3f0*/  FMUL.FTZ R70, R102.reuse, R70 ;  /* 0x0000004666467220 */ /* 0x040fe40000410000 */
[C---:B------:R-:W-:Y:S02]  /*c400*/  FMUL.FTZ R71, R102.reuse, R71 ;  /* 0x0000004766477220 */ /* 0x040fe40000410000 */
[C---:B----4-:R-:W-:Y:S02]  /*c410*/  FMUL.FTZ R44, R101.reuse, R152 ;  /* 0x00000098652c7220 */ /* 0x050fe40000410000 */
[C---:B------:R-:W-:Y:S02]  /*c420*/  FMUL.FTZ R72, R101.reuse, R72 ;  /* 0x0000004865487220 */ /* 0x040fe40000410000 */
[C---:B------:R-:W-:Y:S01]  /*c430*/  FMUL.FTZ R73, R101.reuse, R73 ;  /* 0x0000004965497220 */ /* 0x040fe20000410000 */
[----:B------:R4:W-:Y:S01]  /*c440*/  MUFU.EX2 R234, R48 ;  /* 0x0000003000ea7308 */ /* 0x0009e20000000800 */
[C---:B------:R-:W-:Y:S02]  /*c450*/  FMUL.FTZ R76, R101.reuse, R76 ;  /* 0x0000004c654c7220 */ /* 0x040fe40000410000 */
[----:B------:R-:W-:Y:S01]  /*c460*/  FMUL.FTZ R77, R101, R77 ;  /* 0x0000004d654d7220 */ /* 0x000fe20000410000 */
[----:B-1----:R-:W1:Y:S01]  /*c470*/  SHFL.BFLY PT, R2, R0, 0x1, 0x1f ;  /* 0x0c201f0000027f89 */ /* 0x002e6200000e0000 */
[----:B--2---:R-:W-:Y:S01]  /*c480*/  F2FP.PACK_AB R113, R249, R248 ;  /* 0x000000f8f971723e */ /* 0x004fe200000000ff */
[C---:B------:R-:W-:Y:S02]  /*c490*/  FMUL.FTZ R82, R102.reuse, R82 ;  /* 0x0000005266527220 */ /* 0x040fe40000410000 */
[C---:B------:R-:W-:Y:S02]  /*c4a0*/  FMUL.FTZ R83, R102.reuse, R83 ;  /* 0x0000005366537220 */ /* 0x040fe40000410000 */
[C---:B------:R-:W-:Y:S02]  /*c4b0*/  FMUL.FTZ R86, R102.reuse, R86 ;  /* 0x0000005666567220 */ /* 0x040fe40000410000 */
[----:B------:R-:W-:Y:S02]  /*c4c0*/  FMUL.FTZ R87, R102, R87 ;  /* 0x0000005766577220 */ /* 0x000fe40000410000 */
[----:B---3--:R-:W-:Y:S02]  /*c4d0*/  FFMA.FTZ R3, R17, c[0x0][0x2d0], -R109 ;  /* 0x0000b40011037a23 */ /* 0x008fe4000001086d */
[----:B------:R-:W-:Y:S02]  /*c4e0*/  FMUL.FTZ R17, R103, R125 ;  /* 0x0000007d67117220 */ /* 0x000fe40000410000 */
[----:B------:R2:W3:Y:S01]  /*c4f0*/  MUFU.EX2 R251, R3 ;  /* 0x0000000300fb7308 */ /* 0x0004e20000000800 */
[C---:B------:R-:W-:Y:S02]  /*c500*/  FMUL.FTZ R88, R101.reuse, R88 ;  /* 0x0000005865587220 */ /* 0x040fe40000410000 */
[C---:B------:R-:W-:Y:S02]  /*c510*/  FMUL.FTZ R89, R101.reuse, R89 ;  /* 0x0000005965597220 */ /* 0x040fe40000410000 */
[----:B------:R-:W-:Y:S02]  /*c520*/  FMUL.FTZ R92, R101, R92 ;  /* 0x0000005c655c7220 */ /* 0x000fe40000410000 */
[----:B----4-:R-:W-:Y:S02]  /*c530*/  FMUL.FTZ R48, R103, R156 ;  /* 0x0000009c67307220 */ /* 0x010fe40000410000 */
[----:B------:R-:W-:Y:S01]  /*c540*/  LDSM.16.MT88.4 R156, [R209+0x2c80] ;  /* 0x002c8000d19c783b */ /* 0x000fe20000004200 */
[----:B-1----:R-:W-:Y:S01]  /*c550*/  FMNMX.FTZ R2, R0, R2, !PT ;  /* 0x0000000200027209 */ /* 0x002fe20007810000 */
[--C-:B------:R-:W-:Y:S02]  /*c560*/  FFMA.FTZ R0, R18, c[0x0][0x2d0], -R161.reuse ;  /* 0x0000b40012007a23 */ /* 0x100fe400000108a1 */
[C---:B------:R-:W-:Y:S02]  /*c570*/  FMUL.FTZ R18, R102.reuse, R126 ;  /* 0x0000007e66127220 */ /* 0x040fe40000410000 */
[----:B------:R1:W-:Y:S01]  /*c580*/  MUFU.EX2 R246, R0 ;  /* 0x0000000000f67308 */ /* 0x0003e20000000800 */
[----:B------:R-:W-:Y:S02]  /*c590*/  FMUL.FTZ R93, R101, R93 ;  /* 0x0000005d655d7220 */ /* 0x000fe40000410000 */
[C---:B------:R-:W-:Y:S02]  /*c5a0*/  FMUL.FTZ R96, R103.reuse, R96 ;  /* 0x0000006067607220 */ /* 0x040fe40000410000 */
[----:B------:R-:W-:Y:S02]  /*c5b0*/  FMUL.FTZ R97, R103, R97 ;  /* 0x0000006167617220 */ /* 0x000fe40000410000 */
[----:B------:R-:W-:Y:S02]  /*c5c0*/  FMUL.FTZ R98, R102, R98 ;  /* 0x0000006266627220 */ /* 0x000fe40000410000 */
[----:B--2---:R-:W-:Y:S01]  /*c5d0*/  FFMA.FTZ R3, R16, c[0x0][0x2d0], -R161 ;  /* 0x0000b40010037a23 */ /* 0x004fe200000108a1 */
[----:B---3--:R-:W-:Y:S01]  /*c5e0*/  F2FP.PACK_AB R114, R251, R250 ;  /* 0x000000fafb72723e */ /* 0x008fe200000000ff */
[----:B------:R-:W-:Y:S02]  /*c5f0*/  FMUL.FTZ R16, R103, R124 ;  /* 0x0000007c67107220 */ /* 0x000fe40000410000 */
[----:B------:R2:W3:Y:S01]  /*c600*/  MUFU.EX2 R247, R3 ;  /* 0x0000000300f77308 */ /* 0x0004e20000000800 */
[----:B------:R-:W-:Y:S01]  /*c610*/  LDSM.16.MT88.4 R124, [R210+0x2480] ;  /* 0x00248000d27c783b */ /* 0x000fe20000004200 */
[----:B------:R-:W-:Y:S02]  /*c620*/  FMUL.FTZ R99, R102, R99 ;  /* 0x0000006366637220 */ /* 0x000fe40000410000 */
[----:B-1----:R-:W-:Y:S02]  /*c630*/  FADD.FTZ R0, -R2, R100 ;  /* 0x0000006402007221 */ /* 0x002fe40000010100 */
[--C-:B------:R-:W-:Y:S02]  /*c640*/  FFMA.FTZ R100, R178, c[0x0][0x2d0], -R109.reuse ;  /* 0x0000b400b2647a23 */ /* 0x100fe4000001086d */
[----:B------:R-:W-:Y:S02]  /*c650*/  FMUL.FTZ R0, R0, c[0x0][0x2d0] ;  /* 0x0000b40000007a20 */ /* 0x000fe40000410000 */
[----:B------:R1:W-:Y:S01]  /*c660*/  MUFU.EX2 R233, R100 ;  /* 0x0000006400e97308 */ /* 0x0003e20000000800 */
[--C-:B--2---:R-:W-:Y:S01]  /*c670*/  FFMA.FTZ R3, R173, c[0x0][0x2d0], -R110.reuse ;  /* 0x0000b400ad037a23 */ /* 0x104fe2000001086e */
[----:B---3--:R-:W-:Y:S08]  /*c680*/  F2FP.PACK_AB R115, R246, R247 ;  /* 0x000000f7f673723e */ /* 0x008ff000000000ff */
[----:B------:R-:W2:Y:S10]  /*c690*/  MUFU.EX2 R0, R0 ;  /* 0x0000000000007308 */ /* 0x000eb40000000800 */
[----:B------:R3:W-:Y:S01]  /*c6a0*/  MUFU.EX2 R242, R3 ;  /* 0x0000000300f27308 */ /* 0x0007e20000000800 */
[----:B-1----:R-:W-:Y:S09]  /*c6b0*/  FFMA.FTZ R100, R177, c[0x0][0x2d0], -R109 ;  /* 0x0000b400b1647a23 */ /* 0x002ff2000001086d */
[----:B------:R1:W-:Y:S01]  /*c6c0*/  MUFU.EX2 R232, R100 ;  /* 0x0000006400e87308 */ /* 0x0003e20000000800 */
[C---:B--2---:R-:W-:Y:S02]  /*c6d0*/  FMUL.FTZ R10, R0.reuse, R118 ;  /* 0x00000076000a7220 */ /* 0x044fe40000410000 */
[C---:B------:R-:W-:Y:S02]  /*c6e0*/  FMUL.FTZ R11, R0.reuse, R119 ;  /* 0x00000077000b7220 */ /* 0x040fe40000410000 */
[C---:B------:R-:W-:Y:S02]  /*c6f0*/  FMUL.FTZ R14, R0.reuse, R122 ;  /* 0x0000007a000e7220 */ /* 0x040fe40000410000 */
[C---:B------:R-:W-:Y:S02]  /*c700*/  FMUL.FTZ R15, R0.reuse, R123 ;  /* 0x0000007b000f7220 */ /* 0x040fe40000410000 */
[----:B------:R-:W-:Y:S01]  /*c710*/  FMUL.FTZ R26, R0, R134 ;  /* 0x00000086001a7220 */ /* 0x000fe20000410000 */
[----:B------:R-:W2:Y:S01]  /*c720*/  LDSM.16.MT88.4 R120, [R209+0x2480] ;  /* 0x00248000d178783b */ /* 0x000ea20000004200 */
[--C-:B---3--:R-:W-:Y:S02]  /*c730*/  FFMA.FTZ R3, R172, c[0x0][0x2d0], -R110.reuse ;  /* 0x0000b400ac037a23 */ /* 0x108fe4000001086e */
[C---:B------:R-:W-:Y:S02]  /*c740*/  FMUL.FTZ R27, R0.reuse, R135 ;  /* 0x00000087001b7220 */ /* 0x040fe40000410000 */
[----:B------:R3:W4:Y:S01]  /*c750*/  MUFU.EX2 R243, R3 ;  /* 0x0000000300f37308 */ /* 0x0007220000000800 */
[C---:B------:R-:W-:Y:S02]  /*c760*/  FMUL.FTZ R30, R0.reuse, R138 ;  /* 0x0000008a001e7220 */ /* 0x040fe40000410000 */
[C---:B------:R-:W-:Y:S01]  /*c770*/  FMUL.FTZ R31, R0.reuse, R139 ;  /* 0x0000008b001f7220 */ /* 0x040fe20000410000 */
[----:B------:R-:W-:Y:S01]  /*c780*/  LDSM.16.MT88.4 R132, [R209+0x2080] ;  /* 0x00208000d184783b */ /* 0x000fe20000004200 */
[----:B------:R-:W-:Y:S02]  /*c790*/  FMUL.FTZ R42, R0, R150 ;  /* 0x00000096002a7220 */ /* 0x000fe40000410000 */
[--C-:B-1----:R-:W-:Y:S02]  /*c7a0*/  FFMA.FTZ R100, R180, c[0x0][0x2d0], -R161.reuse ;  /* 0x0000b400b4647a23 */ /* 0x102fe400000108a1 */
[C---:B------:R-:W-:Y:S02]  /*c7b0*/  FMUL.FTZ R43, R0.reuse, R151 ;  /* 0x00000097002b7220 */ /* 0x040fe40000410000 */
[----:B------:R1:W-:Y:S01]  /*c7c0*/  MUFU.EX2 R207, R100 ;  /* 0x0000006400cf7308 */ /* 0x0003e20000000800 */
[C---:B------:R-:W-:Y:S02]  /*c7d0*/  FMUL.FTZ R46, R0.reuse, R154 ;  /* 0x0000009a002e7220 */ /* 0x040fe40000410000 */
[C---:B------:R-:W-:Y:S02]  /*c7e0*/  FMUL.FTZ R47, R0.reuse, R155 ;  /* 0x0000009b002f7220 */ /* 0x040fe40000410000 */
[C---:B------:R-:W-:Y:S02]  /*c7f0*/  FMUL.FTZ R58, R0.reuse, R58 ;  /* 0x0000003a003a7220 */ /* 0x040fe40000410000 */
[C---:B------:R-:W-:Y:S02]  /*c800*/  FMUL.FTZ R59, R0.reuse, R59 ;  /* 0x0000003b003b7220 */ /* 0x040fe40000410000 */
[C---:B------:R-:W-:Y:S02]  /*c810*/  FMUL.FTZ R62, R0.reuse, R62 ;  /* 0x0000003e003e7220 */ /* 0x040fe40000410000 */
[----:B------:R-:W-:Y:S02]  /*c820*/  FMUL.FTZ R63, R0, R63 ;  /* 0x0000003f003f7220 */ /* 0x000fe40000410000 */
[--C-:B---3--:R-:W-:Y:S01]  /*c830*/  FFMA.FTZ R3, R160, c[0x0][0x2d0], -R110.reuse ;  /* 0x0000b400a0037a23 */ /* 0x108fe2000001086e */
[----:B----4-:R-:W-:Y:S01]  /*c840*/  F2FP.PACK_AB R116, R243, R242 ;  /* 0x000000f2f374723e */ /* 0x010fe200000000ff */
[C---:B------:R-:W-:Y:S02]  /*c850*/  FMUL.FTZ R74, R0.reuse, R74 ;  /* 0x0000004a004a7220 */ /* 0x040fe40000410000 */
[----:B------:R3:W-:Y:S01]  /*c860*/  MUFU.EX2 R244, R3 ;  /* 0x0000000300f47308 */ /* 0x0007e20000000800 */
[C---:B------:R-:W-:Y:S02]  /*c870*/  FMUL.FTZ R75, R0.reuse, R75 ;  /* 0x0000004b004b7220 */ /* 0x040fe40000410000 */
[C---:B------:R-:W-:Y:S02]  /*c880*/  FMUL.FTZ R78, R0.reuse, R78 ;  /* 0x0000004e004e7220 */ /* 0x040fe40000410000 */
[----:B------:R-:W-:Y:S02]  /*c890*/  FMUL.FTZ R79, R0, R79 ;  /* 0x0000004f004f7220 */ /* 0x000fe40000410000 */
[----:B-1----:R-:W-:Y:S02]  /*c8a0*/  FFMA.FTZ R100, R182, c[0x0][0x2d0], -R161 ;  /* 0x0000b400b6647a23 */ /* 0x002fe400000108a1 */
[C---:B------:R-:W-:Y:S02]  /*c8b0*/  FMUL.FTZ R90, R0.reuse, R90 ;  /* 0x0000005a005a7220 */ /* 0x040fe40000410000 */
[----:B------:R1:W-:Y:S01]  /*c8c0*/  MUFU.EX2 R206, R100 ;  /* 0x0000006400ce7308 */ /* 0x0003e20000000800 */
[C---:B------:R-:W-:Y:S02]  /*c8d0*/  FMUL.FTZ R91, R0.reuse, R91 ;  /* 0x0000005b005b7220 */ /* 0x040fe40000410000 */
[C---:B------:R-:W-:Y:S02]  /*c8e0*/  FMUL.FTZ R94, R0.reuse, R94 ;  /* 0x0000005e005e7220 */ /* 0x040fe40000410000 */
[----:B------:R-:W-:Y:S02]  /*c8f0*/  FMUL.FTZ R95, R0, R95 ;  /* 0x0000005f005f7220 */ /* 0x000fe40000410000 */
[--C-:B---3--:R-:W-:Y:S04]  /*c900*/  FFMA.FTZ R3, R111, c[0x0][0x2d0], -R110.reuse ;  /* 0x0000b4006f037a23 */ /* 0x108fe8000001086e */
[----:B------:R3:W4:Y:S01]  /*c910*/  MUFU.EX2 R245, R3 ;  /* 0x0000000300f57308 */ /* 0x0007220000000800 */
[--C-:B-1----:R-:W-:Y:S09]  /*c920*/  FFMA.FTZ R100, R184, c[0x0][0x2d0], -R110.reuse ;  /* 0x0000b400b8647a23 */ /* 0x102ff2000001086e */
[----:B------:R1:W-:Y:S01]  /*c930*/  MUFU.EX2 R205, R100 ;  /* 0x0000006400cd7308 */ /* 0x0003e20000000800 */
[----:B---3--:R-:W-:Y:S01]  /*c940*/  FMUL.FTZ R3, R2, c[0x0][0x2d0] ;  /* 0x0000b40002037a20 */ /* 0x008fe20000410000 */
[----:B----4-:R-:W-:Y:S03]  /*c950*/  F2FP.PACK_AB R118, R245, R244 ;  /* 0x000000f4f576723e */ /* 0x010fe600000000ff */
[--C-:B------:R-:W-:Y:S02]  /*c960*/  FFMA.FTZ R4, R168, c[0x0][0x2d0], -R3.reuse ;  /* 0x0000b400a8047a23 */ /* 0x100fe40000010803 */
[--C-:B------:R-:W-:Y:S03]  /*c970*/  FFMA.FTZ R107, R107, c[0x0][0x2d0], -R3.reuse ;  /* 0x0000b4006b6b7a23 */ /* 0x100fe60000010803 */
[----:B------:R3:W-:Y:S01]  /*c980*/  MUFU.EX2 R238, R4 ;  /* 0x0000000400ee7308 */ /* 0x0007e20000000800 */
[--C-:B-1----:R-:W-:Y:S09]  /*c990*/  FFMA.FTZ R100, R183, c[0x0][0x2d0], -R110.reuse ;  /* 0x0000b400b7647a23 */ /* 0x102ff2000001086e */
[----:B------:R1:W-:Y:S10]  /*c9a0*/  MUFU.EX2 R204, R100 ;  /* 0x0000006400cc7308 */ /* 0x0003f40000000800 */
[----:B------:R-:W-:Y:S01]  /*c9b0*/  MUFU.EX2 R107, R107 ;  /* 0x0000006b006b7308 */ /* 0x000fe20000000800 */
[--C-:B---3--:R-:W-:Y:S09]  /*c9c0*/  FFMA.FTZ R4, R174, c[0x0][0x2d0], -R3.reuse ;  /* 0x0000b400ae047a23 */ /* 0x108ff20000010803 */
[----:B------:R3:W4:Y:S01]  /*c9d0*/  MUFU.EX2 R239, R4 ;  /* 0x0000000400ef7308 */ /* 0x0007220000000800 */
[--C-:B-1----:R-:W-:Y:S09]  /*c9e0*/  FFMA.FTZ R100, R185, c[0x0][0x2d0], -R3.reuse ;  /* 0x0000b400b9647a23 */ /* 0x102ff20000010803 */
[----:B------:R1:W-:Y:S01]  /*c9f0*/  MUFU.EX2 R203, R100 ;  /* 0x0000006400cb7308 */ /* 0x0003e20000000800 */
[--C-:B---3--:R-:W-:Y:S01]  /*ca00*/  FFMA.FTZ R4, R171, c[0x0][0x2d0], -R3.reuse ;  /* 0x0000b400ab047a23 */ /* 0x108fe20000010803 */
[----:B----4-:R-:W-:Y:S08]  /*ca10*/  F2FP.PACK_AB R117, R239, R238 ;  /* 0x000000eeef75723e */ /* 0x010ff000000000ff */
[----:B------:R3:W-:Y:S01]  /*ca20*/  MUFU.EX2 R240, R4 ;  /* 0x0000000400f07308 */ /* 0x0007e20000000800 */
[--C-:B-1----:R-:W-:Y:S09]  /*ca30*/  FFMA.FTZ R100, R186, c[0x0][0x2d0], -R3.reuse ;  /* 0x0000b400ba647a23 */ /* 0x102ff20000010803 */
[----:B------:R1:W-:Y:S01]  /*ca40*/  MUFU.EX2 R195, R100 ;  /* 0x0000006400c37308 */ /* 0x0003e20000000800 */
[--C-:B---3--:R-:W-:Y:S02]  /*ca50*/  FFMA.FTZ R4, R170, c[0x0][0x2d0], -R3.reuse ;  /* 0x0000b400aa047a23 */ /* 0x108fe40000010803 */
[----:B------:R-:W-:Y:S07]  /*ca60*/  LDSM.16.MT88.4 R168, [R209+0x3880] ;  /* 0x00388000d1a8783b */ /* 0x000fee0000004200 */
[----:B------:R3:W4:Y:S01]  /*ca70*/  MUFU.EX2 R241, R4 ;  /* 0x0000000400f17308 */ /* 0x0007220000000800 */
[--C-:B-1----:R-:W-:Y:S09]  /*ca80*/  FFMA.FTZ R100, R187, c[0x0][0x2d0], -R110.reuse ;  /* 0x0000b400bb647a23 */ /* 0x102ff2000001086e */
[----:B------:R1:W-:Y:S01]  /*ca90*/  MUFU.EX2 R194, R100 ;  /* 0x0000006400c27308 */ /* 0x0003e20000000800 */
[----:B---3--:R-:W-:Y:S01]  /*caa0*/  FMUL.FTZ R4, R103, R112 ;  /* 0x0000007067047220 */ /* 0x008fe20000410000 */
[----:B------:R-:W-:Y:S02]  /*cab0*/  F2FP.PACK_AB R112, R162, R252 ;  /* 0x000000fca270723e */ /* 0x000fe400000000ff */
[----:B----4-:R-:W-:Y:S05]  /*cac0*/  F2FP.PACK_AB R119, R241, R240 ;  /* 0x000000f0f177723e */ /* 0x010fea00000000ff */
[-C--:B------:R-:W-:Y:S05]  /*cad0*/  HMMA.16816.F32 R4, R112, R20.reuse, R4 ;  /* 0x000000147004723c */ /* 0x080fea0000001804 */
[--C-:B-1----:R-:W-:Y:S03]  /*cae0*/  FFMA.FTZ R100, R188, c[0x0][0x2d0], -R110.reuse ;  /* 0x0000b400bc647a23 */ /* 0x102fe6000001086e */
[C---:B------:R-:W-:Y:S01]  /*caf0*/  HMMA.16816.F32 R8, R116.reuse, R20, R8 ;  /* 0x000000147408723c */ /* 0x040fe20000001808 */
[----:B------:R1:W3:Y:S06]  /*cb00*/  MUFU.EX2 R188, R100 ;  /* 0x0000006400bc7308 */ /* 0x0002ec0000000800 */
[C---:B------:R-:W-:Y:S01]  /*cb10*/  FMUL.FTZ R20, R103.reuse, R128 ;  /* 0x0000008067147220 */ /* 0x040fe20000410000 */
[-C--:B------:R-:W-:Y:S04]  /*cb20*/  HMMA.16816.F32 R12, R116, R22.reuse, R12 ;  /* 0x00000016740c723c */ /* 0x080fe8000000180c */
[----:B------:R-:W-:Y:S04]  /*cb30*/  FMUL.FTZ R21, R103, R129 ;  /* 0x0000008167157220 */ /* 0x000fe80000410000 */
[C---:B------:R-:W-:Y:S07]  /*cb40*/  HMMA.16816.F32 R16, R112.reuse, R22, R16 ;  /* 0x000000167010723c */ /* 0x040fee0000001810 */
[C---:B------:R-:W-:Y:S02]  /*cb50*/  FMUL.FTZ R22, R102.reuse, R130 ;  /* 0x0000008266167220 */ /* 0x040fe40000410000 */
[----:B-1----:R-:W-:Y:S03]  /*cb60*/  FFMA.FTZ R100, R189, c[0x0][0x2d0], -R3 ;  /* 0x0000b400bd647a23 */ /* 0x002fe60000010803 */
[----:B------:R-:W-:Y:S01]  /*cb70*/  FMUL.FTZ R23, R102, R131 ;  /* 0x0000008366177220 */ /* 0x000fe20000410000 */
[----:B------:R1:W-:Y:S01]  /*cb80*/  MUFU.EX2 R187, R100 ;  /* 0x0000006400bb7308 */ /* 0x0003e20000000800 */
[----:B------:R-:W-:Y:S01]  /*cb90*/  LDSM.16.MT88.4 R128, [R210+0x1c80] ;  /* 0x001c8000d280783b */ /* 0x000fe20000004200 */
[----:B------:R-:W-:Y:S04]  /*cba0*/  MOV R189, R162 ;  /* 0x000000a200bd7202 */ /* 0x000fe80000000f00 */
[-C--:B------:R-:W-:Y:S08]  /*cbb0*/  HMMA.16816.F32 R20, R112, R36.reuse, R20 ;  /* 0x000000247014723c */ /* 0x080ff00000001814 */
[C---:B------:R-:W-:Y:S07]  /*cbc0*/  HMMA.16816.F32 R24, R116.reuse, R36, R24 ;  /* 0x000000247418723c */ /* 0x040fee0000001818 */
[----:B------:R-:W-:Y:S01]  /*cbd0*/  FFMA.FTZ R36, R175, c[0x0][0x2d0], -R109 ;  /* 0x0000b400af247a23 */ /* 0x000fe2000001086d */
[-C--:B------:R-:W-:Y:S03]  /*cbe0*/  HMMA.16816.F32 R28, R116, R38.reuse, R28 ;  /* 0x00000026741c723c */ /* 0x080fe6000000181c */
[----:B------:R4:W2:Y:S01]  /*cbf0*/  MUFU.EX2 R237, R36 ;  /* 0x0000002400ed7308 */ /* 0x0008a20000000800 */
[----:B-1----:R-:W-:Y:S02]  /*cc00*/  FFMA.FTZ R100, R190, c[0x0][0x2d0], -R3 ;  /* 0x0000b400be647a23 */ /* 0x002fe40000010803 */
[----:B------:R-:W5:Y:S01]  /*cc10*/  LDL.LU R190, [R1+0x10] ;  /* 0x0000100001be7983 */ /* 0x000f620000300800 */
[C---:B------:R-:W-:Y:S01]  /*cc20*/  FMUL.FTZ R37, R103.reuse, R145 ;  /* 0x0000009167257220 */ /* 0x040fe20000410000 */
[C---:B------:R-:W-:Y:S05]  /*cc30*/  HMMA.16816.F32 R32, R112.reuse, R38, R32 ;  /* 0x000000267020723c */ /* 0x040fea0000001820 */
[----:B------:R1:W1:Y:S02]  /*cc40*/  MUFU.EX2 R186, R100 ;  /* 0x0000006400ba7308 */ /* 0x0002640000000800 */
[C---:B------:R-:W-:Y:S02]  /*cc50*/  FMUL.FTZ R38, R102.reuse, R146 ;  /* 0x0000009266267220 */ /* 0x040fe40000410000 */
[----:B------:R-:W-:Y:S03]  /*cc60*/  FMUL.FTZ R39, R102, R147 ;  /* 0x0000009366277220 */ /* 0x000fe60000410000 */
[----:B----4-:R-:W-:Y:S07]  /*cc70*/  FMUL.FTZ R36, R103, R144 ;  /* 0x0000009067247220 */ /* 0x010fee0000410000 */
[-C--:B--2---:R-:W-:Y:S03]  /*cc80*/  HMMA.16816.F32 R36, R112, R120.reuse, R36 ;  /* 0x000000787024723c */ /* 0x084fe60000001824 */
[--C-:B-1----:R-:W-:Y:S02]  /*cc90*/  FFMA.FTZ R100, R191, c[0x0][0x2d0], -R109.reuse ;  /* 0x0000b400bf647a23 */ /* 0x102fe4000001086d */
[----:B------:R-:W2:Y:S02]  /*cca0*/  LDL.LU R191, [R1+0xc] ;  /* 0x00000c0001bf7983 */ /* 0x000ea40000300800 */
[----:B------:R1:W-:Y:S01]  /*ccb0*/  MUFU.EX2 R185, R100 ;  /* 0x0000006400b97308 */ /* 0x0003e20000000800 */
[C---:B------:R-:W-:Y:S08]  /*ccc0*/  HMMA.16816.F32 R40, R116.reuse, R120, R40 ;  /* 0x000000787428723c */ /* 0x040ff00000001828 */
[-C--:B------:R-:W-:Y:S08]  /*ccd0*/  HMMA.16816.F32 R44, R116, R122.reuse, R44 ;  /* 0x0000007a742c723c */ /* 0x080ff0000000182c */
[C---:B------:R-:W-:Y:S01]  /*cce0*/  HMMA.16816.F32 R48, R112.reuse, R122, R48 ;  /* 0x0000007a7030723c */ /* 0x040fe20000001830 */
[----:B------:R-:W4:Y:S03]  /*ccf0*/  LDSM.16.MT88.4 R120, [R209+0x3080] ;  /* 0x00308000d178783b */ /* 0x000f260000004200 */
[----:B-1----:R-:W-:Y:S04]  /*cd00*/  FFMA.FTZ R100, R196, c[0x0][0x2d0], -R109 ;  /* 0x0000b400c4647a23 */ /* 0x002fe8000001086d */
[-C--:B------:R-:W-:Y:S01]  /*cd10*/  HMMA.16816.F32 R52, R112, R124.reuse, R52 ;  /* 0x0000007c7034723c */ /* 0x080fe20000001834 */
[----:B------:R-:W2:Y:S01]  /*cd20*/  LDL.LU R196, [R1+0x4] ;  /* 0x0000040001c47983 */ /* 0x000ea20000300800 */
[----:B------:R1:W-:Y:S06]  /*cd30*/  MUFU.EX2 R184, R100 ;  /* 0x0000006400b87308 */ /* 0x0003ec0000000800 */
[C---:B------:R-:W-:Y:S08]  /*cd40*/  HMMA.16816.F32 R56, R116.reuse, R124, R56 ;  /* 0x0000007c7438723c */ /* 0x040ff00000001838 */
[-C--:B------:R-:W-:Y:S08]  /*cd50*/  HMMA.16816.F32 R60, R116, R126.reuse, R60 ;  /* 0x0000007e743c723c */ /* 0x080ff0000000183c */
[C---:B------:R-:W-:Y:S01]  /*cd60*/  HMMA.16816.F32 R64, R112.reuse, R126, R64 ;  /* 0x0000007e7040723c */ /* 0x040fe20000001840 */
[----:B------:R-:W3:Y:S03]  /*cd70*/  LDSM.16.MT88.4 R124, [R210+0x3080] ;  /* 0x00308000d27c783b */ /* 0x000ee60000004200 */
[--C-:B-1----:R-:W-:Y:S04]  /*cd80*/  FFMA.FTZ R100, R197, c[0x0][0x2d0], -R161.reuse ;  /* 0x0000b400c5647a23 */ /* 0x102fe800000108a1 */
[----:B------:R1:W-:Y:S01]  /*cd90*/  MUFU.EX2 R183, R100 ;  /* 0x0000006400b77308 */ /* 0x0003e20000000800 */
[-C--:B----4-:R-:W-:Y:S01]  /*cda0*/  HMMA.16816.F32 R68, R112, R120.reuse, R68 ;  /* 0x000000787044723c */ /* 0x090fe20000001844 */
[----:B------:R-:W4:Y:S07]  /*cdb0*/  LDL.LU R197, [R1+0x8] ;  /* 0x0000080001c57983 */ /* 0x000f2e0000300800 */
[C---:B------:R-:W-:Y:S08]  /*cdc0*/  HMMA.16816.F32 R72, R116.reuse, R120, R72 ;  /* 0x000000787448723c */ /* 0x040ff00000001848 */
[-C--:B------:R-:W-:Y:S04]  /*cdd0*/  HMMA.16816.F32 R76, R116, R122.reuse, R76 ;  /* 0x0000007a744c723c */ /* 0x080fe8000000184c */
[----:B-1----:R-:W-:Y:S04]  /*cde0*/  FFMA.FTZ R100, R198, c[0x0][0x2d0], -R161 ;  /* 0x0000b400c6647a23 */ /* 0x002fe800000108a1 */
[C---:B------:R-:W-:Y:S01]  /*cdf0*/  HMMA.16816.F32 R80, R112.reuse, R122, R80 ;  /* 0x0000007a7050723c */ /* 0x040fe20000001850 */
[----:B------:R-:W1:Y:S01]  /*ce00*/  LDSM.16.MT88.4 R120, [R209+0x1c80] ;  /* 0x001c8000d178783b */ /* 0x000e620000004200 */
[----:B------:R1:W1:Y:S06]  /*ce10*/  MUFU.EX2 R182, R100 ;  /* 0x0000006400b67308 */ /* 0x00026c0000000800 */
[-C--:B---3--:R-:W-:Y:S08]  /*ce20*/  HMMA.16816.F32 R84, R112, R124.reuse, R84 ;  /* 0x0000007c7054723c */ /* 0x088ff00000001854 */
[C---:B------:R-:W-:Y:S08]  /*ce30*/  HMMA.16816.F32 R88, R116.reuse, R124, R88 ;  /* 0x0000007c7458723c */ /* 0x040ff00000001858 */
[-C--:B------:R-:W-:Y:S04]  /*ce40*/  HMMA.16816.F32 R92, R116, R126.reuse, R92 ;  /* 0x0000007e745c723c */ /* 0x080fe8000000185c */
[--C-:B-1----:R-:W-:Y:S02]  /*ce50*/  FFMA.FTZ R100, R164, c[0x0][0x2d0], -R109.reuse ;  /* 0x0000b400a4647a23 */ /* 0x102fe4000001086d */
[----:B------:R-:W-:Y:S01]  /*ce60*/  FFMA.FTZ R109, R165, c[0x0][0x2d0], -R109 ;  /* 0x0000b400a56d7a23 */ /* 0x000fe2000001086d */
[----:B------:R-:W-:Y:S01]  /*ce70*/  F2FP.PACK_AB R116, R204, R205 ;  /* 0x000000cdcc74723e */ /* 0x000fe200000000ff */
[----:B------:R-:W-:Y:S01]  /*ce80*/  HMMA.16816.F32 R96, R112, R126, R96 ;  /* 0x0000007e7060723c */ /* 0x000fe20000001860 */
[----:B------:R1:W-:Y:S01]  /*ce90*/  MUFU.EX2 R181, R100 ;  /* 0x0000006400b57308 */ /* 0x0003e20000000800 */
[----:B------:R-:W3:Y:S02]  /*cea0*/  LDSM.16.MT88.4 R124, [R209+0x2880] ;  /* 0x00288000d17c783b */ /* 0x000ee40000004200 */
[----:B------:R-:W-:Y:S02]  /*ceb0*/  F2FP.PACK_AB R117, R195, R203 ;  /* 0x000000cbc375723e */ /* 0x000fe400000000ff */
[----:B------:R-:W-:Y:S02]  /*cec0*/  F2FP.PACK_AB R118, R188, R194 ;  /* 0x000000c2bc76723e */ /* 0x000fe400000000ff */
[----:B------:R-:W-:Y:S03]  /*ced0*/  F2FP.PACK_AB R112, R236, R237 ;  /* 0x000000edec70723e */ /* 0x000fe600000000ff */
[----:B------:R3:W-:Y:S01]  /*cee0*/  MUFU.EX2 R180, R109 ;  /* 0x0000006d00b47308 */ /* 0x0007e20000000800 */
[----:B------:R-:W-:Y:S02]  /*cef0*/  F2FP.PACK_AB R113, R234, R235 ;  /* 0x000000ebea71723e */ /* 0x000fe400000000ff */
[----:B------:R-:W-:Y:S02]  /*cf00*/  F2FP.PACK_AB R114, R232, R233 ;  /* 0x000000e9e872723e */ /* 0x000fe400000000ff */
[----:B------:R-:W-:Y:S02]  /*cf10*/  F2FP.PACK_AB R115, R206, R207 ;  /* 0x000000cfce73723e */ /* 0x000fe400000000ff */
[----:B------:R-:W-:Y:S05]  /*cf20*/  F2FP.PACK_AB R119, R186, R187 ;  /* 0x000000bbba77723e */ /* 0x000fea00000000ff */
[-C--:B------:R-:W-:Y:S03]  /*cf30*/  HMMA.16816.F32 R4, R112, R120.reuse, R4 ;  /* 0x000000787004723c */ /* 0x080fe60000001804 */
[--C-:B-1----:R-:W-:Y:S04]  /*cf40*/  FFMA.FTZ R100, R166, c[0x0][0x2d0], -R161.reuse ;  /* 0x0000b400a6647a23 */ /* 0x102fe800000108a1 */
[----:B------:R1:W-:Y:S01]  /*cf50*/  MUFU.EX2 R179, R100 ;  /* 0x0000006400b37308 */ /* 0x0003e20000000800 */
[C---:B------:R-:W-:Y:S04]  /*cf60*/  HMMA.16816.F32 R8, R116.reuse, R120, R8 ;  /* 0x000000787408723c */ /* 0x040fe80000001808 */
[--C-:B---3--:R-:W-:Y:S04]  /*cf70*/  FFMA.FTZ R109, R199, c[0x0][0x2d0], -R110.reuse ;  /* 0x0000b400c76d7a23 */ /* 0x108fe8000001086e */
[-C--:B------:R-:W-:Y:S01]  /*cf80*/  HMMA.16816.F32 R12, R116, R122.reuse, R12 ;  /* 0x0000007a740c723c */ /* 0x080fe2000000180c */
[----:B------:R3:W-:Y:S07]  /*cf90*/  MUFU.EX2 R176, R109 ;  /* 0x0000006d00b07308 */ /* 0x0007ee0000000800 */
[C---:B------:R-:W-:Y:S01]  /*cfa0*/  HMMA.16816.F32 R16, R112.reuse, R122, R16 ;  /* 0x0000007a7010723c */ /* 0x040fe20000001810 */
[----:B------:R-:W3:Y:S03]  /*cfb0*/  LDSM.16.MT88.4 R120, [R210+0x2880] ;  /* 0x00288000d278783b */ /* 0x000ee60000004200 */
[----:B-1----:R-:W-:Y:S04]  /*cfc0*/  FFMA.FTZ R100, R167, c[0x0][0x2d0], -R161 ;  /* 0x0000b400a7647a23 */ /* 0x002fe800000108a1 */
[-C--:B------:R-:W-:Y:S01]  /*cfd0*/  HMMA.16816.F32 R20, R112, R128.reuse, R20 ;  /* 0x000000807014723c */ /* 0x080fe20000001814 */
[----:B------:R-:W-:Y:S01]  /*cfe0*/  LDSM.16.MT88.4 R164, [R210+0x2c80] ;  /* 0x002c8000d2a4783b */ /* 0x000fe20000004200 */
[----:B------:R1:W1:Y:S06]  /*cff0*/  MUFU.EX2 R178, R100 ;  /* 0x0000006400b27308 */ /* 0x00026c0000000800 */
[C---:B------:R-:W-:Y:S04]  /*d000*/  HMMA.16816.F32 R24, R116.reuse, R128, R24 ;  /* 0x000000807418723c */ /* 0x040fe80000001818 */
[----:B---3--:R-:W-:Y:S04]  /*d010*/  F2FP.PACK_AB R109, R182, R183 ;  /* 0x000000b7b66d723e */ /* 0x008fe800000000ff */
[-C--:B------:R-:W-:Y:S08]  /*d020*/  HMMA.16816.F32 R28, R116, R130.reuse, R28 ;  /* 0x00000082741c723c */ /* 0x080ff0000000181c */
[C---:B------:R-:W-:Y:S01]  /*d030*/  HMMA.16816.F32 R32, R112.reuse, R130, R32 ;  /* 0x000000827020723c */ /* 0x040fe20000001820 */
[----:B------:R-:W3:Y:S03]  /*d040*/  LDSM.16.MT88.4 R128, [R209+0x3480] ;  /* 0x00348000d180783b */ /* 0x000ee60000004200 */
[----:B-1----:R-:W-:Y:S01]  /*d050*/  FFMA.FTZ R100, R200, c[0x0][0x2d0], -R110 ;  /* 0x0000b400c8647a23 */ /* 0x002fe2000001086e */
[----:B------:R-:W-:Y:S03]  /*d060*/  F2FP.PACK_AB R111, R178, R179 ;  /* 0x000000b3b26f723e */ /* 0x000fe600000000ff */
[-C--:B------:R-:W-:Y:S01]  /*d070*/  HMMA.16816.F32 R36, R112, R124.reuse, R36 ;  /* 0x0000007c7024723c */ /* 0x080fe20000001824 */
[----:B------:R1:W1:Y:S07]  /*d080*/  MUFU.EX2 R177, R100 ;  /* 0x0000006400b17308 */ /* 0x00026e0000000800 */
[C---:B------:R-:W-:Y:S08]  /*d090*/  HMMA.16816.F32 R40, R116.reuse, R124, R40 ;  /* 0x0000007c7428723c */ /* 0x040ff00000001828 */
[-C--:B------:R-:W-:Y:S08]  /*d0a0*/  HMMA.16816.F32 R44, R116, R126.reuse, R44 ;  /* 0x0000007e742c723c */ /* 0x080ff0000000182c */
[C---:B------:R-:W-:Y:S01]  /*d0b0*/  HMMA.16816.F32 R48, R112.reuse, R126, R48 ;  /* 0x0000007e7030723c */ /* 0x040fe20000001830 */
[----:B------:R-:W5:Y:S03]  /*d0c0*/  LDSM.16.MT88.4 R124, [R210+0x3480] ;  /* 0x00348000d27c783b */ /* 0x000f660000004200 */
[--C-:B-1----:R-:W-:Y:S01]  /*d0d0*/  FFMA.FTZ R100, R201, c[0x0][0x2d0], -R3.reuse ;  /* 0x0000b400c9647a23 */ /* 0x102fe20000010803 */
[----:B------:R-:W-:Y:S03]  /*d0e0*/  F2FP.PACK_AB R160, R176, R177 ;  /* 0x000000b1b0a0723e */ /* 0x000fe600000000ff */
[-C--:B------:R-:W-:Y:S01]  /*d0f0*/  HMMA.16816.F32 R52, R112, R120.reuse, R52 ;  /* 0x000000787034723c */ /* 0x080fe20000001834 */
[----:B------:R1:W-:Y:S07]  /*d100*/  MUFU.EX2 R175, R100 ;  /* 0x0000006400af7308 */ /* 0x0003ee0000000800 */
[C---:B------:R-:W-:Y:S08]  /*d110*/  HMMA.16816.F32 R56, R116.reuse, R120, R56 ;  /* 0x000000787438723c */ /* 0x040ff00000001838 */
[-C--:B------:R-:W-:Y:S08]  /*d120*/  HMMA.16816.F32 R60, R116, R122.reuse, R60 ;  /* 0x0000007a743c723c */ /* 0x080ff0000000183c */
[C---:B------:R-:W-:Y:S04]  /*d130*/  HMMA.16816.F32 R64, R112.reuse, R122, R64 ;  /* 0x0000007a7040723c */ /* 0x040fe80000001840 */
[--C-:B-1----:R-:W-:Y:S02]  /*d140*/  FFMA.FTZ R100, R202, c[0x0][0x2d0], -R3.reuse ;  /* 0x0000b400ca647a23 */ /* 0x102fe40000010803 */
[----:B------:R-:W-:Y:S01]  /*d150*/  FFMA.FTZ R3, R108, c[0x0][0x2d0], -R3 ;  /* 0x0000b4006c037a23 */ /* 0x000fe20000010803 */
[----:B------:R-:W-:Y:S01]  /*d160*/  F2FP.PACK_AB R108, R184, R185 ;  /* 0x000000b9b86c723e */ /* 0x000fe200000000ff */
[-C--:B---3--:R-:W-:Y:S01]  /*d170*/  HMMA.16816.F32 R68, R112, R128.reuse, R68 ;  /* 0x000000807044723c */ /* 0x088fe20000001844 */
[----:B------:R1:W3:Y:S03]  /*d180*/  MUFU.EX2 R174, R100 ;  /* 0x0000006400ae7308 */ /* 0x0002e60000000800 */
[----:B-----5:R-:W-:Y:S04]  /*d190*/  FFMA.FTZ R0, R0, R190, R238 ;  /* 0x000000be00007223 */ /* 0x020fe800000100ee */
[C---:B------:R-:W-:Y:S04]  /*d1a0*/  HMMA.16816.F32 R72, R116.reuse, R128, R72 ;  /* 0x000000807448723c */ /* 0x040fe80000001848 */
[----:B------:R-:W-:Y:S04]  /*d1b0*/  FADD.FTZ R0, R239, R0 ;  /* 0x00000000ef007221 */ /* 0x000fe80000010000 */
[-C--:B------:R-:W-:Y:S04]  /*d1c0*/  HMMA.16816.F32 R76, R116, R130.reuse, R76 ;  /* 0x00000082744c723c */ /* 0x080fe8000000184c */
[----:B------:R-:W-:Y:S04]  /*d1d0*/  FADD.FTZ R0, R240, R0 ;  /* 0x00000000f0007221 */ /* 0x000fe80000010000 */
[C---:B------:R-:W-:Y:S04]  /*d1e0*/  HMMA.16816.F32 R80, R112.reuse, R130, R80 ;  /* 0x000000827050723c */ /* 0x040fe80000001850 */
[----:B-1----:R-:W-:Y:S01]  /*d1f0*/  FFMA.FTZ R100, R192, c[0x0][0x2d0], -R110 ;  /* 0x0000b400c0647a23 */ /* 0x002fe2000001086e */
[----:B---3--:R-:W-:Y:S01]  /*d200*/  F2FP.PACK_AB R161, R174, R175 ;  /* 0x000000afaea1723e */ /* 0x008fe200000000ff */
[----:B------:R-:W-:Y:S02]  /*d210*/  FADD.FTZ R0, R241, R0 ;  /* 0x00000000f1007221 */ /* 0x000fe40000010000 */
[-C--:B------:R-:W-:Y:S01]  /*d220*/  HMMA.16816.F32 R84, R112, R124.reuse, R84 ;  /* 0x0000007c7054723c */ /* 0x080fe20000001854 */
[----:B------:R1:W-:Y:S03]  /*d230*/  MUFU.EX2 R173, R100 ;  /* 0x0000006400ad7308 */ /* 0x0003e60000000800 */
[----:B--2---:R-:W-:Y:S04]  /*d240*/  FFMA.FTZ R101, R101, R191, R242 ;  /* 0x000000bf65657223 */ /* 0x004fe800000100f2 */
[C---:B------:R-:W-:Y:S08]  /*d250*/  HMMA.16816.F32 R88, R116.reuse, R124, R88 ;  /* 0x0000007c7458723c */ /* 0x040ff00000001858 */
[-C--:B------:R-:W-:Y:S08]  /*d260*/  HMMA.16816.F32 R92, R116, R126.reuse, R92 ;  /* 0x0000007e745c723c */ /* 0x080ff0000000185c */
[----:B------:R-:W-:Y:S04]  /*d270*/  HMMA.16816.F32 R96, R112, R126, R96 ;  /* 0x0000007e7060723c */ /* 0x000fe80000001860 */
[----:B-1----:R-:W-:Y:S01]  /*d280*/  FFMA.FTZ R100, R193, c[0x0][0x2d0], -R110 ;  /* 0x0000b400c1647a23 */ /* 0x002fe2000001086e */
[----:B------:R-:W-:Y:S01]  /*d290*/  F2FP.PACK_AB R110, R180, R181 ;  /* 0x000000b5b46e723e */ /* 0x000fe200000000ff */
[----:B------:R-:W-:Y:S02]  /*d2a0*/  FFMA.FTZ R102, R102, R196, R248 ;  /* 0x000000c466667223 */ /* 0x000fe400000100f8 */
[----:B------:R-:W1:Y:S04]  /*d2b0*/  MUFU.EX2 R172, R100 ;  /* 0x0000006400ac7308 */ /* 0x000e680000000800 */
[-C--:B------:R-:W-:Y:S01]  /*d2c0*/  HMMA.16816.F32 R112, R108, R132.reuse, R4 ;  /* 0x000000846c70723c */ /* 0x080fe20000001804 */
[----:B------:R-:W2:Y:S05]  /*d2d0*/  LDSM.16.MT88.4 R4, [R210+0x3880] ;  /* 0x00388000d204783b */ /* 0x000eaa0000004200 */
[----:B------:R-:W3:Y:S01]  /*d2e0*/  MUFU.EX2 R100, R3 ;  /* 0x0000000300647308 */ /* 0x000ee20000000800 */
[----:B-1----:R-:W-:Y:S01]  /*d2f0*/  F2FP.PACK_AB R162, R172, R173 ;  /* 0x000000adaca2723e */ /* 0x002fe200000000ff */
[----:B----4-:R-:W-:Y:S01]  /*d300*/  FFMA.FTZ R103, R103, R197, R252 ;  /* 0x000000c567677223 */ /* 0x010fe200000100fc */
[----:B---3--:R-:W-:Y:S03]  /*d310*/  F2FP.PACK_AB R163, R100, R107 ;  /* 0x0000006b64a3723e */ /* 0x008fe600000000ff */
[----:B------:R-:W-:Y:S04]  /*d320*/  FADD.FTZ R3, R203, R0 ;  /* 0x00000000cb037221 */ /* 0x000fe80000010000 */
[C---:B------:R-:W-:Y:S07]  /*d330*/  HMMA.16816.F32 R116, R160.reuse, R132, R8 ;  /* 0x00000084a074723c */ /* 0x040fee0000001808 */
[----:B------:R-:W-:Y:S01]  /*d340*/  FADD.FTZ R9, R189, R103 ;  /* 0x00000067bd097221 */ /* 0x000fe20000010000 */
[-C--:B------:R-:W-:Y:S01]  /*d350*/  HMMA.16816.F32 R120, R160, R134.reuse, R12 ;  /* 0x00000086a078723c */ /* 0x080fe2000000180c */
[----:B------:R-:W3:Y:S03]  /*d360*/  LDL R12, [R1+0x20] ;  /* 0x00002000010c7983 */ /* 0x000ee60000100800 */
[----:B------:R-:W-:Y:S02]  /*d370*/  FADD.FTZ R9, R250, R9 ;  /* 0x00000009fa097221 */ /* 0x000fe40000010000 */
[----:B------:R-:W-:Y:S02]  /*d380*/  FADD.FTZ R10, R249, R102 ;  /* 0x00000066f90a7221 */ /* 0x000fe40000010000 */
[C---:B------:R-:W-:Y:S04]  /*d390*/  HMMA.16816.F32 R124, R108.reuse, R134, R16 ;  /* 0x000000866c7c723c */ /* 0x040fe80000001810 */
[----:B------:R-:W-:Y:S02]  /*d3a0*/  FADD.FTZ R9, R251, R9 ;  /* 0x00000009fb097221 */ /* 0x000fe40000010000 */
[----:B------:R-:W-:Y:S02]  /*d3b0*/  FADD.FTZ R10, R247, R10 ;  /* 0x0000000af70a7221 */ /* 0x000fe40000010000 */
[-C--:B------:R-:W-:Y:S04]  /*d3c0*/  HMMA.16816.F32 R128, R108, R140.reuse, R20 ;  /* 0x0000008c6c80723c */ /* 0x080fe80000001814 */
        /* <DEDUP_REMOVED lines=12> */
[----:B------:R-:W-:Y:S04]  /*d490*/  FADD.FTZ R8, R245, R8 ;  /* 0x00000008f5087221 */ /* 0x000fe80000010000 */
[C---:B------:R-:W-:Y:S04]  /*d4a0*/  HMMA.16816.F32 R148, R160.reuse, R156, R40 ;  /* 0x0000009ca094723c */ /* 0x040fe80000001828 */
[----:B------:R-:W-:Y:S04]  /*d4b0*/  FADD.FTZ R8, R205, R8 ;  /* 0x00000008cd087221 */ /* 0x000fe80000010000 */
        /* <DEDUP_REMOVED lines=11> */
[----:B------:R-:W-:Y:S04]  /*d570*/  FADD.FTZ R8, R175, R8 ;  /* 0x00000008af087221 */ /* 0x000fe80000010000 */
[C---:B------:R-:W-:Y:S08]  /*d580*/  HMMA.16816.F32 R64, R108.reuse, R166, R64 ;  /* 0x000000a66c40723c */ /* 0x040ff00000001840 */
[-C--:B------:R-:W-:Y:S08]  /*d590*/  HMMA.16816.F32 R68, R108, R168.reuse, R68 ;  /* 0x000000a86c44723c */ /* 0x080ff00000001844 */
[C---:B------:R-:W-:Y:S08]  /*d5a0*/  HMMA.16816.F32 R72, R160.reuse, R168, R72 ;  /* 0x000000a8a048723c */ /* 0x040ff00000001848 */
[-C--:B------:R-:W-:Y:S08]  /*d5b0*/  HMMA.16816.F32 R76, R160, R170.reuse, R76 ;  /* 0x000000aaa04c723c */ /* 0x080ff0000000184c */
[C---:B------:R-:W-:Y:S08]  /*d5c0*/  HMMA.16816.F32 R80, R108.reuse, R170, R80 ;  /* 0x000000aa6c50723c */ /* 0x040ff00000001850 */
[-C--:B--2---:R-:W-:Y:S08]  /*d5d0*/  HMMA.16816.F32 R84, R108, R4.reuse, R84 ;  /* 0x000000046c54723c */ /* 0x084ff00000001854 */
[C---:B------:R-:W-:Y:S07]  /*d5e0*/  HMMA.16816.F32 R88, R160.reuse, R4, R88 ;  /* 0x00000004a058723c */ /* 0x040fee0000001858 */
[----:B------:R-:W-:Y:S01]  /*d5f0*/  FADD.FTZ R4, R207, R11 ;  /* 0x0000000bcf047221 */ /* 0x000fe20000010000 */
[-C--:B------:R-:W-:Y:S04]  /*d600*/  HMMA.16816.F32 R92, R160, R6.reuse, R92 ;  /* 0x00000006a05c723c */ /* 0x080fe8000000185c */
[----:B------:R-:W-:Y:S02]  /*d610*/  FADD.FTZ R9, R206, R4 ;  /* 0x00000004ce097221 */ /* 0x000fe40000010000 */
[----:B------:R-:W-:Y:S02]  /*d620*/  FADD.FTZ R5, R188, R3 ;  /* 0x00000003bc057221 */ /* 0x000fe40000010000 */
[----:B------:R-:W-:Y:S01]  /*d630*/  FADD.FTZ R4, R185, R10 ;  /* 0x0000000ab9047221 */ /* 0x000fe20000010000 */
[----:B------:R-:W-:Y:S04]  /*d640*/  HMMA.16816.F32 R96, R108, R6, R96 ;  /* 0x000000066c60723c */ /* 0x000fe80000001860 */
        /* <DEDUP_REMOVED lines=12> */
[----:B------:R-:W-:Y:S01]  /*d710*/  FADD.FTZ R4, R172, R3 ;  /* 0x00000003ac047221 */ /* 0x000fe20000010000 */
[----:B------:R1:W-:Y:S01]  /*d720*/  STL [R1+0x4], R5 ;  /* 0x0000040501007387 */ /* 0x0003e20000100800 */
[----:B------:R-:W-:Y:S03]  /*d730*/  FADD.FTZ R0, R107, R0 ;  /* 0x000000006b007221 */ /* 0x000fe60000010000 */
[----:B------:R1:W-:Y:S01]  /*d740*/  STL [R1+0xc], R4 ;  /* 0x00000c0401007387 */ /* 0x0003e20000100800 */
[----:B------:R-:W-:Y:S01]  /*d750*/  FADD.FTZ R3, R100, R0 ;  /* 0x0000000064037221 */ /* 0x000fe20000010000 */
[C---:B------:R-:W-:Y:S02]  /*d760*/  IADD3 R0, R224.reuse, -0x1, RZ ;  /* 0xffffffffe0007810 */ /* 0x040fe40007ffe0ff */
[----:B------:R-:W-:Y:S02]  /*d770*/  MOV R100, R2 ;  /* 0x0000000200647202 */ /* 0x000fe40000000f00 */
[----:B------:R1:W-:Y:S01]  /*d780*/  STL [R1+0x10], R3 ;  /* 0x0000100301007387 */ /* 0x0003e20000100800 */
[----:B---3--:R-:W-:Y:S02]  /*d790*/  ISETP.GT.AND P0, PT, R224, R12, PT ;  /* 0x0000000ce000720c */ /* 0x008fe40003f04270 */
[----:B------:R-:W-:Y:S11]  /*d7a0*/  MOV R224, R0 ;  /* 0x0000000000e07202 */ /* 0x000ff60000000f00 */
[----:B-1----:R-:W-:-:S05]  /*d7b0*/  @P0 BRA `(.L_x_221) ;  /* 0xffffcec000000947 */ /* 0x002fca000383ffff */
.L_x_216:
[----:B------:R-:W2:Y:S02]  /*d7c0*/  LDL R0, [R1+0x14] ;  /* 0x0000140001007983 */ /* 0x000ea40000100800 */
[----:B--2---:R-:W-:-:S13]  /*d7d0*/  ISETP.GE.AND P0, PT, R224, R0, PT ;  /* 0x00000000e000720c */ /* 0x004fda0003f06270 */
[----:B------:R-:W-:Y:S05]  /*d7e0*/  @!P0 BRA `(.L_x_222) ;  /* 0x000046f000008947 */ /* 0x000fea0003800000 */
[----:B------:R-:W2:Y:S01]  /*d7f0*/  S2R R0, SR_TID.X ;  /* 0x0000000000007919 */ /* 0x000ea20000002100 */
[----:B------:R-:W-:Y:S02]  /*d800*/  IMAD.SHL.U32 R248, R227, 0x2, RZ ;  /* 0x00000002e3f87824 */ /* 0x000fe400078e00ff */
[----:B------:R-:W-:Y:S02]  /*d810*/  IMAD.MOV.U32 R103, RZ, RZ, R105 ;  /* 0x000000ffff677224 */ /* 0x000fe400078e0069 */
[----:B------:R-:W-:Y:S02]  /*d820*/  IMAD.MOV.U32 R101, RZ, RZ, R106 ;  /* 0x000000ffff657224 */ /* 0x000fe400078e006a */
[----:B------:R-:W-:Y:S02]  /*d830*/  IMAD.MOV.U32 R108, RZ, RZ, R100 ;  /* 0x000000ffff6c7224 */ /* 0x000fe400078e0064 */
[----:B------:R-:W-:Y:S01]  /*d840*/  IMAD.MOV.U32 R107, RZ, RZ, R104 ;  /* 0x000000ffff6b7224 */ /* 0x000fe200078e0068 */
[----:B--2---:R-:W-:-:S04]  /*d850*/  SHF.R.S32.HI R2, RZ, 0x1f, R0 ;  /* 0x0000001fff027819 */ /* 0x004fc80000011400 */
[----:B------:R-:W-:Y:S02]  /*d860*/  LEA.HI R2, R2, R0, RZ, 0x2 ;  /* 0x0000000002027211 */ /* 0x000fe400078f10ff */
[----:B------:R-:W-:Y:S02]  /*d870*/  SHF.R.S32.HI R0, RZ, 0x1f, R227 ;  /* 0x0000001fff007819 */ /* 0x000fe400000114e3 */
[----:B------:R-:W-:Y:S02]  /*d880*/  SHF.R.S32.HI R2, RZ, 0x2, R2 ;  /* 0x00000002ff027819 */ /* 0x000fe40000011402 */
[----:B------:R-:W-:Y:S02]  /*d890*/  SHF.L.U64.HI R228, R227, 0x1, R0 ;  /* 0x00000001e3e47819 */ /* 0x000fe40000010200 */
[----:B------:R-:W-:Y:S02]  /*d8a0*/  IADD3 R226, -R2, 0x30, RZ ;  /* 0x0000003002e27810 */ /* 0x000fe40007ffe1ff */
.L_x_243:
[----:B------:R-:W2:Y:S01]  /*d8b0*/  LDL R13, [R1+0x2c] ;  /* 0x00002c00010d7983 */ /* 0x000ea20000100800 */
[----:B------:R-:W-:Y:S04]  /*d8c0*/  DEPBAR.LE SB0, 0x0 ;  /* 0x000080000000791a */ /* 0x000fe80000000000 */
[----:B------:R-:W3:Y:S01]  /*d8d0*/  LDL R12, [R1+0x28] ;  /* 0x00002800010c7983 */ /* 0x000ee20000100800 */
[----:B------:R-:W-:Y:S01]  /*d8e0*/  SHF.R.S32.HI R0, RZ, 0x1f, R225 ;  /* 0x0000001fff007819 */ /* 0x000fe200000114e1 */
[----:B-1----:R-:W-:Y:S01]  /*d8f0*/  IMAD.WIDE.U32 R2, R225, c[0x0][0x208], RZ ;  /* 0x00008200e1027a25 */ /* 0x002fe200078e00ff */
[----:B------:R-:W-:Y:S01]  /*d900*/  SHF.R.S32.HI R4, RZ, 0x1f, R222 ;  /* 0x0000001fff047819 */ /* 0x000fe200000114de */
[----:B------:R-:W-:Y:S01]  /*d910*/  BAR.SYNC.DEFER_BLOCKING 0x0 ;  /* 0x0000000000007b1d */ /* 0x000fe20000010000 */
[C---:B------:R-:W-:Y:S01]  /*d920*/  ISETP.GE.AND P1, PT, R227.reuse, c[0x0][0x1d4], PT ;  /* 0x00007500e3007a0c */ /* 0x040fe20003f26270 */
[----:B------:R-:W-:Y:S01]  /*d930*/  IMAD R0, R0, c[0x0][0x208], RZ ;  /* 0x0000820000007a24 */ /* 0x000fe200078e02ff */
[C---:B------:R-:W-:Y:S01]  /*d940*/  IADD3 R7, R227.reuse, 0x20, RZ ;  /* 0x00000020e3077810 */ /* 0x040fe20007ffe0ff */
[----:B------:R-:W-:Y:S01]  /*d950*/  IMAD R4, R4, c[0x0][0x218], RZ ;  /* 0x0000860004047a24 */ /* 0x000fe200078e02ff */
[----:B------:R-:W-:Y:S01]  /*d960*/  IADD3 R6, R227, 0x20, RZ ;  /* 0x00000020e3067810 */ /* 0x000fe20007ffe0ff */
[----:B------:R-:W-:Y:S01]  /*d970*/  IMAD R0, R225, c[0x0][0x20c], R0 ;  /* 0x00008300e1007a24 */ /* 0x000fe200078e0200 */
[----:B------:R-:W-:Y:S01]  /*d980*/  IADD3 R11, R227, 0x40, RZ ;  /* 0x00000040e30b7810 */ /* 0x000fe20007ffe0ff */
[----:B------:R-:W-:Y:S01]  /*d990*/  IMAD R4, R222, c[0x0][0x21c], R4 ;  /* 0x00008700de047a24 */ /* 0x000fe200078e0204 */
[----:B------:R-:W-:Y:S01]  /*d9a0*/  SHF.R.S32.HI R6, RZ, 0x1f, R6 ;  /* 0x0000001fff067819 */ /* 0x000fe20000011406 */
[----:B------:R-:W-:Y:S01]  /*d9b0*/  IMAD.IADD R3, R3, 0x1, R0 ;  /* 0x0000000103037824 */ /* 0x000fe200078e0200 */
[----:B------:R-:W-:Y:S02]  /*d9c0*/  IADD3 R5, R227, 0x40, RZ ;  /* 0x00000040e3057810 */ /* 0x000fe40007ffe0ff */
[----:B------:R-:W-:Y:S01]  /*d9d0*/  LEA.HI R6, R6, R7, RZ, 0x3 ;  /* 0x0000000706067211 */ /* 0x000fe200078f18ff */
[----:B------:R-:W-:Y:S01]  /*d9e0*/  IMAD.WIDE.U32 R2, R222, c[0x0][0x218], R2 ;  /* 0x00008600de027a25 */ /* 0x000fe200078e0002 */
[----:B------:R-:W-:Y:S02]  /*d9f0*/  SHF.R.S32.HI R5, RZ, 0x1f, R5 ;  /* 0x0000001fff057819 */ /* 0x000fe40000011405 */
[----:B------:R-:W-:Y:S02]  /*da00*/  LOP3.LUT R6, R6, 0xfffffff8, RZ, 0xc0, !PT ;  /* 0xfffffff806067812 */ /* 0x000fe400078ec0ff */
[----:B------:R-:W-:Y:S02]  /*da10*/  IADD3 R0, P0, R2, UR18, RZ ;  /* 0x0000001202007c10 */ /* 0x000fe4000ff1e0ff */
[----:B------:R-:W-:Y:S01]  /*da20*/  LEA.HI R5, R5, R11, RZ, 0x3 ;  /* 0x0000000b05057211 */ /* 0x000fe200078f18ff */
[----:B------:R-:W-:Y:S01]  /*da30*/  IMAD.SHL.U32 R100, R6, 0x2, RZ ;  /* 0x0000000206647824 */ /* 0x000fe200078e00ff */
[----:B------:R-:W1:Y:S01]  /*da40*/  S2R R11, SR_TID.X ;  /* 0x00000000000b7919 */ /* 0x000e620000002100 */
[----:B------:R-:W-:Y:S01]  /*da50*/  IADD3.X R3, R3, UR5, R4, P0, !PT ;  /* 0x0000000503037c10 */ /* 0x000fe200087fe404 */
[----:B------:R-:W-:Y:S01]  /*da60*/  BSSY B0, `(.L_x_223) ;  /* 0x0000039000007945 */ /* 0x000fe20003800000 */
[C---:B------:R-:W-:Y:S01]  /*da70*/  LEA R10, P0, R0.reuse, c[0x0][0x1f8], 0x1 ;  /* 0x00007e00000a7a11 */ /* 0x040fe200078008ff */
[----:B------:R-:W-:Y:S01]  /*da80*/  LDSM.16.M88.4 R48, [R211+0x6080] ;  /* 0x00608000d330783b */ /* 0x000fe20000000200 */
[----:B------:R-:W-:Y:S02]  /*da90*/  LOP3.LUT R5, R5, 0xfffffff8, RZ, 0xc0, !PT ;  /* 0xfffffff805057812 */ /* 0x000fe400078ec0ff */
[----:B------:R-:W-:Y:S01]  /*daa0*/  LEA.HI.X R3, R0, c[0x0][0x1fc], R3, 0x1, P0 ;  /* 0x00007f0000037a11 */ /* 0x000fe200000f0c03 */
[----:B------:R-:W-:Y:S02]  /*dab0*/  LDSM.16.M88.4 R44, [R211+0x7080] ;  /* 0x00708000d32c783b */ /* 0x000fe40000000200 */
[----:B------:R-:W-:Y:S02]  /*dac0*/  IMAD.SHL.U32 R102, R5, 0x2, RZ ;  /* 0x0000000205667824 */ /* 0x000fe400078e00ff */
[----:B------:R-:W4:Y:S04]  /*dad0*/  SHFL.IDX PT, R0, R10, RZ, 0x1c1f ;  /* 0x001c1fff0a007589 */ /* 0x000f2800000e0000 */
[----:B------:R-:W-:Y:S04]  /*dae0*/  LDSM.16.M88.4 R16, [R208+0x3c80] ;  /* 0x003c8000d010783b */ /* 0x000fe80000000200 */
[----:B------:R-:W5:Y:S04]  /*daf0*/  SHFL.IDX PT, R2, R3, RZ, 0x1c1f ;  /* 0x001c1fff03027589 */ /* 0x000f6800000e0000 */
[----:B------:R1:W2:Y:S04]  /*db00*/  LDSM.16.M88.4 R32, [R208+0x4080] ;  /* 0x00408000d020783b */ /* 0x0002a80000000200 */
[----:B------:R1:W2:Y:S04]  /*db10*/  LDSM.16.M88.4 R160, [R208+0x4480] ;  /* 0x00448000d0a0783b */ /* 0x0002a80000000200 */
[----:B------:R1:W2:Y:S04]  /*db20*/  LDSM.16.M88.4 R164, [R212+0x6080] ;  /* 0x00608000d4a4783b */ /* 0x0002a80000000200 */
[----:B------:R2:W2:Y:S04]  /*db30*/  LDSM.16.M88.4 R172, [R212+0x7080] ;  /* 0x00708000d4ac783b */ /* 0x0004a80000000200 */
[----:B------:R2:W2:Y:S04]  /*db40*/  LDSM.16.M88.4 R168, [R213] ;  /* 0x00000000d5a8783b */ /* 0x0004a80000000200 */
[----:B------:R2:W2:Y:S01]  /*db50*/  LDSM.16.M88.4 R176, [R221] ;  /* 0x00000000ddb0783b */ /* 0x0004a20000000200 */
[----:B----4-:R-:W-:Y:S03]  /*db60*/  IADD3 R8, P0, R0, R248, RZ ;  /* 0x000000f800087210 */ /* 0x010fe60007f1e0ff */
[----:B------:R4:W2:Y:S02]  /*db70*/  LDSM.16.M88.4 R180, [R220] ;  /* 0x00000000dcb4783b */ /* 0x0008a40000000200 */
[----:B-----5:R-:W-:Y:S05]  /*db80*/  IMAD.X R9, R2, 0x1, R228, P0 ;  /* 0x0000000102097824 */ /* 0x020fea00000e06e4 */
[----:B------:R-:W-:Y:S01]  /*db90*/  @!PT LDS RZ, [RZ] ;  /* 0x00000000fffff984 */ /* 0x000fe20000000800 */
[----:B------:R-:W-:Y:S01]  /*dba0*/  @!PT LDS RZ, [RZ] ;  /* 0x00000000fffff984 */ /* 0x000fe20000000800 */
[----:B------:R-:W-:Y:S01]  /*dbb0*/  @!PT LDS RZ, [RZ] ;  /* 0x00000000fffff984 */ /* 0x000fe20000000800 */
[----:B------:R4:W-:Y:S01]  /*dbc0*/  LDGSTS.E.BYPASS.LTC128B.128 [R223+0x1880], [R8.64], !P1 ;  /* 0x0188000008df7fae */ /* 0x0009e2000c901d48 */
[----:B-1----:R-:W-:Y:S02]  /*dbd0*/  ISETP.GT.AND P1, PT, R11, 0x3f, PT ;  /* 0x0000003f0b00780c */ /* 0x002fe40003f24270 */
[----:B--2---:R-:W-:Y:S02]  /*dbe0*/  SHF.L.U64.HI R104, R6, 0x1, R13 ;  /* 0x0000000106687819 */ /* 0x004fe4000001020d */
[----:B------:R-:W-:Y:S02]  /*dbf0*/  IADD3 R13, R227, 0x20, RZ ;  /* 0x00000020e30d7810 */ /* 0x000fe40007ffe0ff */
[----:B------:R-:W-:Y:S02]  /*dc00*/  IADD3 R6, P0, R0, R100, RZ ;  /* 0x0000006400067210 */ /* 0x000fe40007f1e0ff */
[----:B---3--:R-:W-:Y:S02]  /*dc10*/  SHF.L.U64.HI R105, R5, 0x1, R12 ;  /* 0x0000000105697819 */ /* 0x008fe4000001020c */
[----:B------:R-:W-:Y:S01]  /*dc20*/  ISETP.GE.AND P3, PT, R13, c[0x0][0x1d4], PT ;  /* 0x000075000d007a0c */ /* 0x000fe20003f66270 */
[----:B------:R-:W-:Y:S01]  /*dc30*/  IMAD.X R7, R2, 0x1, R104, P0 ;  /* 0x0000000102077824 */ /* 0x000fe200000e0668 */
[----:B------:R-:W-:Y:S02]  /*dc40*/  IADD3 R12, R227, 0x40, RZ ;  /* 0x00000040e30c7810 */ /* 0x000fe40007ffe0ff */
[----:B------:R-:W-:Y:S02]  /*dc50*/  IADD3 R4, P0, R0, R102, RZ ;  /* 0x0000006600047210 */ /* 0x000fe40007f1e0ff */
[----:B------:R-:W-:Y:S03]  /*dc60*/  ISETP.GE.AND P2, PT, R12, c[0x0][0x1d4], PT ;  /* 0x000075000c007a0c */ /* 0x000fe60003f46270 */
[----:B------:R-:W-:Y:S04]  /*dc70*/  IMAD.X R5, R2, 0x1, R105, P0 ;  /* 0x0000000102057824 */ /* 0x000fe800000e0669 */
[----:B------:R4:W-:Y:S06]  /*dc80*/  LDGSTS.E.BYPASS.LTC128B.128 [R223+0x2480], [R6.64], !P3 ;  /* 0x0248000006df7fae */ /* 0x0009ec000d901d48 */
[----:B------:R4:W-:Y:S01]  /*dc90*/  LDGSTS.E.BYPASS.LTC128B.128 [R223+0x3080], [R4.64], !P2 ;  /* 0x0308000004df7fae */ /* 0x0009e2000d101d48 */
[----:B------:R-:W-:-:S05]  /*dca0*/  @P1 BRA `(.L_x_224) ;  /* 0x0000014000001947 */ /* 0x000fca0003800000 */
[----:B------:R-:W-:-:S05]  /*dcb0*/  BRA.DIV ~URZ, `(.L_x_225) ;  /* 0x00006e827f007947 */ /* 0x000fca000b800000 */
[----:B----4-:R1:W2:Y:S04]  /*dcc0*/  SHFL.IDX PT, R4, R3, 0x1, 0x1c1f ;  /* 0x003c1f0003047f89 */ /* 0x0102a800000e0000 */
[----:B------:R1:W3:Y:S02]  /*dcd0*/  SHFL.IDX PT, R0, R10, 0x1, 0x1c1f ;  /* 0x003c1f000a007f89 */ /* 0x0002e400000e0000 */
.L_x_262:
[C---:B-1----:R-:W-:Y:S02]  /*dce0*/  IADD3 R10, R227.reuse, 0x20, RZ ;  /* 0x00000020e30a7810 */ /* 0x042fe40007ffe0ff */
[C---:B------:R-:W-:Y:S02]  /*dcf0*/  ISETP.GE.AND P3, PT, R227.reuse, c[0x0][0x1d4], PT ;  /* 0x00007500e3007a0c */ /* 0x040fe40003f66270 */
[----:B---3--:R-:W-:Y:S02]  /*dd00*/  IADD3 R8, P0, R0, R248, RZ ;  /* 0x000000f800087210 */ /* 0x008fe40007f1e0ff */
[----:B------:R-:W-:Y:S02]  /*dd10*/  ISETP.GE.AND P2, PT, R10, c[0x0][0x1d4], PT ;  /* 0x000075000a007a0c */ /* 0x000fe40003f46270 */
[----:B------:R-:W-:Y:S01]  /*dd20*/  IADD3 R5, R227, 0x40, RZ ;  /* 0x00000040e3057810 */ /* 0x000fe20007ffe0ff */
[----:B--2---:R-:W-:Y:S01]  /*dd30*/  IMAD.X R9, R4, 0x1, R228, P0 ;  /* 0x0000000104097824 */ /* 0x004fe200000e06e4 */
[----:B------:R-:W-:Y:S02]  /*dd40*/  IADD3 R6, P0, R0, R100, RZ ;  /* 0x0000006400067210 */ /* 0x000fe40007f1e0ff */
[----:B------:R-:W-:Y:S03]  /*dd50*/  ISETP.GE.AND P1, PT, R5, c[0x0][0x1d4], PT ;  /* 0x0000750005007a0c */ /* 0x000fe60003f26270 */
        /* <DEDUP_REMOVED lines=9> */
.L_x_224:
[----:B------:R-:W-:Y:S05]  /*ddf0*/  BSYNC B0 ;  /* 0x0000000000007941 */ /* 0x000fea0003800000 */
.L_x_223:
[----:B------:R-:W0:Y:S01]  /*de00*/  LDGDEPBAR ;  /* 0x00000000000079af */ /* 0x000e220000000000 */
[----:B------:R-:W-:Y:S01]  /*de10*/  WARPSYNC 0xffffffff ;  /* 0xffffffff00007948 */ /* 0x000fe20003800000 */
[-C--:B-1--4-:R-:W-:Y:S06]  /*de20*/  HMMA.16816.F32 R4, R48, R16.reuse, RZ ;  /* 0x000000103004723c */ /* 0x092fec00000018ff */
        /* <DEDUP_REMOVED lines=116> */
[----:B------:R1:W1:Y:S02]  /*e570*/  MUFU.TANH R162, R19 ;  /* 0x0000001300a27308 */ /* 0x0002640000002400 */
        /* <DEDUP_REMOVED lines=10> */
[----:B------:R5:W2:Y:S01]  /*e620*/  MUFU.TANH R109, R20 ;  /* 0x00000014006d7308 */ /* 0x000aa20000002400 */
[----:B------:R-:W-:Y:S01]  /*e630*/  FMUL.FTZ R29, R29, c[0x0][0x320] ;  /* 0x0000c8001d1d7a20 */ /* 0x000fe20000410000 */
[C---:B------:R-:W-:Y:S04]  /*e640*/  HMMA.16816.F32 R40, R164.reuse, R8, R40 ;  /* 0x00000008a428723c */ /* 0x040fe80000001828 */
[----:B------:R-:W-:Y:S02]  /*e650*/  FMUL.FTZ R30, R30, c[0x0][0x320] ;  /* 0x0000c8001e1e7a20 */ /* 0x000fe40000410000 */
[----:B------:R-:W-:Y:S02]  /*e660*/  FMUL.FTZ R31, R31, c[0x0][0x320] ;  /* 0x0000c8001f1f7a20 */ /* 0x000fe40000410000 */
[----:B------:R2:W2:Y:S01]  /*e670*/  MUFU.TANH R106, R21 ;  /* 0x00000015006a7308 */ /* 0x0004a20000002400 */
[-C--:B------:R-:W-:Y:S03]  /*e680*/  HMMA.16816.F32 R44, R164, R10.reuse, R44 ;  /* 0x0000000aa42c723c */ /* 0x080fe6000000182c */
[----:B------:R-:W-:Y:S02]  /*e690*/  FMUL.FTZ R32, R32, c[0x0][0x320] ;  /* 0x0000c80020207a20 */ /* 0x000fe40000410000 */
[----:B------:R-:W-:Y:S02]  /*e6a0*/  FMUL.FTZ R34, R34, c[0x0][0x320] ;  /* 0x0000c80022227a20 */ /* 0x000fe40000410000 */
[----:B------:R-:W-:Y:S01]  /*e6b0*/  FMUL.FTZ R35, R35, c[0x0][0x320] ;  /* 0x0000c80023237a20 */ /* 0x000fe20000410000 */
[----:B------:R-:W-:Y:S01]  /*e6c0*/  HMMA.16816.F32 R48, R192, R10, R48 ;  /* 0x0000000ac030723c */ /* 0x000fe20000001830 */
[----:B------:R3:W3:Y:S03]  /*e6d0*/  MUFU.TANH R172, R26 ;  /* 0x0000001a00ac7308 */ /* 0x0006e60000002400 */
[----:B-1----:R-:W-:Y:S02]  /*e6e0*/  FMUL.FTZ R19, R37, c[0x0][0x320] ;  /* 0x0000c80025137a20 */ /* 0x002fe40000410000 */
[----:B-----5:R-:W-:Y:S02]  /*e6f0*/  FMUL.FTZ R20, R36, c[0x0][0x320] ;  /* 0x0000c80024147a20 */ /* 0x020fe40000410000 */
[----:B------:R-:W-:Y:S03]  /*e700*/  FMUL.FTZ R38, R38, c[0x0][0x320] ;  /* 0x0000c80026267a20 */ /* 0x000fe60000410000 */
[----:B------:R1:W1:Y:S01]  /*e710*/  MUFU.TANH R185, R14 ;  /* 0x0000000e00b97308 */ /* 0x0002620000002400 */
[----:B------:R-:W-:Y:S02]  /*e720*/  FMUL.FTZ R39, R39, c[0x0][0x320] ;  /* 0x0000c80027277a20 */ /* 0x000fe40000410000 */
[----:B------:R-:W-:Y:S02]  /*e730*/  FMUL.FTZ R42, R42, c[0x0][0x320] ;  /* 0x0000c8002a2a7a20 */ /* 0x000fe40000410000 */
[----:B--2---:R-:W-:Y:S02]  /*e740*/  FMUL.FTZ R21, R33, c[0x0][0x320] ;  /* 0x0000c80021157a20 */ /* 0x004fe40000410000 */
[----:B------:R-:W-:Y:S02]  /*e750*/  FMUL.FTZ R43, R43, c[0x0][0x320] ;  /* 0x0000c8002b2b7a20 */ /* 0x000fe40000410000 */
[----:B------:R-:W-:Y:S01]  /*e760*/  FMUL.FTZ R44, R44, c[0x0][0x320] ;  /* 0x0000c8002c2c7a20 */ /* 0x000fe20000410000 */
[----:B------:R2:W1:Y:S01]  /*e770*/  MUFU.TANH R183, R15 ;  /* 0x0000000f00b77308 */ /* 0x0004620000002400 */
[----:B------:R-:W-:Y:S02]  /*e780*/  FMUL.FTZ R45, R45, c[0x0][0x320] ;  /* 0x0000c8002d2d7a20 */ /* 0x000fe40000410000 */
[----:B------:R-:W-:Y:S02]  /*e790*/  FMUL.FTZ R47, R47, c[0x0][0x320] ;  /* 0x0000c8002f2f7a20 */ /* 0x000fe40000410000 */
[----:B------:R-:W-:Y:S02]  /*e7a0*/  FMUL.FTZ R16, R48, c[0x0][0x320] ;  /* 0x0000c80030107a20 */ /* 0x000fe40000410000 */
[----:B------:R-:W-:Y:S02]  /*e7b0*/  FMUL.FTZ R17, R49, c[0x0][0x320] ;  /* 0x0000c80031117a20 */ /* 0x000fe40000410000 */
[----:B---3--:R-:W-:Y:S01]  /*e7c0*/  FMUL.FTZ R26, R50, c[0x0][0x320] ;  /* 0x0000c800321a7a20 */ /* 0x008fe20000410000 */
[----:B------:R2:W3:Y:S01]  /*e7d0*/  MUFU.TANH R174, R27 ;  /* 0x0000001b00ae7308 */ /* 0x0004e20000002400 */
        /* <DEDUP_REMOVED lines=39> */
[C---:B------:R-:W-:Y:S01]  /*ea50*/  ISETP.GE.AND P5, PT, R227.reuse, c[0x0][0x1d4], PT ;  /* 0x00007500e3007a0c */ /* 0x040fe20003fa6270 */
[----:B------:R-:W-:Y:S01]  /*ea60*/  IMAD.MOV.U32 R3, RZ, RZ, c[0x0][0x2b8] ;  /* 0x0000ae00ff037624 */ /* 0x000fe200078e00ff */
[----:B------:R-:W-:Y:S01]  /*ea70*/  IADD3 R229, R227, 0x40, RZ ;  /* 0x00000040e3e57810 */ /* 0x000fe20007ffe0ff */
[----:B------:R-:W3:Y:S01]  /*ea80*/  LDL R0, [R1+0x18] ;  /* 0x0000180001007983 */ /* 0x000ee20000100800 */
[----:B------:R-:W-:Y:S01]  /*ea90*/  ISETP.GE.AND P4, PT, R230, c[0x0][0x1d4], PT ;  /* 0x00007500e6007a0c */ /* 0x000fe20003f86270 */
[----:B------:R-:W-:Y:S01]  /*eaa0*/  IMAD.MOV.U32 R222, RZ, RZ, RZ ;  /* 0x000000ffffde7224 */ /* 0x000fe200078e00ff */
[----:B------:R-:W-:Y:S02]  /*eab0*/  ISETP.NE.AND P2, PT, R3, 0x1, PT ;  /* 0x000000010300780c */ /* 0x000fe40003f45270 */
[----:B------:R-:W-:Y:S02]  /*eac0*/  ISETP.GE.AND P3, PT, R229, c[0x0][0x1d4], PT ;  /* 0x00007500e5007a0c */ /* 0x000fe40003f66270 */
[----:B---3--:R-:W-:Y:S01]  /*ead0*/  ISETP.GT.AND P1, PT, R0, 0x2f, PT ;  /* 0x0000002f0000780c */ /* 0x008fe20003f24270 */
[----:B--2---:R-:W-:Y:S05]  /*eae0*/  IMAD R2, R224, 0x30, R2 ;  /* 0x00000030e0027824 */ /* 0x004fea00078e0202 */
        /* <DEDUP_REMOVED lines=12> */
[----:B------:R-:W2:Y:S01]  /*ebb0*/  @!P1 LDG.E R222, [R4.64] ;  /* 0x0000000804de9981 */ /* 0x000ea2000c1e1900 */
[----:B------:R-:W-:Y:S03]  /*ebc0*/  ISETP.GE.AND P1, PT, R226, 0x1, PT ;  /* 0x00000001e200780c */ /* 0x000fe60003f26270 */
[----:B------:R-:W-:Y:S04]  /*ebd0*/  IMAD R0, R0, c[0x0][0x1e0], RZ ;  /* 0x0000780000007a24 */ /* 0x000fe800078e02ff */
[----:B------:R-:W-:Y:S04]  /*ebe0*/  IMAD R0, R225, c[0x0][0x1e4], R0 ;  /* 0x00007900e1007a24 */ /* 0x000fe800078e0200 */
        /* <DEDUP_REMOVED lines=11> */
[----:B-12---:R-:W-:Y:S05]  /*eca0*/  @P1 IADD3 R14, P0, R0, R248, RZ ;  /* 0x000000f8000e1210 */ /* 0x006fea0007f1e0ff */
[----:B---3--:R-:W-:Y:S01]  /*ecb0*/  @P1 IMAD.X R15, R2, 0x1, R228, P0 ;  /* 0x00000001020f1824 */ /* 0x008fe200000e06e4 */
[----:B------:R-:W-:Y:S04]  /*ecc0*/  @P1 IADD3 R12, P0, R0, R100, RZ ;  /* 0x00000064000c1210 */ /* 0x000fe80007f1e0ff */
[----:B------:R-:W-:Y:S01]  /*ecd0*/  @!PT LDS RZ, [RZ] ;  /* 0x00000000fffff984 */ /* 0x000fe20000000800 */
[----:B------:R1:W-:Y:S01]  /*ece0*/  @P1 LDGSTS.E.BYPASS.LTC128B.128 [R223+0x3c80], [R14.64], !P5 ;  /* 0x03c800000edf1fae */ /* 0x0003e2000e901d48 */
[--C-:B------:R-:W-:Y:S01]  /*ecf0*/  @P1 IMAD.X R13, R2, 0x1, R104.reuse, P0 ;  /* 0x00000001020d1824 */ /* 0x100fe200000e0668 */
[----:B------:R-:W-:Y:S02]  /*ed00*/  @P1 IADD3 R10, P0, R0, R102, RZ ;  /* 0x00000066000a1210 */ /* 0x000fe40007f1e0ff */
[----:B------:R-:W2:Y:S03]  /*ed10*/  SHFL.IDX PT, R0, R4, 0x1, 0x1c1f ;  /* 0x003c1f0004007f89 */ /* 0x000ea600000e0000 */
[--C-:B------:R-:W-:Y:S01]  /*ed20*/  @P1 IMAD.X R11, R2, 0x1, R105.reuse, P0 ;  /* 0x00000001020b1824 */ /* 0x100fe200000e0669 */
[----:B------:R1:W-:Y:S01]  /*ed30*/  @P1 LDGSTS.E.BYPASS.LTC128B.128 [R223+0x4880], [R12.64], !P4 ;  /* 0x048800000cdf1fae */ /* 0x0003e2000e101d48 */
[----:B------:R-:W-:Y:S03]  /*ed40*/  ISETP.GE.AND P0, PT, R226, 0x21, PT ;  /* 0x00000021e200780c */ /* 0x000fe60003f06270 */
[----:B------:R-:W3:Y:S04]  /*ed50*/  SHFL.IDX PT, R2, R3, 0x1, 0x1c1f ;  /* 0x003c1f0003027f89 */ /* 0x000ee800000e0000 */
[----:B------:R1:W-:Y:S06]  /*ed60*/  @P1 LDGSTS.E.BYPASS.LTC128B.128 [R223+0x5480], [R10.64], !P3 ;  /* 0x054800000adf1fae */ /* 0x0003ec000d901d48 */
[----:B--2---:R-:W-:Y:S05]  /*ed70*/  @P0 IADD3 R8, P2, R0, R100, RZ ;  /* 0x0000006400080210 */ /* 0x004fea0007f5e0ff */
[----:B---3--:R-:W-:Y:S01]  /*ed80*/  @P0 IMAD.X R9, R2, 0x1, R104, P2 ;  /* 0x0000000102090824 */ /* 0x008fe200010e0668 */
[----:B------:R-:W-:Y:S05]  /*ed90*/  @P0 IADD3 R6, P2, R0, R102, RZ ;  /* 0x0000006600060210 */ /* 0x000fea0007f5e0ff */
[----:B------:R-:W-:Y:S01]  /*eda0*/  @P0 IMAD.X R7, R2, 0x1, R105, P2 ;  /* 0x0000000102070824 */ /* 0x000fe200010e0669 */
[----:B------:R-:W-:Y:S05]  /*edb0*/  @P0 IADD3 R4, P2, R0, R248, RZ ;  /* 0x000000f800040210 */ /* 0x000fea0007f5e0ff */
[----:B------:R-:W-:Y:S05]  /*edc0*/  @P0 IMAD.X R5, R2, 0x1, R228, P2 ;  /* 0x0000000102050824 */ /* 0x000fea00010e06e4 */
[----:B------:R1:W-:Y:S04]  /*edd0*/  @P0 LDGSTS.E.BYPASS.LTC128B.128 [R223+0x4480], [R4.64], !P5 ;  /* 0x0448000004df0fae */ /* 0x0003e8000e901d48 */
[----:B------:R1:W-:Y:S04]  /*ede0*/  @P0 LDGSTS.E.BYPASS.LTC128B.128 [R223+0x5080], [R8.64], !P4 ;  /* 0x0508000008df0fae */ /* 0x0003e8000e101d48 */
[----:B------:R1:W-:Y:S02]  /*edf0*/  @P0 LDGSTS.E.BYPASS.LTC128B.128 [R223+0x5c80], [R6.64], !P3 ;  /* 0x05c8000006df0fae */ /* 0x0003e4000d901d48 */
.L_x_226:
[----:B-1234-:R-:W-:Y:S01]  /*ee00*/  MOV R6, c[0x0][0x2ac] ;  /* 0x0000ab0000067a02 */ /* 0x01efe20000000f00 */
[----:B------:R-:W2:Y:S01]  /*ee10*/  LDL R2, [R1+0x1c] ;  /* 0x00001c0001027983 */ /* 0x000ea20000100800 */
[----:B------:R-:W-:Y:S02]  /*ee20*/  IMAD.MOV.U32 R0, RZ, RZ, c[0x0][0x2c4] ;  /* 0x0000b100ff007624 */ /* 0x000fe400078e00ff */
[----:B------:R-:W-:Y:S01]  /*ee30*/  IMAD.MOV.U32 R33, RZ, RZ, 0x1 ;  /* 0x00000001ff217424 */ /* 0x000fe200078e00ff */
[----:B------:R-:W3:Y:S01]  /*ee40*/  LDL R3, [R1] ;  /* 0x0000000001037983 */ /* 0x000ee20000100800 */
[----:B------:R-:W-:Y:S01]  /*ee50*/  IMAD R6, R6, c[0x0][0x1d0], RZ ;  /* 0x0000740006067a24 */ /* 0x000fe200078e02ff */
[----:B------:R-:W-:Y:S02]  /*ee60*/  ISETP.NE.AND P0, PT, R0, 0x1, PT ;  /* 0x000000010000780c */ /* 0x000fe40003f05270 */
[----:B------:R-:W0:Y:S11]  /*ee70*/  LDGDEPBAR ;  /* 0x00000000000079af */ /* 0x000e360000000000 */
[----:B--2---:R-:W-:Y:S04]  /*ee80*/  @P0 IMAD.HI.U32 R0, R2, c[0x0][0x2c8], RZ ;  /* 0x0000b20002000a27 */ /* 0x004fe800078e00ff */
[----:B------:R-:W-:Y:S01]  /*ee90*/  IMAD.MOV.U32 R5, RZ, RZ, R2 ;  /* 0x000000ffff057224 */ /* 0x000fe200078e0002 */
[----:B------:R-:W-:Y:S01]  /*eea0*/  @P0 SHF.R.U32.HI R5, RZ, c[0x0][0x2cc], R0 ;  /* 0x0000b300ff050a19 */ /* 0x000fe20000011600 */
[----:B------:R-:W-:Y:S01]  /*eeb0*/  IMAD R2, R224, -0x30, RZ ;  /* 0xffffffd0e0027824 */ /* 0x000fe200078e02ff */
[----:B------:R-:W-:Y:S03]  /*eec0*/  ISETP.LE.AND P0, PT, R33, c[0x0][0x32c], PT ;  /* 0x0000cb0021007a0c */ /* 0x000fe60003f03270 */
[----:B------:R-:W1:Y:S01]  /*eed0*/  SHFL.IDX PT, R4, R5, RZ, 0x1c1f ;  /* 0x001c1fff05047589 */ /* 0x000e6200000e0000 */
[C---:B---3--:R-:W-:Y:S02]  /*eee0*/  IADD3 R7, -R3.reuse, 0x1, R2 ;  /* 0x0000000103077810 */ /* 0x048fe40007ffe102 */
[----:B------:R-:W-:Y:S02]  /*eef0*/  IADD3 R8, -R3, R2, RZ ;  /* 0x0000000203087210 */ /* 0x000fe40007ffe1ff */
[----:B------:R-:W-:Y:S04]  /*ef00*/  IADD3 R7, R7, -c[0x0][0x168], R6 ;  /* 0x80005a0007077a10 */ /* 0x000fe80007ffe006 */
[C---:B------:R-:W-:Y:S02]  /*ef10*/  IADD3 R6, R7.reuse, c[0x0][0x328], RZ ;  /* 0x0000ca0007067a10 */ /* 0x040fe40007ffe0ff */
[----:B------:R-:W-:Y:S04]  /*ef20*/  IADD3 R7, R7, UR4, RZ ;  /* 0x0000000407077c10 */ /* 0x000fe8000fffe0ff */
[----:B-1----:R-:W-:Y:S01]  /*ef30*/  IADD3 R0, R7, R4, RZ ;  /* 0x0000000407007210 */ /* 0x002fe20007ffe0ff */
[----:B------:R-:W-:Y:S01]  /*ef40*/  IMAD.IADD R3, R6, 0x1, R4 ;  /* 0x0000000106037824 */ /* 0x000fe200078e0204 */
[----:B------:R-:W-:-:S05]  /*ef50*/  @!P0 BRA `(.L_x_227) ;  /* 0x0000019000008947 */ /* 0x000fca0003800000 */
[----:B------:R-:W-:Y:S01]  /*ef60*/  MOV R9, c[0x0][0x2ac] ;  /* 0x0000ab0000097a02 */ /* 0x000fe20000000f00 */
[----:B------:R-:W-:Y:S04]  /*ef70*/  BSSY B0, `(.L_x_228) ;  /* 0x0000013000007945 */ /* 0x000fe80003800000 */
[----:B------:R-:W-:Y:S05]  /*ef80*/  IMAD R4, R9, c[0x0][0x1d0], R4 ;  /* 0x0000740009047a24 */ /* 0x000fea00078e0204 */
        /* <DEDUP_REMOVED lines=12> */
.L_x_229:
[----:B------:R-:W-:Y:S04]  /*f050*/  MOV R9, 0x1 ;  /* 0x0000000100097802 */ /* 0x000fe80000000f00 */
[----:B------:R-:W-:Y:S11]  /*f060*/  ISETP.NE.AND P0, PT, R9, c[0x0][0x32c], PT ;  /* 0x0000cb0009007a0c */ /* 0x000ff60003f05270 */
[----:B------:R-:W-:Y:S02]  /*f070*/  @!UPT UIADD3 URZ, URZ, URZ, URZ ;  /* 0x0000003f3f3ff290 */ /* 0x000fe4000fffe03f */
[----:B------:R-:W-:Y:S05]  /*f080*/  @P0 IMAD.HI.U32 R9, R4, c[0x0][0x330], RZ ;  /* 0x0000cc0004090a27 */ /* 0x000fea00078e00ff */
[----:B------:R-:W-:Y:S02]  /*f090*/  @P0 SHF.R.U32.HI R4, RZ, c[0x0][0x334], R9 ;  /* 0x0000cd00ff040a19 */ /* 0x000fe40000011609 */
.L_x_230:
[----:B------:R-:W-:Y:S05]  /*f0a0*/  BSYNC B0 ;  /* 0x0000000000007941 */ /* 0x000fea0003800000 */
.L_x_228:
[----:B------:R-:W-:Y:S05]  /*f0b0*/  IMAD R4, R4, c[0x0][0x32c], R8 ;  /* 0x0000cb0004047a24 */ /* 0x000fea00078e0208 */
[----:B------:R-:W-:Y:S02]  /*f0c0*/  IADD3 R9, R4, c[0x0][0x32c], RZ ;  /* 0x0000cb0004097a10 */ /* 0x000fe40007ffe0ff */
[----:B------:R-:W-:Y:S02]  /*f0d0*/  IMNMX R0, R0, R4, !PT ;  /* 0x0000000400007217 */ /* 0x000fe40007800200 */
[----:B------:R-:W-:Y:S02]  /*f0e0*/  IMNMX R3, R3, R9, PT ;  /* 0x0000000903037217 */ /* 0x000fe40003800200 */
.L_x_227:
[C---:B------:R-:W-:Y:S02]  /*f0f0*/  ISETP.GE.AND P0, PT, R2.reuse, 0x2, PT ;  /* 0x000000020200780c */ /* 0x040fe40003f06270 */
[----:B------:R-:W-:Y:S02]  /*f100*/  ISETP.GE.AND P1, PT, R2, 0x9, PT ;  /* 0x000000090200780c */ /* 0x000fe40003f26270 */
[----:B------:R-:W-:Y:S02]  /*f110*/  P2R R13, PR, RZ, 0x1 ;  /* 0x00000001ff0d7803 */ /* 0x000fe40000000000 */
[----:B------:R-:W-:Y:S02]  /*f120*/  ISETP.GT.AND P0, PT, R0, 0x1, !P0 ;  /* 0x000000010000780c */ /* 0x000fe40004704270 */
[----:B------:R-:W-:Y:S02]  /*f130*/  P2R R12, PR, RZ, 0x2 ;  /* 0x00000002ff0c7803 */ /* 0x000fe40000000000 */
[C---:B------:R-:W-:Y:S02]  /*f140*/  ISETP.LT.OR P0, PT, R3.reuse, 0x2, P0 ;  /* 0x000000020300780c */ /* 0x040fe40000701670 */
[----:B------:R-:W-:Y:S02]  /*f150*/  ISETP.GE.AND P6, PT, R2, 0x19, PT ;  /* 0x000000190200780c */ /* 0x000fe40003fc6270 */
[----:B------:R-:W-:Y:S02]  /*f160*/  FSEL R23, R168, -INF , !P0 ;  /* 0xff800000a8177808 */ /* 0x000fe40004000000 */
[----:B------:R-:W-:Y:S02]  /*f170*/  ISETP.GT.AND P0, PT, R0, 0x8, !P1 ;  /* 0x000000080000780c */ /* 0x000fe40004f04270 */
[----:B------:R-:W-:Y:S02]  /*f180*/  ISETP.GE.AND P1, PT, R2, 0xa, PT ;  /* 0x0000000a0200780c */ /* 0x000fe40003f26270 */
[----:B------:R-:W-:Y:S02]  /*f190*/  ISETP.LT.OR P0, PT, R3, 0x9, P0 ;  /* 0x000000090300780c */ /* 0x000fe40000701670 */
        /* <DEDUP_REMOVED lines=9> */
[----:B------:R-:W-:Y:S02]  /*f230*/  ISETP.LT.OR P0, PT, R3, 0x11, P0 ;  /* 0x000000110300780c */ /* 0x000fe40000701670 */
        /* <DEDUP_REMOVED lines=25> */
[----:B------:R-:W-:Y:S04]  /*f3d0*/  ISETP.GT.AND P0, PT, R0, RZ, !P1 ;  /* 0x000000ff0000720c */ /* 0x000fe80004f04270 */
[C---:B------:R-:W-:Y:S04]  /*f3e0*/  ISETP.LT.OR P0, PT, R3.reuse, 0x1, P0 ;  /* 0x000000010300780c */ /* 0x040fe80000701670 */
[----:B------:R-:W-:Y:S02]  /*f3f0*/  FSEL R19, R170, -INF , !P0 ;  /* 0xff800000aa137808 */ /* 0x000fe40004000000 */
[----:B------:R-:W-:Y:S04]  /*f400*/  ISETP.GE.AND P0, PT, R2, 0x2a, PT ;  /* 0x0000002a0200780c */ /* 0x000fe80003f06270 */
[----:B------:R-:W-:Y:S02]  /*f410*/  P2R R4, PR, RZ, 0x1 ;  /* 0x00000001ff047803 */ /* 0x000fe40000000000 */
[----:B------:R-:W-:Y:S04]  /*f420*/  ISETP.GT.AND P0, PT, R0, 0x29, !P0 ;  /* 0x000000290000780c */ /* 0x000fe80004704270 */
[----:B------:R-:W-:Y:S02]  /*f430*/  ISETP.LT.OR P0, PT, R3, 0x2a, P0 ;  /* 0x0000002a0300780c */ /* 0x000fe40000701670 */
[----:B------:R-:W1:Y:S02]  /*f440*/  SHFL.IDX PT, R3, R5, 0x1, 0x1c1f ;  /* 0x003c1f0005037f89 */ /* 0x000e6400000e0000 */
[----:B------:R-:W-:Y:S02]  /*f450*/  FSEL R193, R17, -INF , !P0 ;  /* 0xff80000011c17808 */ /* 0x000fe40004000000 */
[----:B------:R-:W-:Y:S01]  /*f460*/  ISETP.LE.AND P0, PT, R33, c[0x0][0x32c], PT ;  /* 0x0000cb0021007a0c */ /* 0x000fe20003f03270 */
[--C-:B-1----:R-:W-:Y:S02]  /*f470*/  IMAD.IADD R2, R6, 0x1, R3.reuse ;  /* 0x0000000106027824 */ /* 0x102fe400078e0203 */
[----:B------:R-:W-:Y:S10]  /*f480*/  IMAD.IADD R0, R7, 0x1, R3 ;  /* 0x0000000107007824 */ /* 0x000ff400078e0203 */
        /* <DEDUP_REMOVED lines=16> */
.L_x_233:
[----:B------:R-:W-:Y:S04]  /*f590*/  MOV R14, 0x1 ;  /* 0x00000001000e7802 */ /* 0x000fe80000000f00 */
[----:B------:R-:W-:Y:S11]  /*f5a0*/  ISETP.NE.AND P0, PT, R14, c[0x0][0x32c], PT ;  /* 0x0000cb000e007a0c */ /* 0x000ff60003f05270 */
[----:B------:R-:W-:Y:S02]  /*f5b0*/  @!UPT UIADD3 URZ, URZ, URZ, URZ ;  /* 0x0000003f3f3ff290 */ /* 0x000fe4000fffe03f */
[----:B------:R-:W-:Y:S05]  /*f5c0*/  @P0 IMAD.HI.U32 R14, R3, c[0x0][0x330], RZ ;  /* 0x0000cc00030e0a27 */ /* 0x000fea00078e00ff */
[----:B------:R-:W-:Y:S02]  /*f5d0*/  @P0 SHF.R.U32.HI R3, RZ, c[0x0][0x334], R14 ;  /* 0x0000cd00ff030a19 */ /* 0x000fe4000001160e */
.L_x_234:
[----:B------:R-:W-:Y:S05]  /*f5e0*/  BSYNC B0 ;  /* 0x0000000000007941 */ /* 0x000fea0003800000 */
.L_x_232:
[----:B------:R-:W-:Y:S05]  /*f5f0*/  IMAD R3, R3, c[0x0][0x32c], R8 ;  /* 0x0000cb0003037a24 */ /* 0x000fea00078e0208 */
[----:B------:R-:W-:Y:S02]  /*f600*/  IADD3 R14, R3, c[0x0][0x32c], RZ ;  /* 0x0000cb00030e7a10 */ /* 0x000fe40007ffe0ff */
[----:B------:R-:W-:Y:S02]  /*f610*/  IMNMX R0, R0, R3, !PT ;  /* 0x0000000300007217 */ /* 0x000fe40007800200 */
[----:B------:R-:W-:Y:S02]  /*f620*/  IMNMX R2, R2, R14, PT ;  /* 0x0000000e02027217 */ /* 0x000fe40003800200 */
.L_x_231:
        /* <DEDUP_REMOVED lines=63> */
.L_x_237:
[----:B------:R-:W-:Y:S04]  /*fa20*/  MOV R14, 0x1 ;  /* 0x00000001000e7802 */ /* 0x000fe80000000f00 */
[----:B------:R-:W-:Y:S11]  /*fa30*/  ISETP.NE.AND P0, PT, R14, c[0x0][0x32c], PT ;  /* 0x0000cb000e007a0c */ /* 0x000ff60003f05270 */
[----:B------:R-:W-:Y:S02]  /*fa40*/  @!UPT UIADD3 URZ, URZ, URZ, URZ ;  /* 0x0000003f3f3ff290 */ /* 0x000fe4000fffe03f */
[----:B------:R-:W-:Y:S05]  /*fa50*/  @P0 IMAD.HI.U32 R14, R3, c[0x0][0x330], RZ ;  /* 0x0000cc00030e0a27 */ /* 0x000fea00078e00ff */
[----:B------:R-:W-:Y:S02]  /*fa60*/  @P0 SHF.R.U32.HI R3, RZ, c[0x0][0x334], R14 ;  /* 0x0000cd00ff030a19 */ /* 0x000fe4000001160e */
.L_x_238:
[----:B------:R-:W-:Y:S05]  /*fa70*/  BSYNC B0 ;  /* 0x0000000000007941 */ /* 0x000fea0003800000 */
.L_x_236:
[----:B------:R-:W-:Y:S05]  /*fa80*/  IMAD R3, R3, c[0x0][0x32c], R8 ;  /* 0x0000cb0003037a24 */ /* 0x000fea00078e0208 */
[----:B------:R-:W-:Y:S02]  /*fa90*/  IADD3 R14, R3, c[0x0][0x32c], RZ ;  /* 0x0000cb00030e7a10 */ /* 0x000fe40007ffe0ff */
[----:B------:R-:W-:Y:S02]  /*faa0*/  IMNMX R0, R0, R3, !PT ;  /* 0x0000000300007217 */ /* 0x000fe40007800200 */
[----:B------:R-:W-:Y:S02]  /*fab0*/  IMNMX R2, R2, R14, PT ;  /* 0x0000000e02027217 */ /* 0x000fe40003800200 */
.L_x_235:
        /* <DEDUP_REMOVED lines=63> */
.L_x_241:
[----:B------:R-:W-:Y:S04]  /*feb0*/  MOV R5, 0x1 ;  /* 0x0000000100057802 */ /* 0x000fe80000000f00 */
[----:B------:R-:W-:Y:S11]  /*fec0*/  ISETP.NE.AND P0, PT, R5, c[0x0][0x32c], PT ;  /* 0x0000cb0005007a0c */ /* 0x000ff60003f05270 */
[----:B------:R-:W-:Y:S02]  /*fed0*/  @!UPT UIADD3 URZ, URZ, URZ, URZ ;  /* 0x0000003f3f3ff290 */ /* 0x000fe4000fffe03f */
[----:B------:R-:W-:Y:S05]  /*fee0*/  @P0 IMAD.HI.U32 R5, R3, c[0x0][0x330], RZ ;  /* 0x0000cc0003050a27 */ /* 0x000fea00078e00ff */
[----:B------:R-:W-:Y:S02]  /*fef0*/  @P0 SHF.R.U32.HI R3, RZ, c[0x0][0x334], R5 ;  /* 0x0000cd00ff030a19 */ /* 0x000fe40000011605 */
.L_x_242:
[----:B------:R-:W-:Y:S05]  /*ff00*/  BSYNC B0 ;  /* 0x0000000000007941 */ /* 0x000fea0003800000 */
.L_x_240:
[----:B------:R-:W-:Y:S05]  /*ff10*/  IMAD R8, R3, c[0x0][0x32c], R8 ;  /* 0x0000cb0003087a24 */ /* 0x000fea00078e0208 */
[----:B------:R-:W-:Y:S02]  /*ff20*/  IADD3 R3, R8, c[0x0][0x32c], RZ ;  /* 0x0000cb0008037a10 */ /* 0x000fe40007ffe0ff */
[----:B------:R-:W-:Y:S02]  /*ff30*/  IMNMX R0, R0, R8, !PT ;  /* 0x0000000800007217 */ /* 0x000fe40007800200 */
[----:B------:R-:W-:Y:S02]  /*ff40*/  IMNMX R2, R2, R3, PT ;  /* 0x0000000302027217 */ /* 0x000fe40003800200 */
.L_x_239:
[----:B------:R-:W-:Y:S01]  /*ff50*/  ISETP.GT.AND P0, PT, R0, RZ, !P1 ;  /* 0x000000ff0000720c */ /* 0x000fe20004f04270 */
[----:B------:R-:W-:Y:S01]  /*ff60*/  LDSM.16.MT88.4 R36, [R210+0x1880] ;  /* 0x00188000d224783b */ /* 0x000fe20000004200 */
[----:B------:R-:W-:Y:S02]  /*ff70*/  FMNMX.FTZ R106, R19, R101, !PT ;  /* 0x00000065136a7209 */ /* 0x000fe40007810000 */
[----:B------:R-:W-:Y:S02]  /*ff80*/  ISETP.LT.OR P0, PT, R2, 0x1, P0 ;  /* 0x000000010200780c */ /* 0x000fe40000701670 */
[----:B------:R-:W-:Y:S02]  /*ff90*/  FMNMX.FTZ R106, R23, R106, !PT ;  /* 0x0000006a176a7209 */ /* 0x000fe40007810000 */
[----:B------:R-:W-:Y:S01]  /*ffa0*/  FSEL R8, R197, -INF , !P0 ;  /* 0xff800000c5087808 */ /* 0x000fe20004000000 */
[----:B------:R-:W2:Y:S01]  /*ffb0*/  LDL.LU R252, [R1+0x4] ;  /* 0x0000040001fc7983 */ /* 0x000ea20000300800 */
[----:B------:R-:W-:Y:S02]  /*ffc0*/  ISETP.NE.AND P0, PT, R13, RZ, PT ;  /* 0x000000ff0d00720c */ /* 0x000fe40003f05270 */
[----:B------:R-:W-:Y:S01]  /*ffd0*/  FMNMX.FTZ R106, R24, R106, !PT ;  /* 0x0000006a186a7209 */ /* 0x000fe20007810000 */
[----:B------:R-:W3:Y:S01]  /*ffe0*/  LDL.LU R251, [R1+0xc] ;  /* 0x00000c0001fb7983 */ /* 0x000ee20000300800 */
[----:B------:R-:W-:Y:S02]  /*fff0*/  ISETP.GT.AND P0, PT, R0, 0x1, !P0 ;  /* 0x000000010000780c */ /* 0x000fe40004704270 */
[----:B------:R-:W-:Y:S01]  /*10000*/  FMNMX.FTZ R106, R25, R106, !PT ;  /* 0x0000006a196a7209 */ /* 0x000fe20007810000 */
[----:B------:R-:W4:Y:S01]  /*10010*/  LDL.LU R250, [R1+0x10] ;  /* 0x0000100001fa7983 */ /* 0x000f220000300800 */
[----:B------:R-:W-:Y:S02]  /*10020*/  ISETP.LT.OR P0, PT, R2, 0x2, P0 ;  /* 0x000000020200780c */ /* 0x000fe40000701670 */
[----:B------:R-:W-:Y:S02]  /*10030*/  FMNMX.FTZ R106, R40, R106, !PT ;  /* 0x0000006a286a7209 */ /* 0x000fe40007810000 */
[----:B------:R-:W-:Y:S02]  /*10040*/  FSEL R13, R196, -INF , !P0 ;  /* 0xff800000c40d7808 */ /* 0x000fe40004000000 */
[----:B------:R-:W-:Y:S02]  /*10050*/  ISETP.NE.AND P0, PT, R12, RZ, PT ;  /* 0x000000ff0c00720c */ /* 0x000fe40003f05270 */
[----:B------:R-:W-:Y:S02]  /*10060*/  FMNMX.FTZ R106, R41, R106, !PT ;  /* 0x0000006a296a7209 */ /* 0x000fe40007810000 */
[----:B------:R-:W-:Y:S02]  /*10070*/  ISETP.GT.AND P0, PT, R0, 0x8, !P0 ;  /* 0x000000080000780c */ /* 0x000fe40004704270 */
[----:B------:R-:W-:Y:S02]  /*10080*/  FMNMX.FTZ R106, R166, R106, !PT ;  /* 0x0000006aa66a7209 */ /* 0x000fe40007810000 */
        /* <DEDUP_REMOVED lines=11> */
[----:B------:R-:W-:Y:S02]  /*10140*/  ISETP.NE.AND P1, PT, R4, RZ, PT ;  /* 0x000000ff0400720c */ /* 0x000fe40003f25270 */
        /* <DEDUP_REMOVED lines=38> */
[----:B------:R-:W1:Y:S01]  /*103b0*/  SHFL.BFLY PT, R0, R106, 0x2, 0x1f ;  /* 0x0c401f006a007f89 */ /* 0x000e6200000e0000 */
[----:B------:R-:W-:Y:S02]  /*103c0*/  FMNMX.FTZ R104, R17, R104, !PT ;  /* 0x0000006811687209 */ /* 0x000fe40007810000 */
[----:B------:R-:W-:Y:S02]  /*103d0*/  ISETP.LT.OR P0, PT, R2, 0x2a, P0 ;  /* 0x0000002a0200780c */ /* 0x000fe40000701670 */
[----:B------:R-:W-:Y:S02]  /*103e0*/  FMNMX.FTZ R104, R18, R104, !PT ;  /* 0x0000006812687209 */ /* 0x000fe40007810000 */
[----:B------:R-:W-:Y:S02]  /*103f0*/  FSEL R109, R47, -INF , !P0 ;  /* 0xff8000002f6d7808 */ /* 0x000fe40004000000 */
[----:B------:R-:W-:Y:S04]  /*10400*/  FMNMX.FTZ R104, R169, R104, !PT ;  /* 0x00000068a9687209 */ /* 0x000fe80007810000 */
[----:B------:R-:W-:Y:S04]  /*10410*/  FMNMX.FTZ R104, R171, R104, !PT ;  /* 0x00000068ab687209 */ /* 0x000fe80007810000 */
[----:B------:R-:W-:Y:S04]  /*10420*/  FMNMX.FTZ R104, R173, R104, !PT ;  /* 0x00000068ad687209 */ /* 0x000fe80007810000 */
[----:B------:R-:W-:Y:S04]  /*10430*/  FMNMX.FTZ R104, R175, R104, !PT ;  /* 0x00000068af687209 */ /* 0x000fe80007810000 */
[----:B------:R-:W-:Y:S04]  /*10440*/  FMNMX.FTZ R104, R187, R104, !PT ;  /* 0x00000068bb687209 */ /* 0x000fe80007810000 */
[----:B------:R-:W-:Y:S04]  /*10450*/  FMNMX.FTZ R104, R188, R104, !PT ;  /* 0x00000068bc687209 */ /* 0x000fe80007810000 */
[----:B------:R-:W-:Y:S04]  /*10460*/  FMNMX.FTZ R104, R192, R104, !PT ;  /* 0x00000068c0687209 */ /* 0x000fe80007810000 */
[----:B------:R-:W-:Y:S02]  /*10470*/  FMNMX.FTZ R104, R189, R104, !PT ;  /* 0x00000068bd687209 */ /* 0x000fe40007810000 */
[----:B-1----:R-:W-:Y:S05]  /*10480*/  FMNMX.FTZ R106, R106, R0, !PT ;  /* 0x000000006a6a7209 */ /* 0x002fea0007810000 */
[----:B------:R-:W1:Y:S02]  /*10490*/  SHFL.BFLY PT, R0, R106, 0x1, 0x1f ;  /* 0x0c201f006a007f89 */ /* 0x000e6400000e0000 */
[----:B-1----:R-:W-:Y:S06]  /*104a0*/  FMNMX.FTZ R106, R106, R0, !PT ;  /* 0x000000006a6a7209 */ /* 0x002fec0007810000 */
[----:B------:R-:W1:Y:S01]  /*104b0*/  SHFL.BFLY PT, R0, R105, 0x2, 0x1f ;  /* 0x0c401f0069007f89 */ /* 0x000e6200000e0000 */
[C---:B------:R-:W-:Y:S01]  /*104c0*/  FSETP.NEU.FTZ.AND P0, PT, R106.reuse, -INF , PT ;  /* 0xff8000006a00780b */ /* 0x040fe20003f1d000 */
[C---:B------:R-:W-:Y:S03]  /*104d0*/  FMUL.FTZ R110, R106.reuse, c[0x0][0x2d0] ;  /* 0x0000b4006a6e7a20 */ /* 0x040fe60000410000 */
[----:B------:R-:W-:Y:S02]  /*104e0*/  FSEL R3, R106, RZ, P0 ;  /* 0x000000ff6a037208 */ /* 0x000fe40000000000 */
[----:B------:R-:W-:Y:S05]  /*104f0*/  FSEL R110, R110, RZ, P0 ;  /* 0x000000ff6e6e7208 */ /* 0x000fea0000000000 */
[--C-:B------:R-:W-:Y:S02]  /*10500*/  FFMA.FTZ R6, R24, c[0x0][0x2d0], -R110.reuse ;  /* 0x0000b40018067a23 */ /* 0x100fe4000001086e */
[----:B------:R-:W-:Y:S02]  /*10510*/  FFMA.FTZ R7, R23, c[0x0][0x2d0], -R110 ;  /* 0x0000b40017077a23 */ /* 0x000fe4000001086e */
[----:B------:R5:W-:Y:S01]  /*10520*/  MUFU.EX2 R246, R6 ;  /* 0x0000000600f67308 */ /* 0x000be20000000800 */
[----:B-1----:R-:W-:Y:S09]  /*10530*/  FMNMX.FTZ R105, R105, R0, !PT ;  /* 0x0000000069697209 */ /* 0x002ff20007810000 */
[----:B------:R-:W-:Y:S01]  /*10540*/  MUFU.EX2 R245, R7 ;  /* 0x0000000700f57308 */ /* 0x000fe20000000800 */
[----:B------:R-:W1:Y:S02]  /*10550*/  SHFL.BFLY PT, R0, R105, 0x1, 0x1f ;  /* 0x0c201f0069007f89 */ /* 0x000e6400000e0000 */
[----:B-1----:R-:W-:Y:S06]  /*10560*/  FMNMX.FTZ R105, R105, R0, !PT ;  /* 0x0000000069697209 */ /* 0x002fec0007810000 */
[----:B------:R-:W1:Y:S01]  /*10570*/  SHFL.BFLY PT, R0, R104, 0x2, 0x1f ;  /* 0x0c401f0068007f89 */ /* 0x000e6200000e0000 */
[C---:B------:R-:W-:Y:S01]  /*10580*/  FSETP.NEU.FTZ.AND P0, PT, R105.reuse, -INF , PT ;  /* 0xff8000006900780b */ /* 0x040fe20003f1d000 */
[C---:B------:R-:W-:Y:S03]  /*10590*/  FMUL.FTZ R111, R105.reuse, c[0x0][0x2d0] ;  /* 0x0000b400696f7a20 */ /* 0x040fe60000410000 */
[----:B------:R-:W-:Y:S02]  /*105a0*/  FSEL R4, R105, RZ, P0 ;  /* 0x000000ff69047208 */ /* 0x000fe40000000000 */
[----:B------:R-:W-:Y:S02]  /*105b0*/  FSEL R111, R111, RZ, P0 ;  /* 0x000000ff6f6f7208 */ /* 0x000fe40000000000 */
[----:B-1----:R-:W-:Y:S05]  /*105c0*/  FMNMX.FTZ R104, R104, R0, !PT ;  /* 0x0000000068687209 */ /* 0x002fea0007810000 */
[----:B------:R-:W1:Y:S02]  /*105d0*/  SHFL.BFLY PT, R0, R104, 0x1, 0x1f ;  /* 0x0c201f0068007f89 */ /* 0x000e6400000e0000 */
[----:B-1----:R-:W-:Y:S02]  /*105e0*/  FMNMX.FTZ R104, R104, R0, !PT ;  /* 0x0000000068687209 */ /* 0x002fe40007810000 */
[----:B------:R-:W-:Y:S02]  /*105f0*/  FMNMX.FTZ R0, R8, R108, !PT ;  /* 0x0000006c08007209 */ /* 0x000fe40007810000 */
[C---:B------:R-:W-:Y:S01]  /*10600*/  FSETP.NEU.FTZ.AND P0, PT, R104.reuse, -INF , PT ;  /* 0xff8000006800780b */ /* 0x040fe20003f1d000 */
[C---:B------:R-:W-:Y:S01]  /*10610*/  FMUL.FTZ R164, R104.reuse, c[0x0][0x2d0] ;  /* 0x0000b40068a47a20 */ /* 0x040fe20000410000 */
[----:B------:R-:W-:Y:S02]  /*10620*/  FMNMX.FTZ R0, R13, R0, !PT ;  /* 0x000000000d007209 */ /* 0x000fe40007810000 */
[----:B------:R-:W-:Y:S02]  /*10630*/  FSEL R5, R104, RZ, P0 ;  /* 0x000000ff68057208 */ /* 0x000fe40000000000 */
[----:B------:R-:W-:Y:S02]  /*10640*/  FMNMX.FTZ R0, R12, R0, !PT ;  /* 0x000000000c007209 */ /* 0x000fe40007810000 */
[----:B------:R-:W-:Y:S02]  /*10650*/  FSEL R164, R164, RZ, P0 ;  /* 0x000000ffa4a47208 */ /* 0x000fe40000000000 */
[----:B------:R-:W-:Y:S03]  /*10660*/  FMNMX.FTZ R0, R11, R0, !PT ;  /* 0x000000000b007209 */ /* 0x000fe60007810000 */
[----:B-----5:R-:W-:Y:S01]  /*10670*/  FFMA.FTZ R6, R17, c[0x0][0x2d0], -R164 ;  /* 0x0000b40011067a23 */ /* 0x020fe200000108a4 */
[----:B------:R-:W-:Y:S03]  /*10680*/  FMNMX.FTZ R0, R172, R0, !PT ;  /* 0x00000000ac007209 */ /* 0x000fe60007810000 */
[----:B------:R1:W-:Y:S01]  /*10690*/  MUFU.EX2 R238, R6 ;  /* 0x0000000600ee7308 */ /* 0x0003e20000000800 */
[----:B------:R-:W-:Y:S04]  /*106a0*/  FMNMX.FTZ R0, R174, R0, !PT ;  /* 0x00000000ae007209 */ /* 0x000fe80007810000 */
[----:B------:R-:W-:Y:S04]  /*106b0*/  FMNMX.FTZ R0, R177, R0, !PT ;  /* 0x00000000b1007209 */ /* 0x000fe80007810000 */
[----:B------:R-:W-:Y:S04]  /*106c0*/  FMNMX.FTZ R0, R178, R0, !PT ;  /* 0x00000000b2007209 */ /* 0x000fe80007810000 */
[----:B------:R-:W-:Y:S04]  /*106d0*/  FMNMX.FTZ R0, R181, R0, !PT ;  /* 0x00000000b5007209 */ /* 0x000fe80007810000 */
[----:B------:R-:W-:Y:S04]  /*106e0*/  FMNMX.FTZ R0, R183, R0, !PT ;  /* 0x00000000b7007209 */ /* 0x000fe80007810000 */
[----:B------:R-:W-:Y:S04]  /*106f0*/  FMNMX.FTZ R0, R185, R0, !PT ;  /* 0x00000000b9007209 */ /* 0x000fe80007810000 */
[----:B------:R-:W-:Y:S05]  /*10700*/  FMNMX.FTZ R0, R109, R0, !PT ;  /* 0x000000006d007209 */ /* 0x000fea0007810000 */
[----:B------:R-:W5:Y:S02]  /*10710*/  SHFL.BFLY PT, R2, R0, 0x2, 0x1f ;  /* 0x0c401f0000027f89 */ /* 0x000f6400000e0000 */
[----:B-----5:R-:W-:Y:S06]  /*10720*/  FMNMX.FTZ R0, R0, R2, !PT ;  /* 0x0000000200007209 */ /* 0x020fec0007810000 */
[----:B------:R-:W5:Y:S02]  /*10730*/  SHFL.BFLY PT, R2, R0, 0x1, 0x1f ;  /* 0x0c201f0000027f89 */ /* 0x000f6400000e0000 */
[----:B-----5:R-:W-:Y:S01]  /*10740*/  FMNMX.FTZ R102, R0, R2, !PT ;  /* 0x0000000200667209 */ /* 0x020fe20007810000 */
[--C-:B------:R-:W-:Y:S03]  /*10750*/  FFMA.FTZ R0, R19, c[0x0][0x2d0], -R110.reuse ;  /* 0x0000b40013007a23 */ /* 0x100fe6000001086e */
[C---:B------:R-:W-:Y:S01]  /*10760*/  FSETP.NEU.FTZ.AND P0, PT, R102.reuse, -INF , PT ;  /* 0xff8000006600780b */ /* 0x040fe20003f1d000 */
[----:B------:R5:W2:Y:S01]  /*10770*/  MUFU.EX2 R244, R0 ;  /* 0x0000000000f47308 */ /* 0x000aa20000000800 */
[C---:B------:R-:W-:Y:S02]  /*10780*/  FMUL.FTZ R165, R102.reuse, c[0x0][0x2d0] ;  /* 0x0000b40066a57a20 */ /* 0x040fe40000410000 */
[----:B------:R-:W-:Y:S03]  /*10790*/  FSEL R2, R102, RZ, P0 ;  /* 0x000000ff66027208 */ /* 0x000fe60000000000 */
[----:B------:R-:W-:Y:S02]  /*107a0*/  FSEL R165, R165, RZ, P0 ;  /* 0x000000ffa5a57208 */ /* 0x000fe40000000000 */
[----:B------:R-:W-:Y:S03]  /*107b0*/  ISETP.GT.AND P0, PT, R224, R249, PT ;  /* 0x000000f9e000720c */ /* 0x000fe60003f04270 */
[----:B-1----:R-:W-:Y:S04]  /*107c0*/  FFMA.FTZ R6, R12, c[0x0][0x2d0], -R165 ;  /* 0x0000b4000c067a23 */ /* 0x002fe800000108a5 */
[----:B------:R-:W-:Y:S01]  /*107d0*/  MUFU.EX2 R234, R6 ;  /* 0x0000000600ea7308 */ /* 0x000fe20000000800 */
[----:B-----5:R-:W-:Y:S01]  /*107e0*/  FFMA.FTZ R0, R25, c[0x0][0x2d0], -R110 ;  /* 0x0000b40019007a23 */ /* 0x020fe2000001086e */
[----:B--2---:R-:W-:Y:S08]  /*107f0*/  F2FP.PACK_AB R160, R245, R244 ;  /* 0x000000f4f5a0723e */ /* 0x004ff000000000ff */
        /* <DEDUP_REMOVED lines=11> */
[----:B------:R2:W5:Y:S02]  /*108b0*/  MUFU.EX2 R243, R0 ;  /* 0x0000000000f37308 */ /* 0x0005640000000800 */
[--C-:B--2---:R-:W-:Y:S01]  /*108c0*/  FFMA.FTZ R0, R14, c[0x0][0x2d0], -R164.reuse ;  /* 0x0000b4000e007a23 */ /* 0x104fe200000108a4 */
[----:B-----5:R-:W-:Y:S07]  /*108d0*/  F2FP.PACK_AB R163, R243, R242 ;  /* 0x000000f2f3a3723e */ /* 0x020fee00000000ff */
[----:B------:R2:W-:Y:S02]  /*108e0*/  MUFU.EX2 R236, R0 ;  /* 0x0000000000ec7308 */ /* 0x0005e40000000800 */
[--C-:B--2---:R-:W-:Y:S08]  /*108f0*/  FFMA.FTZ R0, R16, c[0x0][0x2d0], -R164.reuse ;  /* 0x0000b40010007a23 */ /* 0x104ff000000108a4 */
[----:B------:R2:W-:Y:S02]  /*10900*/  MUFU.EX2 R237, R0 ;  /* 0x0000000000ed7308 */ /* 0x0005e40000000800 */
[----:B--2---:R-:W-:Y:S08]  /*10910*/  FFMA.FTZ R0, R18, c[0x0][0x2d0], -R164 ;  /* 0x0000b40012007a23 */ /* 0x004ff000000108a4 */
[----:B------:R2:W-:Y:S02]  /*10920*/  MUFU.EX2 R239, R0 ;  /* 0x0000000000ef7308 */ /* 0x0005e40000000800 */
[----:B--2---:R-:W-:Y:S04]  /*10930*/  FADD.FTZ R0, -R3, R101 ;  /* 0x0000006503007221 */ /* 0x004fe80000010100 */
[----:B------:R-:W-:Y:S04]  /*10940*/  FMUL.FTZ R0, R0, c[0x0][0x2d0] ;  /* 0x0000b40000007a20 */ /* 0x000fe80000410000 */
[----:B------:R2:W5:Y:S02]  /*10950*/  MUFU.EX2 R101, R0 ;  /* 0x0000000000657308 */ /* 0x0005640000000800 */
[----:B--2---:R-:W-:Y:S02]  /*10960*/  FADD.FTZ R0, -R4, R103 ;  /* 0x0000006704007221 */ /* 0x004fe40000010100 */
[----:B------:R-:W-:Y:S02]  /*10970*/  FFMA.FTZ R4, R13, c[0x0][0x2d0], -R165 ;  /* 0x0000b4000d047a23 */ /* 0x000fe400000108a5 */
[----:B------:R-:W-:Y:S04]  /*10980*/  FMUL.FTZ R0, R0, c[0x0][0x2d0] ;  /* 0x0000b40000007a20 */ /* 0x000fe80000410000 */
[----:B------:R2:W-:Y:S01]  /*10990*/  MUFU.EX2 R233, R4 ;  /* 0x0000000400e97308 */ /* 0x0005e20000000800 */
[C---:B-----5:R-:W-:Y:S02]  /*109a0*/  FMUL.FTZ R16, R101.reuse, R124 ;  /* 0x0000007c65107220 */ /* 0x060fe40000410000 */
[C---:B------:R-:W-:Y:S02]  /*109b0*/  FMUL.FTZ R17, R101.reuse, R125 ;  /* 0x0000007d65117220 */ /* 0x040fe40000410000 */
[C---:B------:R-:W-:Y:S02]  /*109c0*/  FMUL.FTZ R32, R101.reuse, R140 ;  /* 0x0000008c65207220 */ /* 0x040fe40000410000 */
[C---:B------:R-:W-:Y:S02]  /*109d0*/  FMUL.FTZ R33, R101.reuse, R141 ;  /* 0x0000008d65217220 */ /* 0x040fe40000410000 */
[C---:B------:R-:W-:Y:S01]  /*109e0*/  FMUL.FTZ R49, R101.reuse, R157 ;  /* 0x0000009d65317220 */ /* 0x040fe20000410000 */
[----:B------:R5:W1:Y:S01]  /*109f0*/  MUFU.EX2 R100, R0 ;  /* 0x0000000000647308 */ /* 0x000a620000000800 */
        /* <DEDUP_REMOVED lines=13> */
[----:B-----5:R-:W-:Y:S02]  /*10ad0*/  FADD.FTZ R0, -R5, R107 ;  /* 0x0000006b05007221 */ /* 0x020fe40000010100 */
[--C-:B------:R-:W-:Y:S02]  /*10ae0*/  FFMA.FTZ R5, R8, c[0x0][0x2d0], -R165.reuse ;  /* 0x0000b40008057a23 */ /* 0x100fe400000108a5 */
[----:B------:R-:W-:Y:S02]  /*10af0*/  FMUL.FTZ R0, R0, c[0x0][0x2d0] ;  /* 0x0000b40000007a20 */ /* 0x000fe40000410000 */
[----:B------:R2:W5:Y:S01]  /*10b00*/  MUFU.EX2 R179, R5 ;  /* 0x0000000500b37308 */ /* 0x0005620000000800 */
[C---:B-1----:R-:W-:Y:S01]  /*10b10*/  FMUL.FTZ R6, R100.reuse, R114 ;  /* 0x0000007264067220 */ /* 0x042fe20000410000 */
[----:B------:R-:W-:Y:S01]  /*10b20*/  F2FP.PACK_AB R114, R239, R238 ;  /* 0x000000eeef72723e */ /* 0x000fe200000000ff */
[C---:B------:R-:W-:Y:S02]  /*10b30*/  FMUL.FTZ R7, R100.reuse, R115 ;  /* 0x0000007364077220 */ /* 0x040fe40000410000 */
[C---:B------:R-:W-:Y:S02]  /*10b40*/  FMUL.FTZ R18, R100.reuse, R126 ;  /* 0x0000007e64127220 */ /* 0x040fe40000410000 */
[C---:B------:R-:W-:Y:S02]  /*10b50*/  FMUL.FTZ R19, R100.reuse, R127 ;  /* 0x0000007f64137220 */ /* 0x040fe40000410000 */
[----:B------:R-:W-:Y:S01]  /*10b60*/  LDSM.16.MT88.4 R124, [R210+0x1c80] ;  /* 0x001c8000d27c783b */ /* 0x000fe20000004200 */
[----:B------:R1:W1:Y:S01]  /*10b70*/  MUFU.EX2 R3, R0 ;  /* 0x0000000000037308 */ /* 0x0002620000000800 */
        /* <DEDUP_REMOVED lines=8> */
[----:B-----5:R-:W-:Y:S01]  /*10c00*/  F2FP.PACK_AB R113, R233, R179 ;  /* 0x000000b3e971723e */ /* 0x020fe200000000ff */
[C---:B------:R-:W-:Y:S02]  /*10c10*/  FMUL.FTZ R66, R100.reuse, R66 ;  /* 0x0000004264427220 */ /* 0x040fe40000410000 */
[C---:B------:R-:W-:Y:S02]  /*10c20*/  FMUL.FTZ R67, R100.reuse, R67 ;  /* 0x0000004364437220 */ /* 0x040fe40000410000 */
[C---:B------:R-:W-:Y:S01]  /*10c30*/  FMUL.FTZ R70, R100.reuse, R70 ;  /* 0x0000004664467220 */ /* 0x040fe20000410000 */
[-C--:B------:R-:W-:Y:S01]  /*10c40*/  HMMA.16816.F32 R4, R160, R20.reuse, R4 ;  /* 0x00000014a004723c */ /* 0x080fe20000001804 */
[----:B------:R-:W-:Y:S02]  /*10c50*/  FMUL.FTZ R71, R100, R71 ;  /* 0x0000004764477220 */ /* 0x000fe40000410000 */
[----:B-1----:R-:W-:Y:S02]  /*10c60*/  FFMA.FTZ R0, R11, c[0x0][0x2d0], -R165 ;  /* 0x0000b4000b007a23 */ /* 0x002fe400000108a5 */
[C---:B------:R-:W-:Y:S02]  /*10c70*/  FMUL.FTZ R8, R3.reuse, R116 ;  /* 0x0000007403087220 */ /* 0x040fe40000410000 */
        /* <DEDUP_REMOVED lines=32> */
[----:B------:R1:W5:Y:S01]  /*10e80*/  MUFU.EX2 R231, R2 ;  /* 0x0000000200e77308 */ /* 0x0003620000000800 */
        /* <DEDUP_REMOVED lines=9> */
[----:B------:R-:W2:Y:S01]  /*10f20*/  LDSM.16.MT88.4 R120, [R210+0x2480] ;  /* 0x00248000d278783b */ /* 0x000ea20000004200 */
        /* <DEDUP_REMOVED lines=20> */
[----:B-1----:R-:W-:Y:S01]  /*11070*/  FFMA.FTZ R2, R48, c[0x0][0x2d0], -R111 ;  /* 0x0000b40030027a23 */ /* 0x002fe2000001086f */
[C---:B------:R-:W-:Y:S01]  /*11080*/  HMMA.16816.F32 R24, R112.reuse, R36, R24 ;  /* 0x000000247018723c */ /* 0x040fe20000001818 */
[C---:B------:R-:W-:Y:S02]  /*11090*/  FMUL.FTZ R48, R101.reuse, R156 ;  /* 0x0000009c65307220 */ /* 0x040fe40000410000 */
[----:B------:R1:W1:Y:S01]  /*110a0*/  MUFU.EX2 R229, R2 ;  /* 0x0000000200e57308 */ /* 0x0002620000000800 */
        /* <DEDUP_REMOVED lines=12> */
[----:B-1----:R-:W-:Y:S02]  /*11170*/  FFMA.FTZ R2, R166, c[0x0][0x2d0], -R110 ;  /* 0x0000b400a6027a23 */ /* 0x002fe4000001086e */
        /* <DEDUP_REMOVED lines=8> */
[C---:B------:R-:W-:Y:S01]  /*11200*/  FMUL.FTZ R93, R3.reuse, R93 ;  /* 0x0000005d035d7220 */ /* 0x040fe20000410000 */
[C---:B------:R-:W-:Y:S01]  /*11210*/  HMMA.16816.F32 R40, R112.reuse, R116, R40 ;  /* 0x000000747028723c */ /* 0x040fe20000001828 */
[C---:B------:R-:W-:Y:S03]  /*11220*/  FMUL.FTZ R94, R0.reuse, R94 ;  /* 0x0000005e005e7220 */ /* 0x040fe60000410000 */
[----:B------:R-:W-:Y:S02]  /*11230*/  FMUL.FTZ R95, R0, R95 ;  /* 0x0000005f005f7220 */ /* 0x000fe40000410000 */
[----:B---3--:R-:W-:Y:S02]  /*11240*/  FFMA.FTZ R3, R3, R251, R236 ;  /* 0x000000fb03037223 */ /* 0x008fe400000100ec */
[-C--:B------:R-:W-:Y:S01]  /*11250*/  HMMA.16816.F32 R44, R112, R118.reuse, R44 ;  /* 0x00000076702c723c */ /* 0x080fe2000000182c */
[----:B------:R-:W-:Y:S03]  /*11260*/  FFMA.FTZ R100, R100, R252, R240 ;  /* 0x000000fc64647223 */ /* 0x000fe600000100f0 */
[----:B-1----:R-:W-:Y:S02]  /*11270*/  FFMA.FTZ R2, R167, c[0x0][0x2d0], -R110 ;  /* 0x0000b400a7027a23 */ /* 0x002fe4000001086e */
[----:B------:R-:W-:Y:S02]  /*11280*/  FADD.FTZ R3, R237, R3 ;  /* 0x00000003ed037221 */ /* 0x000fe40000010000 */
[C---:B------:R-:W-:Y:S01]  /*11290*/  HMMA.16816.F32 R48, R160.reuse, R118, R48 ;  /* 0x00000076a030723c */ /* 0x040fe20000001830 */
[----:B------:R1:W2:Y:S01]  /*112a0*/  MUFU.EX2 R206, R2 ;  /* 0x0000000200ce7308 */ /* 0x0002a20000000800 */
[----:B------:R-:W3:Y:S02]  /*112b0*/  LDSM.16.MT88.4 R116, [R209+0x3080] ;  /* 0x00308000d174783b */ /* 0x000ee40000004200 */
[----:B------:R-:W-:Y:S04]  /*112c0*/  FADD.FTZ R100, R241, R100 ;  /* 0x00000064f1647221 */ /* 0x000fe80000010000 */
[-C--:B------:R-:W-:Y:S01]  /*112d0*/  HMMA.16816.F32 R52, R160, R120.reuse, R52 ;  /* 0x00000078a034723c */ /* 0x080fe20000001834 */
[----:B------:R-:W-:Y:S07]  /*112e0*/  FADD.FTZ R100, R242, R100 ;  /* 0x00000064f2647221 */ /* 0x000fee0000010000 */
[C---:B------:R-:W-:Y:S08]  /*112f0*/  HMMA.16816.F32 R56, R112.reuse, R120, R56 ;  /* 0x000000787038723c */ /* 0x040ff00000001838 */
[-C--:B------:R-:W-:Y:S01]  /*11300*/  HMMA.16816.F32 R60, R112, R122.reuse, R60 ;  /* 0x0000007a703c723c */ /* 0x080fe2000000183c */
[--C-:B-1----:R-:W-:Y:S04]  /*11310*/  FFMA.FTZ R2, R168, c[0x0][0x2d0], -R111.reuse ;  /* 0x0000b400a8027a23 */ /* 0x102fe8000001086f */
[----:B------:R1:W-:Y:S03]  /*11320*/  MUFU.EX2 R205, R2 ;  /* 0x0000000200cd7308 */ /* 0x0003e60000000800 */
[C---:B------:R-:W-:Y:S01]  /*11330*/  HMMA.16816.F32 R64, R160.reuse, R122, R64 ;  /* 0x0000007aa040723c */ /* 0x040fe20000001840 */
[----:B------:R-:W2:Y:S07]  /*11340*/  LDSM.16.MT88.4 R120, [R210+0x3080] ;  /* 0x00308000d278783b */ /* 0x000eae0000004200 */
[-C--:B---3--:R-:W-:Y:S08]  /*11350*/  HMMA.16816.F32 R68, R160, R116.reuse, R68 ;  /* 0x00000074a044723c */ /* 0x088ff00000001844 */
[C---:B------:R-:W-:Y:S01]  /*11360*/  HMMA.16816.F32 R72, R112.reuse, R116, R72 ;  /* 0x000000747048723c */ /* 0x040fe20000001848 */
[----:B-1----:R-:W-:Y:S07]  /*11370*/  FFMA.FTZ R2, R170, c[0x0][0x2d0], -R111 ;  /* 0x0000b400aa027a23 */ /* 0x002fee000001086f */
[-C--:B------:R-:W-:Y:S01]  /*11380*/  HMMA.16816.F32 R76, R112, R118.reuse, R76 ;  /* 0x00000076704c723c */ /* 0x080fe2000000184c */
[----:B------:R1:W3:Y:S07]  /*11390*/  MUFU.EX2 R204, R2 ;  /* 0x0000000200cc7308 */ /* 0x0002ee0000000800 */
[C---:B------:R-:W-:Y:S01]  /*113a0*/  HMMA.16816.F32 R80, R160.reuse, R118, R80 ;  /* 0x00000076a050723c */ /* 0x040fe20000001850 */
[----:B------:R-:W4:Y:S07]  /*113b0*/  LDSM.16.MT88.4 R116, [R209+0x1c80] ;  /* 0x001c8000d174783b */ /* 0x000f2e0000004200 */
[-C--:B--2---:R-:W-:Y:S08]  /*113c0*/  HMMA.16816.F32 R84, R160, R120.reuse, R84 ;  /* 0x00000078a054723c */ /* 0x084ff00000001854 */
[C---:B------:R-:W-:Y:S01]  /*113d0*/  HMMA.16816.F32 R88, R112.reuse, R120, R88 ;  /* 0x000000787058723c */ /* 0x040fe20000001858 */
[--C-:B-1----:R-:W-:Y:S04]  /*113e0*/  FFMA.FTZ R2, R169, c[0x0][0x2d0], -R164.reuse ;  /* 0x0000b400a9027a23 */ /* 0x102fe800000108a4 */
[----:B------:R1:W-:Y:S03]  /*113f0*/  MUFU.EX2 R203, R2 ;  /* 0x0000000200cb7308 */ /* 0x0003e60000000800 */
[-C--:B------:R-:W-:Y:S07]  /*11400*/  HMMA.16816.F32 R92, R112, R122.reuse, R92 ;  /* 0x0000007a705c723c */ /* 0x080fee000000185c */
[----:B-----5:R-:W-:Y:S01]  /*11410*/  F2FP.PACK_AB R112, R231, R232 ;  /* 0x000000e8e770723e */ /* 0x020fe200000000ff */
[----:B------:R-:W-:Y:S01]  /*11420*/  HMMA.16816.F32 R96, R160, R122, R96 ;  /* 0x0000007aa060723c */ /* 0x000fe20000001860 */
[----:B------:R-:W-:Y:S03]  /*11430*/  F2FP.PACK_AB R113, R229, R230 ;  /* 0x000000e6e571723e */ /* 0x000fe600000000ff */
[----:B------:R-:W-:Y:S02]  /*11440*/  F2FP.PACK_AB R114, R206, R207 ;  /* 0x000000cfce72723e */ /* 0x000fe400000000ff */
[----:B---3--:R-:W-:Y:S07]  /*11450*/  F2FP.PACK_AB R115, R204, R205 ;  /* 0x000000cdcc73723e */ /* 0x008fee00000000ff */
[-C--:B----4-:R-:W-:Y:S01]  /*11460*/  HMMA.16816.F32 R4, R112, R116.reuse, R4 ;  /* 0x000000747004723c */ /* 0x090fe20000001804 */
        /* <DEDUP_REMOVED lines=47> */
[----:B------:R2:W-:Y:S03]  /*11760*/  MUFU.EX2 R194, R2 ;  /* 0x0000000200c27308 */ /* 0x0005e60000000800 */
[C---:B------:R-:W-:Y:S07]  /*11770*/  HMMA.16816.F32 R64, R112.reuse, R118, R64 ;  /* 0x000000767040723c */ /* 0x040fee0000001840 */
[----:B------:R-:W3:Y:S01]  /*11780*/  MUFU.EX2 R193, R110 ;  /* 0x0000006e00c17308 */ /* 0x000ee20000000800 */
[-C--:B-1----:R-:W-:Y:S08]  /*11790*/  HMMA.16816.F32 R68, R112, R124.reuse, R68 ;  /* 0x0000007c7044723c */ /* 0x082ff00000001844 */
[C---:B------:R-:W-:Y:S01]  /*117a0*/  HMMA.16816.F32 R72, R120.reuse, R124, R72 ;  /* 0x0000007c7848723c */ /* 0x040fe20000001848 */
[--C-:B--2---:R-:W-:Y:S02]  /*117b0*/  FFMA.FTZ R2, R190, c[0x0][0x2d0], -R111.reuse ;  /* 0x0000b400be027a23 */ /* 0x104fe4000001086f */
[----:B------:R-:W2:Y:S05]  /*117c0*/  LDL.LU R190, [R1+0x8] ;  /* 0x0000080001be7983 */ /* 0x000eaa0000300800 */
[-C--:B------:R-:W-:Y:S01]  /*117d0*/  HMMA.16816.F32 R76, R120, R126.reuse, R76 ;  /* 0x0000007e784c723c */ /* 0x080fe2000000184c */
[----:B------:R1:W-:Y:S03]  /*117e0*/  MUFU.EX2 R186, R2 ;  /* 0x0000000200ba7308 */ /* 0x0003e60000000800 */
[----:B------:R-:W-:Y:S01]  /*117f0*/  FFMA.FTZ R111, R191, c[0x0][0x2d0], -R111 ;  /* 0x0000b400bf6f7a23 */ /* 0x000fe2000001086f */
[----:B---3--:R-:W-:Y:S03]  /*11800*/  F2FP.PACK_AB R110, R193, R194 ;  /* 0x000000c2c16e723e */ /* 0x008fe600000000ff */
[C---:B------:R-:W-:Y:S03]  /*11810*/  HMMA.16816.F32 R80, R112.reuse, R126, R80 ;  /* 0x0000007e7050723c */ /* 0x040fe60000001850 */
[----:B------:R-:W3:Y:S05]  /*11820*/  MUFU.EX2 R184, R111 ;  /* 0x0000006f00b87308 */ /* 0x000eea0000000800 */
[-C--:B----4-:R-:W-:Y:S08]  /*11830*/  HMMA.16816.F32 R84, R112, R128.reuse, R84 ;  /* 0x000000807054723c */ /* 0x090ff00000001854 */
[C---:B------:R-:W-:Y:S01]  /*11840*/  HMMA.16816.F32 R88, R120.reuse, R128, R88 ;  /* 0x000000807858723c */ /* 0x040fe20000001858 */
[--C-:B-1----:R-:W-:Y:S04]  /*11850*/  FFMA.FTZ R2, R187, c[0x0][0x2d0], -R164.reuse ;  /* 0x0000b400bb027a23 */ /* 0x102fe800000108a4 */
[----:B------:R1:W-:Y:S03]  /*11860*/  MUFU.EX2 R182, R2 ;  /* 0x0000000200b67308 */ /* 0x0003e60000000800 */
[-C--:B------:R-:W-:Y:S01]  /*11870*/  HMMA.16816.F32 R92, R120, R130.reuse, R92 ;  /* 0x00000082785c723c */ /* 0x080fe2000000185c */
[----:B---3--:R-:W-:Y:S07]  /*11880*/  F2FP.PACK_AB R111, R184, R186 ;  /* 0x000000bab86f723e */ /* 0x008fee00000000ff */
[----:B------:R-:W-:Y:S01]  /*11890*/  HMMA.16816.F32 R96, R112, R130, R96 ;  /* 0x000000827060723c */ /* 0x000fe20000001860 */
[--C-:B-1----:R-:W-:Y:S04]  /*118a0*/  FFMA.FTZ R2, R188, c[0x0][0x2d0], -R164.reuse ;  /* 0x0000b400bc027a23 */ /* 0x102fe800000108a4 */
[----:B------:R1:W3:Y:S02]  /*118b0*/  MUFU.EX2 R178, R2 ;  /* 0x0000000200b27308 */ /* 0x0002e40000000800 */
[--C-:B-1----:R-:W-:Y:S01]  /*118c0*/  FFMA.FTZ R2, R192, c[0x0][0x2d0], -R164.reuse ;  /* 0x0000b400c0027a23 */ /* 0x102fe200000108a4 */
[----:B---3--:R-:W-:Y:S01]  /*118d0*/  F2FP.PACK_AB R160, R178, R182 ;  /* 0x000000b6b2a0723e */ /* 0x008fe200000000ff */
[----:B------:R-:W-:Y:S06]  /*118e0*/  FFMA.FTZ R164, R189, c[0x0][0x2d0], -R164 ;  /* 0x0000b400bda47a23 */ /* 0x000fec00000108a4 */
[----:B------:R1:W-:Y:S10]  /*118f0*/  MUFU.EX2 R180, R2 ;  /* 0x0000000200b47308 */ /* 0x0003f40000000800 */
[----:B------:R-:W3:Y:S01]  /*11900*/  MUFU.EX2 R177, R164 ;  /* 0x000000a400b17308 */ /* 0x000ee20000000800 */
[--C-:B-1----:R-:W-:Y:S09]  /*11910*/  FFMA.FTZ R2, R181, c[0x0][0x2d0], -R165.reuse ;  /* 0x0000b400b5027a23 */ /* 0x102ff200000108a5 */
[----:B------:R1:W-:Y:S01]  /*11920*/  MUFU.EX2 R173, R2 ;  /* 0x0000000200ad7308 */ /* 0x0003e20000000800 */
[----:B---3--:R-:W-:Y:S01]  /*11930*/  F2FP.PACK_AB R162, R177, R180 ;  /* 0x000000b4b1a2723e */ /* 0x008fe200000000ff */
[--C-:B-1----:R-:W-:Y:S08]  /*11940*/  FFMA.FTZ R2, R183, c[0x0][0x2d0], -R165.reuse ;  /* 0x0000b400b7027a23 */ /* 0x102ff000000108a5 */
[----:B------:R1:W3:Y:S02]  /*11950*/  MUFU.EX2 R172, R2 ;  /* 0x0000000200ac7308 */ /* 0x0002e40000000800 */
[--C-:B-1----:R-:W-:Y:S01]  /*11960*/  FFMA.FTZ R2, R185, c[0x0][0x2d0], -R165.reuse ;  /* 0x0000b400b9027a23 */ /* 0x102fe200000108a5 */
[----:B---3--:R-:W-:Y:S01]  /*11970*/  F2FP.PACK_AB R161, R172, R173 ;  /* 0x000000adaca1723e */ /* 0x008fe200000000ff */
        /* <DEDUP_REMOVED lines=8> */
[C---:B------:R-:W-:Y:S07]  /*11a00*/  HMMA.16816.F32 R116, R160.reuse, R132, R8 ;  /* 0x00000084a074723c */ /* 0x040fee0000001808 */
[----:B------:R-:W-:Y:S01]  /*11a10*/  FADD.FTZ R8, R238, R3 ;  /* 0x00000003ee087221 */ /* 0x000fe20000010000 */
[-C--:B------:R-:W-:Y:S01]  /*11a20*/  HMMA.16816.F32 R120, R160, R134.reuse, R12 ;  /* 0x00000086a078723c */ /* 0x080fe2000000180c */
[----:B------:R-:W-:Y:S03]  /*11a30*/  FFMA.FTZ R3, R0, R250, R179 ;  /* 0x000000fa00037223 */ /* 0x000fe600000100b3 */
[----:B------:R-:W-:Y:S02]  /*11a40*/  FADD.FTZ R0, R239, R8 ;  /* 0x00000008ef007221 */ /* 0x000fe40000010000 */
[----:B------:R-:W-:Y:S02]  /*11a50*/  FADD.FTZ R3, R233, R3 ;  /* 0x00000003e9037221 */ /* 0x000fe40000010000 */
[C---:B------:R-:W-:Y:S01]  /*11a60*/  HMMA.16816.F32 R124, R108.reuse, R134, R16 ;  /* 0x000000866c7c723c */ /* 0x040fe20000001810 */
[----:B------:R-:W-:Y:S03]  /*11a70*/  FADD.FTZ R8, R203, R0 ;  /* 0x00000000cb087221 */ /* 0x000fe60000010000 */
[----:B------:R-:W-:Y:S04]  /*11a80*/  FADD.FTZ R3, R234, R3 ;  /* 0x00000003ea037221 */ /* 0x000fe80000010000 */
[-C--:B------:R-:W-:Y:S01]  /*11a90*/  HMMA.16816.F32 R128, R108, R140.reuse, R20 ;  /* 0x0000008c6c80723c */ /* 0x080fe20000001814 */
[----:B------:R-:W-:Y:S04]  /*11aa0*/  FADD.FTZ R3, R235, R3 ;  /* 0x00000003eb037221 */ /* 0x000fe80000010000 */
[----:B------:R-:W-:Y:S03]  /*11ab0*/  FADD.FTZ R3, R199, R3 ;  /* 0x00000003c7037221 */ /* 0x000fe60000010000 */
[C---:B------:R-:W-:Y:S01]  /*11ac0*/  HMMA.16816.F32 R132, R160.reuse, R140, R24 ;  /* 0x0000008ca084723c */ /* 0x040fe20000001818 */
[----:B------:R-:W-:Y:S04]  /*11ad0*/  FADD.FTZ R3, R176, R3 ;  /* 0x00000003b0037221 */ /* 0x000fe80000010000 */
[----:B------:R-:W-:Y:S03]  /*11ae0*/  FADD.FTZ R3, R174, R3 ;  /* 0x00000003ae037221 */ /* 0x000fe60000010000 */
[-C--:B------:R-:W-:Y:S01]  /*11af0*/  HMMA.16816.F32 R136, R160, R142.reuse, R28 ;  /* 0x0000008ea088723c */ /* 0x080fe2000000181c */
[----:B------:R-:W-:Y:S07]  /*11b00*/  FADD.FTZ R3, R175, R3 ;  /* 0x00000003af037221 */ /* 0x000fee0000010000 */
[C---:B------:R-:W-:Y:S08]  /*11b10*/  HMMA.16816.F32 R140, R108.reuse, R142, R32 ;  /* 0x0000008e6c8c723c */ /* 0x040ff00000001820 */
[-C--:B------:R-:W-:Y:S08]  /*11b20*/  HMMA.16816.F32 R144, R108, R156.reuse, R36 ;  /* 0x0000009c6c90723c */ /* 0x080ff00000001824 */
[C---:B------:R-:W-:Y:S08]  /*11b30*/  HMMA.16816.F32 R148, R160.reuse, R156, R40 ;  /* 0x0000009ca094723c */ /* 0x040ff00000001828 */
[-C--:B------:R-:W-:Y:S08]  /*11b40*/  HMMA.16816.F32 R152, R160, R158.reuse, R44 ;  /* 0x0000009ea098723c */ /* 0x080ff0000000182c */
[C---:B------:R-:W-:Y:S08]  /*11b50*/  HMMA.16816.F32 R156, R108.reuse, R158, R48 ;  /* 0x0000009e6c9c723c */ /* 0x040ff00000001830 */
[-C--:B-1----:R-:W-:Y:S01]  /*11b60*/  HMMA.16816.F32 R52, R108, R164.reuse, R52 ;  /* 0x000000a46c34723c */ /* 0x082fe20000001834 */
[----:B--2---:R-:W-:Y:S04]  /*11b70*/  FFMA.FTZ R101, R101, R190, R244 ;  /* 0x000000be65657223 */ /* 0x004fe800000100f4 */
[----:B------:R-:W-:Y:S01]  /*11b80*/  FADD.FTZ R2, R245, R101 ;  /* 0x00000065f5027221 */ /* 0x000fe20000010000 */
[----:B------:R-:W-:Y:S02]  /*11b90*/  MOV R101, R106 ;  /* 0x0000006a00657202 */ /* 0x000fe40000000f00 */
[C---:B------:R-:W-:Y:S01]  /*11ba0*/  HMMA.16816.F32 R56, R160.reuse, R164, R56 ;  /* 0x000000a4a038723c */ /* 0x040fe20000001838 */
[----:B------:R-:W-:Y:S04]  /*11bb0*/  FADD.FTZ R2, R246, R2 ;  /* 0x00000002f6027221 */ /* 0x000fe80000010000 */
[----:B------:R-:W-:Y:S02]  /*11bc0*/  FADD.FTZ R9, R247, R2 ;  /* 0x00000002f7097221 */ /* 0x000fe40000010000 */
[----:B------:R-:W-:Y:S01]  /*11bd0*/  FADD.FTZ R2, R243, R100 ;  /* 0x00000064f3027221 */ /* 0x000fe20000010000 */
[-C--:B------:R-:W-:Y:S01]  /*11be0*/  HMMA.16816.F32 R60, R160, R166.reuse, R60 ;  /* 0x000000a6a03c723c */ /* 0x080fe2000000183c */
[----:B------:R-:W-:Y:S03]  /*11bf0*/  FADD.FTZ R9, R232, R9 ;  /* 0x00000009e8097221 */ /* 0x000fe60000010000 */
[----:B------:R-:W-:Y:S01]  /*11c00*/  FADD.FTZ R10, R230, R2 ;  /* 0x00000002e60a7221 */ /* 0x000fe20000010000 */
[-C--:B------:R-:W-:Y:S01]  /*11c10*/  MOV R100, R102.reuse ;  /* 0x0000006600647202 */ /* 0x080fe20000000f00 */
[----:B------:R-:W-:Y:S02]  /*11c20*/  FADD.FTZ R2, R231, R9 ;  /* 0x00000009e7027221 */ /* 0x000fe40000010000 */
[C---:B------:R-:W-:Y:S01]  /*11c30*/  HMMA.16816.F32 R64, R108.reuse, R166, R64 ;  /* 0x000000a66c40723c */ /* 0x040fe20000001840 */
[----:B------:R-:W-:Y:S03]  /*11c40*/  FADD.FTZ R0, R229, R10 ;  /* 0x0000000ae5007221 */ /* 0x000fe60000010000 */
[----:B------:R-:W-:Y:S02]  /*11c50*/  FADD.FTZ R10, R207, R2 ;  /* 0x00000002cf0a7221 */ /* 0x000fe40000010000 */
[----:B------:R-:W-:Y:S02]  /*11c60*/  FADD.FTZ R9, R202, R8 ;  /* 0x00000008ca097221 */ /* 0x000fe40000010000 */
[-C--:B------:R-:W-:Y:S01]  /*11c70*/  HMMA.16816.F32 R68, R108, R168.reuse, R68 ;  /* 0x000000a86c44723c */ /* 0x080fe20000001844 */
[----:B------:R-:W-:Y:S03]  /*11c80*/  FADD.FTZ R8, R205, R0 ;  /* 0x00000000cd087221 */ /* 0x000fe60000010000 */
[----:B------:R-:W-:Y:S02]  /*11c90*/  FADD.FTZ R0, R206, R10 ;  /* 0x0000000ace007221 */ /* 0x000fe40000010000 */
[----:B------:R-:W-:Y:S02]  /*11ca0*/  FADD.FTZ R2, R201, R9 ;  /* 0x00000009c9027221 */ /* 0x000fe40000010000 */
[C---:B------:R-:W-:Y:S08]  /*11cb0*/  HMMA.16816.F32 R72, R160.reuse, R168, R72 ;  /* 0x000000a8a048723c */ /* 0x040ff00000001848 */
[-C--:B------:R-:W-:Y:S08]  /*11cc0*/  HMMA.16816.F32 R76, R160, R170.reuse, R76 ;  /* 0x000000aaa04c723c */ /* 0x080ff0000000184c */
[C---:B------:R-:W-:Y:S08]  /*11cd0*/  HMMA.16816.F32 R80, R108.reuse, R170, R80 ;  /* 0x000000aa6c50723c */ /* 0x040ff00000001850 */
[-C--:B------:R-:W-:Y:S08]  /*11ce0*/  HMMA.16816.F32 R84, R108, R4.reuse, R84 ;  /* 0x000000046c54723c */ /* 0x080ff00000001854 */
        /* <DEDUP_REMOVED lines=22> */
[----:B------:R-:W-:Y:S01]  /*11e50*/  FADD.FTZ R2, R107, R2 ;  /* 0x000000026b027221 */ /* 0x000fe20000010000 */
[----:B------:R-:W-:Y:S02]  /*11e60*/  MOV R107, R104 ;  /* 0x00000068006b7202 */ /* 0x000fe40000000f00 */
[----:B------:R2:W-:Y:S01]  /*11e70*/  STL [R1+0xc], R3 ;  /* 0x00000c0301007387 */ /* 0x0005e20000100800 */
[----:B------:R-:W-:Y:S01]  /*11e80*/  FADD.FTZ R2, R103, R2 ;  /* 0x0000000267027221 */ /* 0x000fe20000010000 */
[----:B------:R-:W-:Y:S04]  /*11e90*/  MOV R103, R105 ;  /* 0x0000006900677202 */ /* 0x000fe80000000f00 */
[----:B------:R2:W-:Y:S01]  /*11ea0*/  STL [R1+0x10], R2 ;  /* 0x0000100201007387 */ /* 0x0005e20000100800 */
[----:B-1----:R-:W-:Y:S04]  /*11eb0*/  IADD3 R0, R224, -0x1, RZ ;  /* 0xffffffffe0007810 */ /* 0x002fe80007ffe0ff */
[----:B------:R-:W-:Y:S01]  /*11ec0*/  MOV R224, R0 ;  /* 0x0000000000e07202 */ /* 0x000fe20000000f00 */
[----:B--2---:R-:W-:-:S05]  /*11ed0*/  @P0 BRA `(.L_x_243) ;  /* 0xffffb9d000000947 */ /* 0x004fca000383ffff */
.L_x_222:
[----:B------:R-:W2:Y:S04]  /*11ee0*/  LDL.LU R0, [R1+0x8] ;  /* 0x0000080001007983 */ /* 0x000ea80000300800 */
[----:B-1----:R-:W3:Y:S04]  /*11ef0*/  LDL.LU R3, [R1+0x4] ;  /* 0x0000040001037983 */ /* 0x002ee80000300800 */
        /* <DEDUP_REMOVED lines=25> */
[----:B------:R-:W-:Y:S01]  /*12090*/  FSETP.NE.FTZ.AND P2, PT, R5, RZ, PT ;  /* 0x000000ff0500720b */ /* 0x000fe20003f55000 */
[----:B----4-:R-:W-:-:S03]  /*120a0*/  FADD.FTZ R7, R2, R8 ;  /* 0x0000000802077221 */ /* 0x010fc60000010000 */
[----:B------:R-:W-:Y:S02]  /*120b0*/  FSETP.NE.FTZ.AND P1, PT, R6, RZ, PT ;  /* 0x000000ff0600720b */ /* 0x000fe40003f35000 */
[----:B------:R-:W-:-:S03]  /*120c0*/  MOV R2, RZ ;  /* 0x000000ff00027202 */ /* 0x000fc60000000f00 */
[----:B------:R-:W1:Y:S01]  /*120d0*/  @P3 MUFU.RCP R0, R4 ;  /* 0x0000000400003308 */ /* 0x000e620000001000 */
[----:B------:R-:W-:-:S07]  /*120e0*/  FSETP.NE.FTZ.AND P0, PT, R7, RZ, PT ;  /* 0x000000ff0700720b */ /* 0x000fce0003f15000 */
[----:B------:R-:W-:Y:S01]  /*120f0*/  @P2 MUFU.RCP R3, R5 ;  /* 0x0000000500032308 */ /* 0x000fe20000001000 */
[----:B-1----:R-:W-:-:S07]  /*12100*/  FMUL.FTZ R112, R0, R112 ;  /* 0x0000007000707220 */ /* 0x002fce0000410000 */
        /* <DEDUP_REMOVED lines=19> */
[C---:B------:R-:W-:Y:S01]  /*12240*/  FMUL.FTZ R68, R0.reuse, R68 ;  /* 0x0000004400447220 */ /* 0x040fe20000410000 */
[----:B------:R-:W-:Y:S01]  /*12250*/  @P0 MUFU.LG2 R5, R7 ;  /* 0x0000000700050308 */ /* 0x000fe20000000c00 */
        /* <DEDUP_REMOVED lines=8> */
[C---:B-1----:R-:W-:Y:S02]  /*122e0*/  FMUL.FTZ R116, R2.reuse, R116 ;  /* 0x0000007402747220 */ /* 0x042fe40000410000 */
[----:B------:R-:W-:-:S02]  /*122f0*/  FMUL.FTZ R117, R2, R117 ;  /* 0x0000007502757220 */ /* 0x000fc40000410000 */
[C---:B------:R-:W-:Y:S01]  /*12300*/  FMUL.FTZ R120, R2.reuse, R120 ;  /* 0x0000007802787220 */ /* 0x040fe20000410000 */
[----:B------:R1:W2:Y:S01]  /*12310*/  @P0 MUFU.RCP R0, R7 ;  /* 0x0000000700000308 */ /* 0x0002a20000001000 */
[C---:B------:R-:W-:Y:S02]  /*12320*/  FMUL.FTZ R121, R2.reuse, R121 ;  /* 0x0000007902797220 */ /* 0x040fe40000410000 */
[C---:B------:R-:W-:Y:S02]  /*12330*/  FMUL.FTZ R132, R2.reuse, R132 ;  /* 0x0000008402847220 */ /* 0x040fe40000410000 */
[C---:B------:R-:W-:Y:S02]  /*12340*/  FMUL.FTZ R133, R2.reuse, R133 ;  /* 0x0000008502857220 */ /* 0x040fe40000410000 */
[C---:B------:R-:W-:Y:S02]  /*12350*/  FMUL.FTZ R136, R2.reuse, R136 ;  /* 0x0000008802887220 */ /* 0x040fe40000410000 */
[----:B------:R-:W-:-:S02]  /*12360*/  FMUL.FTZ R137, R2, R137 ;  /* 0x0000008902897220 */ /* 0x000fc40000410000 */
[C---:B------:R-:W-:Y:S02]  /*12370*/  FMUL.FTZ R148, R2.reuse, R148 ;  /* 0x0000009402947220 */ /* 0x040fe40000410000 */
[C---:B------:R-:W-:Y:S02]  /*12380*/  FMUL.FTZ R149, R2.reuse, R149 ;  /* 0x0000009502957220 */ /* 0x040fe40000410000 */
[C---:B------:R-:W-:Y:S01]  /*12390*/  FMUL.FTZ R152, R2.reuse, R152 ;  /* 0x0000009802987220 */ /* 0x040fe20000410000 */
[----:B-1----:R-:W-:Y:S01]  /*123a0*/  @P0 MOV R7, 0x3f317218 ;  /* 0x3f31721800070802 */ /* 0x002fe20000000f00 */
        /* <DEDUP_REMOVED lines=70> */
[----:B------:R-:W-:Y:S02]  /*12810*/  @P0 FMUL.FTZ R3, R5, 0.69314718246459960938 ;  /* 0x3f31721805030820 */ /* 0x000fe40000410000 */
[----:B------:R-:W-:-:S02]  /*12820*/  @P0 FMUL.FTZ R0, R7, c[0x0][0x2d0] ;  /* 0x0000b40007000a20 */ /* 0x000fc40000410000 */
[----:B------:R-:W-:Y:S02]  /*12830*/  @P3 FFMA.FTZ R30, R9, R106, R10 ;  /* 0x0000006a091e3223 */ /* 0x000fe4000001000a */
[----:B------:R-:W-:Y:S02]  /*12840*/  @P2 FFMA.FTZ R31, R4, R105, R8 ;  /* 0x00000069041f2223 */ /* 0x000fe40000010008 */
[----:B------:R-:W-:Y:S02]  /*12850*/  @P1 FFMA.FTZ R32, R2, R104, R6 ;  /* 0x0000006802201223 */ /* 0x000fe40000010006 */
[----:B------:R-:W-:Y:S02]  /*12860*/  @P0 FFMA.FTZ R33, R0, R100, R3 ;  /* 0x0000006400210223 */ /* 0x000fe40000010003 */
.L_x_167:
[----:B--2---:R-:W-:Y:S05]  /*12870*/  @P4 BRA `(.L_x_244) ;  /* 0x0000166000004947 */ /* 0x004fea0003800000 */
[----:B------:R-:W2:Y:S01]  /*12880*/  S2R R11, SR_TID.X ;  /* 0x00000000000b7919 */ /* 0x000ea20000002100 */
[----:B------:R-:W-:Y:S01]  /*12890*/  ULDC.64 UR4, c[0x0][0x490] ;  /* 0x0001240000047ab9 */ /* 0x000fe20000000a00 */
[----:B------:R-:W-:Y:S01]  /*128a0*/  F2FP.PACK_AB R62, R63, R62 ;  /* 0x0000003e3f3e723e */ /* 0x000fe200000000ff */
[----:B------:R-:W-:Y:S01]  /*128b0*/  UIMAD UR10, UR6, UR4, URZ ;  /* 0x00000004060a72a4 */ /* 0x000fe2000f8e023f */
[----:B------:R-:W3:Y:S01]  /*128c0*/  S2R R13, SR_CTAID.Z ;  /* 0x00000000000d7919 */ /* 0x000ee20000002700 */
[----:B------:R-:W-:Y:S01]  /*128d0*/  UIMAD.WIDE.U32 UR12, UR7, UR4, URZ ;  /* 0x00000004070c72a5 */ /* 0x000fe2000f8e003f */
[----:B------:R-:W-:Y:S01]  /*128e0*/  F2FP.PACK_AB R60, R61, R60 ;  /* 0x0000003c3d3c723e */ /* 0x000fe200000000ff */
[----:B------:R-:W-:Y:S01]  /*128f0*/  UIMAD UR10, UR7, UR5, UR10 ;  /* 0x00000005070a72a4 */ /* 0x000fe2000f8e020a */
[----:B------:R-:W4:Y:S01]  /*12900*/  S2R R63, SR_CTAID.X ;  /* 0x00000000003f7919 */ /* 0x000f220000002500 */
[----:B------:R-:W-:Y:S01]  /*12910*/  IMAD.MOV.U32 R61, RZ, RZ, c[0x0][0x4e8] ;  /* 0x00013a00ff3d7624 */ /* 0x000fe200078e00ff */
[----:B------:R-:W-:Y:S01]  /*12920*/  ULDC.64 UR4, c[0x0][0x3e8] ;  /* 0x0000fa0000047ab9 */ /* 0x000fe20000000a00 */
[----:B------:R-:W-:Y:S01]  /*12930*/  IMAD.U32 R2, RZ, RZ, UR12 ;  /* 0x0000000cff027e24 */ /* 0x000fe2000f8e00ff */
[----:B------:R-:W-:Y:S01]  /*12940*/  UIMAD.WIDE.U32 UR14, UR7, UR4, URZ ;  /* 0x00000004070e72a5 */ /* 0x000fe2000f8e003f */
[----:B------:R-:W-:Y:S01]  /*12950*/  IMAD.U32 R3, RZ, RZ, UR13 ;  /* 0x0000000dff037e24 */ /* 0x000fe2000f8e00ff */
[----:B------:R-:W-:Y:S01]  /*12960*/  UIMAD UR6, UR6, UR4, URZ ;  /* 0x00000004060672a4 */ /* 0x000fe2000f8e023f */
[C---:B------:R-:W-:Y:S01]  /*12970*/  ISETP.NE.AND P1, PT, R61.reuse, 0x1, PT ;  /* 0x000000013d00780c */ /* 0x040fe20003f25270 */
[----:B------:R-:W-:Y:S01]  /*12980*/  UIADD3 UR10, UR13, UR10, URZ ;  /* 0x0000000a0d0a7290 */ /* 0x000fe2000fffe03f */
[----:B------:R-:W-:Y:S01]  /*12990*/  IMAD R61, R61, c[0x0][0x388], RZ ;  /* 0x0000e2003d3d7a24 */ /* 0x000fe200078e02ff */
[----:B------:R-:W-:Y:S01]  /*129a0*/  UIMAD UR5, UR7, UR5, UR6 ;  /* 0x00000005070572a4 */ /* 0x000fe2000f8e0206 */
[----:B------:R-:W-:Y:S01]  /*129b0*/  IMAD.U32 R6, RZ, RZ, UR14 ;  /* 0x0000000eff067e24 */ /* 0x000fe2000f8e00ff */
[----:B------:R-:W-:Y:S01]  /*129c0*/  F2FP.PACK_AB R112, R113, R112 ;  /* 0x000000707170723e */ /* 0x000fe200000000ff */
[----:B------:R-:W-:Y:S01]  /*129d0*/  IMAD.U32 R7, RZ, RZ, UR15 ;  /* 0x0000000fff077e24 */ /* 0x000fe2000f8e00ff */
[----:B------:R-:W-:Y:S01]  /*129e0*/  UIADD3 UR5, UR15, UR5, URZ ;  /* 0x000000050f057290 */ /* 0x000fe2000fffe03f */
[----:B------:R-:W-:Y:S01]  /*129f0*/  IMAD.U32 R5, RZ, RZ, UR10 ;  /* 0x0000000aff057e24 */ /* 0x000fe2000f8e00ff */
[----:B--2---:R-:W-:Y:S01]  /*12a00*/  SHF.R.S32.HI R10, RZ, 0x1f, R11 ;  /* 0x0000001fff0a7819 */ /* 0x004fe2000001140b */
[----:B------:R-:W-:Y:S01]  /*12a10*/  BSSY B0, `(.L_x_245) ;  /* 0x0000104000007945 */ /* 0x000fe20003800000 */
[----:B------:R-:W-:-:S02]  /*12a20*/  F2FP.PACK_AB R114, R115, R114 ;  /* 0x000000727372723e */ /* 0x000fc400000000ff */
[CC--:B------:R-:W-:Y:S01]  /*12a30*/  LEA.HI R8, R10.reuse, R11.reuse, RZ, 0x5 ;  /* 0x0000000b0a087211 */ /* 0x0c0fe200078f28ff */
[----:B------:R-:W-:Y:S01]  /*12a40*/  IMAD.U32 R3, RZ, RZ, UR5 ;  /* 0x00000005ff037e24 */ /* 0x000fe2000f8e00ff */
[-C--:B------:R-:W-:Y:S02]  /*12a50*/  LEA.HI R9, R10, R11.reuse, RZ, 0x2 ;  /* 0x0000000b0a097211 */ /* 0x080fe400078f10ff */
[----:B------:R-:W-:Y:S02]  /*12a60*/  LOP3.LUT R0, R8, 0xffffffe0, RZ, 0xc0, !PT ;  /* 0xffffffe008007812 */ /* 0x000fe400078ec0ff */
[----:B------:R-:W-:Y:S02]  /*12a70*/  LOP3.LUT R4, R9, 0xfffffffc, RZ, 0xc0, !PT ;  /* 0xfffffffc09047812 */ /* 0x000fe400078ec0ff */
[----:B------:R-:W-:Y:S01]  /*12a80*/  LEA.HI R10, R10, R11, RZ, 0x3 ;  /* 0x0000000b0a0a7211 */ /* 0x000fe200078f18ff */
[C---:B------:R-:W-:Y:S01]  /*12a90*/  IMAD.IADD R0, R11.reuse, 0x1, -R0 ;  /* 0x000000010b007824 */ /* 0x040fe200078e0a00 */
[----:B---3--:R-:W-:Y:S01]  /*12aa0*/  SHF.R.S32.HI R12, RZ, 0x1f, R13 ;  /* 0x0000001fff0c7819 */ /* 0x008fe2000001140d */
[----:B------:R-:W-:Y:S01]  /*12ab0*/  IMAD.IADD R7, R11, 0x1, -R4 ;  /* 0x000000010b077824 */ /* 0x000fe200078e0a04 */
[----:B------:R-:W-:Y:S01]  /*12ac0*/  SHF.R.S32.HI R17, RZ, 0x2, R9 ;  /* 0x00000002ff117819 */ /* 0x000fe20000011409 */
[----:B------:R-:W-:Y:S01]  /*12ad0*/  IMAD.MOV.U32 R4, RZ, RZ, R2 ;  /* 0x000000ffff047224 */ /* 0x000fe200078e0002 */
[----:B------:R-:W-:Y:S01]  /*12ae0*/  SHF.R.S32.HI R11, RZ, 0x1f, R0 ;  /* 0x0000001fff0b7819 */ /* 0x000fe20000011400 */
[----:B------:R-:W-:Y:S01]  /*12af0*/  IMAD.MOV.U32 R2, RZ, RZ, R6 ;  /* 0x000000ffff027224 */ /* 0x000fe200078e0006 */
[----:B------:R-:W-:Y:S01]  /*12b00*/  LOP3.LUT P0, RZ, R0, 0x3, RZ, 0xc0, !PT ;  /* 0x0000000300ff7812 */ /* 0x000fe2000780c0ff */
[----:B------:R-:W-:Y:S01]  /*12b10*/  IMAD.SHL.U32 R6, R10, 0x8, RZ ;  /* 0x000000080a067824 */ /* 0x000fe200078e00ff */
[----:B------:R-:W-:Y:S01]  /*12b20*/  LEA.HI R15, R11, R0, RZ, 0x2 ;  /* 0x000000000b0f7211 */ /* 0x000fe200078f10ff */
[----:B-1----:R-:W-:Y:S01]  /*12b30*/  IMAD.SHL.U32 R16, R7, 0x8, RZ ;  /* 0x0000000807107824 */ /* 0x002fe200078e00ff */
[----:B------:R-:W-:Y:S01]  /*12b40*/  F2FP.PACK_AB R124, R125, R124 ;  /* 0x0000007c7d7c723e */ /* 0x000fe200000000ff */
[----:B------:R-:W-:Y:S01]  /*12b50*/  IMAD R24, R12, c[0x0][0x498], RZ ;  /* 0x000126000c187a24 */ /* 0x000fe200078e02ff */
[----:B------:R-:W-:Y:S01]  /*12b60*/  LOP3.LUT R0, R6, 0xc0, RZ, 0xc0, !PT ;  /* 0x000000c006007812 */ /* 0x000fe200078ec0ff */
[----:B------:R-:W-:Y:S01]  /*12b70*/  IMAD R18, R12, c[0x0][0x3f0], RZ ;  /* 0x0000fc000c127a24 */ /* 0x000fe200078e02ff */
[----:B------:R-:W-:Y:S01]  /*12b80*/  F2FP.PACK_AB R126, R127, R126 ;  /* 0x0000007e7f7e723e */ /* 0x000fe200000000ff */
[C---:B------:R-:W-:Y:S01]  /*12b90*/  IMAD R24, R13.reuse, c[0x0][0x49c], R24 ;  /* 0x000127000d187a24 */ /* 0x040fe200078e0218 */
[----:B------:R-:W-:Y:S01]  /*12ba0*/  SHF.R.U32.HI R6, RZ, 0x3, R0 ;  /* 0x00000003ff067819 */ /* 0x000fe20000011600 */
[C---:B------:R-:W-:Y:S01]  /*12bb0*/  IMAD R18, R13.reuse, c[0x0][0x3f4], R18 ;  /* 0x0000fd000d127a24 */ /* 0x040fe200078e0212 */
[----:B------:R-:W-:Y:S01]  /*12bc0*/  LOP3.LUT R0, R0, 0x18, R16, 0xf8, !PT ;  /* 0x0000001800007812 */ /* 0x000fe200078ef810 */
[----:B------:R-:W-:Y:S01]  /*12bd0*/  IMAD.WIDE.U32 R20, R13, c[0x0][0x498], R4 ;  /* 0x000126000d147a25 */ /* 0x000fe200078e0004 */
[----:B------:R-:W-:-:S02]  /*12be0*/  LEA.HI R5, R17, R17, RZ, 0x1 ;  /* 0x0000001111057211 */ /* 0x000fc400078f08ff */
[----:B------:R-:W-:Y:S01]  /*12bf0*/  LOP3.LUT R19, R0, R6, RZ, 0x3c, !PT ;  /* 0x0000000600137212 */ /* 0x000fe200078e3cff */
[----:B------:R-:W-:Y:S01]  /*12c00*/  IMAD.WIDE.U32 R12, R13, c[0x0][0x3f0], R2 ;  /* 0x0000fc000d0c7a25 */ /* 0x000fe200078e0002 */
[--C-:B------:R-:W-:Y:S02]  /*12c10*/  SHF.R.S32.HI R0, RZ, 0x5, R8.reuse ;  /* 0x00000005ff007819 */ /* 0x100fe40000011408 */
[----:B------:R-:W-:Y:S02]  /*12c20*/  SHF.R.S32.HI R2, RZ, 0x1f, R8 ;  /* 0x0000001fff027819 */ /* 0x000fe40000011408 */
[----:B------:R-:W-:Y:S01]  /*12c30*/  SHF.R.S32.HI R4, RZ, 0x1f, R9 ;  /* 0x0000001fff047819 */ /* 0x000fe20000011409 */
[----:B------:R-:W-:Y:S01]  /*12c40*/  IMAD R14, R0, 0x100, R7 ;  /* 0x00000100000e7824 */ /* 0x000fe200078e0207 */
[----:B------:R-:W-:Y:S02]  /*12c50*/  LEA.HI R3, R2, R0, RZ, 0x2 ;  /* 0x0000000002037211 */ /* 0x000fe400078f10ff */
[----:B------:R-:W-:-:S02]  /*12c60*/  LOP3.LUT R2, R5, 0x3fffffe, RZ, 0xc0, !PT ;  /* 0x03fffffe05027812 */ /* 0x000fc400078ec0ff */
[----:B------:R-:W-:Y:S02]  /*12c70*/  LEA.HI R6, R4, R17, RZ, 0x3 ;  /* 0x0000001104067211 */ /* 0x000fe400078f18ff */
[----:B------:R-:W-:Y:S02]  /*12c80*/  LEA.HI R4, R7, R7, RZ, 0x1 ;  /* 0x0000000707047211 */ /* 0x000fe400078f08ff */
[----:B------:R-:W-:Y:S01]  /*12c90*/  LOP3.LUT R5, R3, 0xffffffc, RZ, 0xc0, !PT ;  /* 0x0ffffffc03057812 */ /* 0x000fe200078ec0ff */
[----:B------:R-:W-:Y:S01]  /*12ca0*/  IMAD.IADD R3, R17, 0x1, -R2 ;  /* 0x0000000111037824 */ /* 0x000fe200078e0a02 */
[----:B------:R-:W-:Y:S02]  /*12cb0*/  LOP3.LUT R2, R4, 0x1ffffffe, RZ, 0xc0, !PT ;  /* 0x1ffffffe04027812 */ /* 0x000fe400078ec0ff */
[----:B------:R-:W-:Y:S01]  /*12cc0*/  LOP3.LUT R6, R6, 0xfffffff8, RZ, 0xc0, !PT ;  /* 0xfffffff806067812 */ /* 0x000fe200078ec0ff */
[C---:B------:R-:W-:Y:S01]  /*12cd0*/  IMAD.IADD R9, R0.reuse, 0x1, -R5 ;  /* 0x0000000100097824 */ /* 0x040fe200078e0a05 */
[----:B------:R-:W-:Y:S01]  /*12ce0*/  F2FP.PACK_AB R116, R117, R116 ;  /* 0x000000747574723e */ /* 0x000fe200000000ff */
[----:B------:R-:W-:Y:S01]  /*12cf0*/  IMAD R11, R0, 0x8, R3 ;  /* 0x00000008000b7824 */ /* 0x000fe200078e0203 */
[----:B------:R-:W-:Y:S01]  /*12d00*/  SHF.R.S32.HI R3, RZ, 0x2, R15 ;  /* 0x00000002ff037819 */ /* 0x000fe2000001140f */
[----:B------:R-:W-:Y:S01]  /*12d10*/  IMAD.IADD R10, R7, 0x1, -R2 ;  /* 0x00000001070a7824 */ /* 0x000fe200078e0a02 */
[----:B------:R-:W-:Y:S01]  /*12d20*/  F2FP.PACK_AB R118, R119, R118 ;  /* 0x000000767776723e */ /* 0x000fe200000000ff */
[----:B------:R-:W-:Y:S01]  /*12d30*/  IMAD R0, R7, 0x20, R17 ;  /* 0x0000002007007824 */ /* 0x000fe200078e0211 */
[----:B------:R-:W-:Y:S01]  /*12d40*/  F2FP.PACK_AB R120, R121, R120 ;  /* 0x000000787978723e */ /* 0x000fe200000000ff */
[----:B------:R-:W-:Y:S01]  /*12d50*/  IMAD.IADD R7, R17, 0x1, -R6 ;  /* 0x0000000111077824 */ /* 0x000fe200078e0a06 */
[----:B------:R-:W-:Y:S01]  /*12d60*/  F2FP.PACK_AB R122, R123, R122 ;  /* 0x0000007a7b7a723e */ /* 0x000fe200000000ff */
[----:B------:R-:W-:Y:S01]  /*12d70*/  IMAD.SHL.U32 R2, R4, 0x20, RZ ;  /* 0x0000002004027824 */ /* 0x000fe200078e00ff */
[----:B------:R-:W-:Y:S01]  /*12d80*/  F2FP.PACK_AB R128, R129, R128 ;  /* 0x000000808180723e */ /* 0x000fe200000000ff */
[----:B----4-:R-:W-:Y:S01]  /*12d90*/  IMAD R8, R63, 0x80, R0 ;  /* 0x000000803f087824 */ /* 0x010fe200078e0200 */
[----:B------:R-:W-:Y:S01]  /*12da0*/  LEA.HI R5, R7, R7, RZ, 0x1 ;  /* 0x0000000707057211 */ /* 0x000fe200078f08ff */
[----:B------:R-:W-:Y:S01]  /*12db0*/  IMAD R4, R9, 0x10, R3 ;  /* 0x0000001009047824 */ /* 0x000fe200078e0203 */
[----:B------:R-:W-:Y:S01]  /*12dc0*/  LOP3.LUT R2, R2, 0xffffffc0, RZ, 0xc0, !PT ;  /* 0xffffffc002027812 */ /* 0x000fe200078ec0ff */
[----:B------:R-:W-:Y:S01]  /*12dd0*/  @P1 IMAD.HI.U32 R9, R8, c[0x0][0x4ec], RZ ;  /* 0x00013b0008091a27 */ /* 0x000fe200078e00ff */
[----:B------:R-:W-:-:S02]  /*12de0*/  LOP3.LUT R6, R5, 0x3fffffe, RZ, 0xc0, !PT ;  /* 0x03fffffe05067812 */ /* 0x000fc400078ec0ff */
[----:B------:R-:W-:Y:S01]  /*12df0*/  SHF.R.S32.HI R5, RZ, 0x1, R5 ;  /* 0x00000001ff057819 */ /* 0x000fe20000011405 */
[----:B------:R-:W-:Y:S01]  /*12e00*/  IMAD R10, R10, 0x8, R2 ;  /* 0x000000080a0a7824 */ /* 0x000fe200078e0202 */
[----:B------:R-:W-:Y:S01]  /*12e10*/  F2FP.PACK_AB R130, R131, R130 ;  /* 0x000000828382723e */ /* 0x000fe200000000ff */
[----:B------:R-:W-:Y:S01]  /*12e20*/  IMAD.MOV.U32 R0, RZ, RZ, R8 ;  /* 0x000000ffff007224 */ /* 0x000fe200078e0008 */
[----:B------:R-:W-:Y:S01]  /*12e30*/  @P1 SHF.R.U32.HI R0, RZ, c[0x0][0x4f0], R9 ;  /* 0x00013c00ff001a19 */ /* 0x000fe20000011609 */
[----:B------:R-:W-:Y:S01]  /*12e40*/  IMAD.IADD R6, R7, 0x1, -R6 ;  /* 0x0000000107067824 */ /* 0x000fe200078e0a06 */
[----:B------:R-:W-:Y:S01]  /*12e50*/  LOP3.LUT R7, R5, 0x1, RZ, 0xc0, !PT ;  /* 0x0000000105077812 */ /* 0x000fe200078ec0ff */
[----:B------:R-:W-:Y:S01]  /*12e60*/  IMAD.U32 R19, R11, 0x20, R19 ;  /* 0x000000200b137824 */ /* 0x000fe200078e0013 */
[----:B------:R-:W-:Y:S01]  /*12e70*/  LOP3.LUT P2, RZ, R5, 0x2, RZ, 0xc0, !PT ;  /* 0x0000000205ff7812 */ /* 0x000fe2000784c0ff */
[----:B------:R-:W-:Y:S01]  /*12e80*/  IMAD.MOV.U32 R2, RZ, RZ, R12 ;  /* 0x000000ffff027224 */ /* 0x000fe200078e000c */
[----:B------:R-:W-:Y:S01]  /*12e90*/  ISETP.NE.U32.AND P3, PT, R7, 0x1, PT ;  /* 0x000000010700780c */ /* 0x000fe20003f65070 */
[----:B------:R-:W-:Y:S01]  /*12ea0*/  IMAD.IADD R11, R4, 0x1, R10 ;  /* 0x00000001040b7824 */ /* 0x000fe200078e020a */
[----:B------:R-:W-:Y:S01]  /*12eb0*/  F2FP.PACK_AB R140, R141, R140 ;  /* 0x0000008c8d8c723e */ /* 0x000fe200000000ff */
[----:B------:R-:W-:Y:S01]  /*12ec0*/  IMAD R12, R6, 0x10, R14 ;  /* 0x00000010060c7824 */ /* 0x000fe200078e020e */
[----:B------:R-:W-:Y:S01]  /*12ed0*/  SHF.R.S32.HI R6, RZ, 0x1f, R0 ;  /* 0x0000001fff067819 */ /* 0x000fe20000011400 */
[----:B------:R-:W-:Y:S01]  /*12ee0*/  IMAD R4, R63, 0x80, R4 ;  /* 0x000000803f047824 */ /* 0x000fe200078e0204 */
[----:B------:R-:W-:Y:S01]  /*12ef0*/  F2FP.PACK_AB R142, R143, R142 ;  /* 0x0000008e8f8e723e */ /* 0x000fe200000000ff */
[----:B------:R-:W-:Y:S01]  /*12f00*/  IMAD.MOV R9, RZ, RZ, -R0 ;  /* 0x000000ffff097224 */ /* 0x000fe200078e0a00 */
[----:B------:R-:W-:Y:S01]  /*12f10*/  F2FP.PACK_AB R132, R133, R132 ;  /* 0x000000848584723e */ /* 0x000fe200000000ff */
[----:B------:R-:W-:Y:S01]  /*12f20*/  IMAD R6, R6, c[0x0][0x3e0], RZ ;  /* 0x0000f80006067a24 */ /* 0x000fe200078e02ff */
[C---:B------:R-:W-:Y:S01]  /*12f30*/  IADD3 R10, R4.reuse, 0x8, RZ ;  /* 0x00000008040a7810 */ /* 0x040fe20007ffe0ff */
[----:B------:R-:W-:Y:S01]  /*12f40*/  IMAD.IADD R3, R13, 0x1, R18 ;  /* 0x000000010d037824 */ /* 0x000fe200078e0212 */
[-C--:B------:R-:W-:Y:S01]  /*12f50*/  ISETP.GE.OR P6, PT, R4, R61.reuse, P0 ;  /* 0x0000003d0400720c */ /* 0x080fe200007c6670 */
[----:B------:R-:W-:Y:S01]  /*12f60*/  IMAD R7, R63, 0x80, R11 ;  /* 0x000000803f077824 */ /* 0x000fe200078e020b */
[----:B------:R-:W-:Y:S01]  /*12f70*/  ISETP.GE.OR P5, PT, R10, R61, P0 ;  /* 0x0000003d0a00720c */ /* 0x000fe200007a6670 */
[----:B------:R-:W-:Y:S01]  /*12f80*/  IMAD R14, R9, c[0x0][0x4e8], R8 ;  /* 0x00013a00090e7a24 */ /* 0x000fe200078e0208 */
[----:B------:R-:W-:Y:S01]  /*12f90*/  F2FP.PACK_AB R134, R135, R134 ;  /* 0x000000868786723e */ /* 0x000fe200000000ff */
[C---:B------:R-:W-:Y:S01]  /*12fa0*/  IMAD R10, R0.reuse, c[0x0][0x3e4], R6 ;  /* 0x0000f900000a7a24 */ /* 0x040fe200078e0206 */
[----:B------:R-:W-:Y:S01]  /*12fb0*/  F2FP.PACK_AB R136, R137, R136 ;  /* 0x000000888988723e */ /* 0x000fe200000000ff */
[----:B------:R-:W-:Y:S01]  /*12fc0*/  IMAD.WIDE.U32 R8, R0, c[0x0][0x3e0], R2 ;  /* 0x0000f80000087a25 */ /* 0x000fe200078e0002 */
[----:B------:R-:W-:-:S02]  /*12fd0*/  IADD3 R0, R4, 0x48, RZ ;  /* 0x0000004804007810 */ /* 0x000fc40007ffe0ff */
[----:B------:R-:W-:Y:S01]  /*12fe0*/  F2FP.PACK_AB R138, R139, R138 ;  /* 0x0000008a8b8a723e */ /* 0x000fe200000000ff */
[----:B------:R-:W-:Y:S01]  /*12ff0*/  @P1 IMAD.HI.U32 R6, R7, c[0x0][0x4ec], RZ ;  /* 0x00013b0007061a27 */ /* 0x000fe200078e00ff */
[----:B------:R-:W-:Y:S02]  /*13000*/  F2FP.PACK_AB R35, R35, R144 ;  /* 0x000000902323723e */ /* 0x000fe400000000ff */
[----:B------:R-:W-:Y:S01]  /*13010*/  F2FP.PACK_AB R146, R147, R146 ;  /* 0x000000929392723e */ /* 0x000fe200000000ff */
[----:B------:R-:W-:Y:S01]  /*13020*/  IMAD.SHL.U32 R3, R5, 0x40, RZ ;  /* 0x0000004005037824 */ /* 0x000fe200078e00ff */
[----:B------:R-:W-:Y:S01]  /*13030*/  IADD3 R5, R4, 0x40, RZ ;  /* 0x0000004004057810 */ /* 0x000fe20007ffe0ff */
[----:B------:R-:W-:Y:S01]  /*13040*/  IMAD.MOV.U32 R2, RZ, RZ, R7 ;  /* 0x000000ffff027224 */ /* 0x000fe200078e0007 */
[----:B------:R-:W-:Y:S01]  /*13050*/  @P1 SHF.R.U32.HI R2, RZ, c[0x0][0x4f0], R6 ;  /* 0x00013c00ff021a19 */ /* 0x000fe20000011606 */
[----:B------:R-:W-:Y:S01]  /*13060*/  IMAD.MOV.U32 R4, RZ, RZ, R8 ;  /* 0x000000ffff047224 */ /* 0x000fe200078e0008 */
[----:B------:R-:W-:Y:S01]  /*13070*/  LOP3.LUT R3, R3, 0xc0, RZ, 0xc0, !PT ;  /* 0x000000c003037812 */ /* 0x000fe200078ec0ff */
[----:B------:R-:W-:Y:S01]  /*13080*/  IMAD R17, R63, 0x80, R17 ;  /* 0x000000803f117824 */ /* 0x000fe200078e0211 */
[-C--:B------:R-:W-:Y:S01]  /*13090*/  ISETP.GE.OR P4, PT, R5, R61.reuse, P0 ;  /* 0x0000003d0500720c */ /* 0x080fe20000786670 */
[----:B------:R-:W-:Y:S01]  /*130a0*/  IMAD.IADD R5, R9, 0x1, R10 ;  /* 0x0000000109057824 */ /* 0x000fe200078e020a */
[----:B------:R-:W-:-:S02]  /*130b0*/  ISETP.GE.OR P1, PT, R0, R61, P0 ;  /* 0x0000003d0000720c */ /* 0x000fc40000726670 */
[----:B------:R-:W-:Y:S02]  /*130c0*/  SHF.R.S32.HI R6, RZ, 0x1f, R2 ;  /* 0x0000001fff067819 */ /* 0x000fe40000011402 */
[----:B------:R-:W-:Y:S02]  /*130d0*/  IADD3 R10, P0, R2, R20, RZ ;  /* 0x00000014020a7210 */ /* 0x000fe40007f1e0ff */
[----:B------:R-:W-:Y:S02]  /*130e0*/  LEA.HI R3, R3, R3, RZ, 0x1d ;  /* 0x0000000303037211 */ /* 0x000fe400078fe8ff */
[----:B------:R-:W-:Y:S02]  /*130f0*/  IADD3.X R11, R6, R21, R24, P0, !PT ;  /* 0x00000015060b7210 */ /* 0x000fe400007fe418 */
[----:B------:R-:W-:Y:S01]  /*13100*/  SHF.R.S32.HI R6, RZ, 0x1f, R14 ;  /* 0x0000001fff067819 */ /* 0x000fe2000001140e */
[----:B------:R-:W-:Y:S01]  /*13110*/  IMAD.U32 R0, R12, 0x2, R3 ;  /* 0x000000020c007824 */ /* 0x000fe200078e0003 */
[----:B------:R-:W-:Y:S01]  /*13120*/  F2FP.PACK_AB R34, R34, R156 ;  /* 0x0000009c2222723e */ /* 0x000fe200000000ff */
[----:B------:R-:W-:Y:S01]  /*13130*/  IMAD.MOV R3, RZ, RZ, -R2 ;  /* 0x000000ffff037224 */ /* 0x000fe200078e0a02 */
[----:B------:R-:W-:Y:S01]  /*13140*/  F2FP.PACK_AB R158, R159, R158 ;  /* 0x0000009e9f9e723e */ /* 0x000fe200000000ff */
[----:B------:R-:W-:Y:S01]  /*13150*/  IMAD R6, R6, c[0x0][0x3d8], RZ ;  /* 0x0000f60006067a24 */ /* 0x000fe200078e02ff */
[----:B------:R-:W-:Y:S01]  /*13160*/  F2FP.PACK_AB R148, R149, R148 ;  /* 0x000000949594723e */ /* 0x000fe200000000ff */
[----:B------:R-:W-:Y:S01]  /*13170*/  IMAD R3, R3, c[0x0][0x4e8], R7 ;  /* 0x00013a0003037a24 */ /* 0x000fe200078e0207 */
[----:B------:R-:W-:Y:S01]  /*13180*/  F2FP.PACK_AB R150, R151, R150 ;  /* 0x000000969796723e */ /* 0x000fe200000000ff */
[----:B------:R-:W-:Y:S01]  /*13190*/  IMAD.SHL.U32 R0, R0, 0x2, RZ ;  /* 0x0000000200007824 */ /* 0x000fe200078e00ff */
[----:B------:R-:W-:Y:S01]  /*131a0*/  BAR.SYNC.DEFER_BLOCKING 0x1, 0x80 ;  /* 0x0042000000007b1d */ /* 0x000fe20000010000 */
[C---:B------:R-:W-:Y:S01]  /*131b0*/  IMAD R18, R14.reuse, c[0x0][0x3dc], R6 ;  /* 0x0000f7000e127a24 */ /* 0x040fe200078e0206 */
[----:B------:R-:W-:Y:S01]  /*131c0*/  SHF.R.S32.HI R6, RZ, 0x1f, R3 ;  /* 0x0000001fff067819 */ /* 0x000fe20000011403 */
[----:B------:R-:W-:Y:S01]  /*131d0*/  IMAD.WIDE.U32 R14, R14, c[0x0][0x3d8], R4 ;  /* 0x0000f6000e0e7a25 */ /* 0x000fe200078e0004 */
[----:B------:R-:W-:-:S02]  /*131e0*/  IADD3 R7, R0, 0x80, RZ ;  /* 0x0000008000077810 */ /* 0x000fc40007ffe0ff */
[----:B------:R-:W-:Y:S01]  /*131f0*/  IADD3 R2, R0, 0x70, RZ ;  /* 0x0000007000027810 */ /* 0x000fe20007ffe0ff */
[----:B------:R-:W-:Y:S01]  /*13200*/  IMAD.MOV.U32 R4, RZ, RZ, 0x20 ;  /* 0x00000020ff047424 */ /* 0x000fe200078e00ff */
[----:B------:R-:W-:Y:S01]  /*13210*/  @P3 IADD3 R2, R7, 0x10, RZ ;  /* 0x0000001007023810 */ /* 0x000fe20007ffe0ff */
[----:B------:R-:W-:Y:S01]  /*13220*/  IMAD R5, R6, c[0x0][0x488], RZ ;  /* 0x0001220006057a24 */ /* 0x000fe200078e02ff */
[----:B------:R-:W-:Y:S01]  /*13230*/  F2FP.PACK_AB R152, R153, R152 ;  /* 0x000000989998723e */ /* 0x000fe200000000ff */
[----:B------:R-:W-:Y:S01]  /*13240*/  IMAD.WIDE.U32 R6, R3, c[0x0][0x488], R10 ;  /* 0x0001220003067a25 */ /* 0x000fe200078e000a */
[----:B------:R-:W-:Y:S02]  /*13250*/  SEL R4, R4, 0xffffffe0, !P2 ;  /* 0xffffffe004047807 */ /* 0x000fe40005000000 */
[----:B------:R-:W-:Y:S01]  /*13260*/  F2FP.PACK_AB R154, R155, R154 ;  /* 0x0000009a9b9a723e */ /* 0x000fe200000000ff */
[----:B------:R-:W-:Y:S01]  /*13270*/  IMAD R5, R3, c[0x0][0x48c], R5 ;  /* 0x0001230003057a24 */ /* 0x000fe200078e0205 */
[----:B------:R-:W-:Y:S01]  /*13280*/  F2FP.PACK_AB R29, R29, R52 ;  /* 0x000000341d1d723e */ /* 0x000fe200000000ff */
[----:B------:R-:W-:Y:S01]  /*13290*/  IMAD.IADD R3, R0, 0x1, R4 ;  /* 0x0000000100037824 */ /* 0x000fe200078e0204 */
[----:B------:R-:W-:Y:S01]  /*132a0*/  F2FP.PACK_AB R54, R55, R54 ;  /* 0x000000363736723e */ /* 0x000fe200000000ff */
[----:B------:R-:W-:Y:S01]  /*132b0*/  IMAD.IADD R4, R4, 0x1, R2 ;  /* 0x0000000104047824 */ /* 0x000fe200078e0202 */
[----:B------:R-:W-:Y:S01]  /*132c0*/  F2FP.PACK_AB R28, R28, R64 ;  /* 0x000000401c1c723e */ /* 0x000fe200000000ff */
[----:B------:R-:W-:Y:S01]  /*132d0*/  IMAD.IADD R5, R7, 0x1, R5 ;  /* 0x0000000107057824 */ /* 0x000fe200078e0205 */
[----:B------:R-:W-:Y:S01]  /*132e0*/  F2FP.PACK_AB R66, R67, R66 ;  /* 0x000000424342723e */ /* 0x000fe200000000ff */
[----:B------:R-:W-:Y:S01]  /*132f0*/  STS [R0+0x80], R112 ;  /* 0x0000807000007388 */ /* 0x000fe20000000800 */
[----:B------:R-:W-:-:S02]  /*13300*/  F2FP.PACK_AB R56, R57, R56 ;  /* 0x000000383938723e */ /* 0x000fc400000000ff */
[----:B------:R-:W-:Y:S01]  /*13310*/  F2FP.PACK_AB R58, R59, R58 ;  /* 0x0000003a3b3a723e */ /* 0x000fe200000000ff */
[----:B------:R-:W-:Y:S01]  /*13320*/  STS [R0+0x280], R114 ;  /* 0x0002807200007388 */ /* 0x000fe20000000800 */
[----:B------:R-:W-:Y:S02]  /*13330*/  F2FP.PACK_AB R27, R27, R68 ;  /* 0x000000441b1b723e */ /* 0x000fe400000000ff */
        /* <DEDUP_REMOVED lines=14> */
[----:B------:R-:W-:-:S02]  /*13420*/  LEA R8, P0, R6, c[0x0][0x450], 0x2 ;  /* 0x0001140006087a11 */ /* 0x000fc400078010ff */
        /* <DEDUP_REMOVED lines=9> */
[----:B------:R-:W-:Y:S01]  /*134c0*/  LEA.HI.X R5, R6, c[0x0][0x454], R5, 0x2, P0 ;  /* 0x0001150006057a11 */ /* 0x000fe200000f1405 */
[----:B------:R-:W-:Y:S04]  /*134d0*/  STS [R4], R140 ;  /* 0x0000008c04007388 */ /* 0x000fe80000000800 */
        /* <DEDUP_REMOVED lines=28> */
[----:B------:R2:W-:Y:S04]  /*136a0*/  STS [R2+0x5200], R78 ;  /* 0x0052004e02007388 */ /* 0x0005e80000000800 */
[----:B------:R-:W-:Y:S04]  /*136b0*/  STS [R3+0x4080], R25 ;  /* 0x0040801903007388 */ /* 0x000fe80000000800 */
[----:B------:R-:W-:Y:S04]  /*136c0*/  STS [R3+0x4280], R87 ;  /* 0x0042805703007388 */ /* 0x000fe80000000800 */
[----:B------:R-:W-:Y:S04]  /*136d0*/  STS [R4+0x4000], R23 ;  /* 0x0040001704007388 */ /* 0x000fe80000000800 */
[----:B------:R-:W-:Y:S01]  /*136e0*/  STS [R4+0x4200], R22 ;  /* 0x0042001604007388 */ /* 0x000fe20000000800 */
[----:B-1----:R-:W-:Y:S01]  /*136f0*/  IMAD.SHL.U32 R0, R19, 0x2, RZ ;  /* 0x0000000213007824 */ /* 0x002fe200078e00ff */
[----:B------:R-:W-:-:S02]  /*13700*/  LEA R19, P0, R14, c[0x0][0x380], 0x1 ;  /* 0x0000e0000e137a11 */ /* 0x000fc400078008ff */
[----:B------:R-:W-:Y:S04]  /*13710*/  STS [R3+0x5080], R88 ;  /* 0x0050805803007388 */ /* 0x000fe80000000800 */
[----:B------:R-:W-:Y:S01]  /*13720*/  STS [R3+0x5280], R90 ;  /* 0x0052805a03007388 */ /* 0x000fe20000000800 */
[----:B--2---:R-:W-:-:S03]  /*13730*/  IMAD.IADD R2, R15, 0x1, R18 ;  /* 0x000000010f027824 */ /* 0x004fc600078e0212 */
[----:B------:R-:W-:Y:S02]  /*13740*/  STS [R4+0x5000], R92 ;  /* 0x0050005c04007388 */ /* 0x000fe40000000800 */
[----:B------:R-:W-:Y:S02]  /*13750*/  LEA.HI.X R18, R14, c[0x0][0x384], R2, 0x1, P0 ;  /* 0x0000e1000e127a11 */ /* 0x000fe400000f0c02 */
[----:B------:R-:W-:Y:S01]  /*13760*/  STS [R4+0x5200], R94 ;  /* 0x0052005e04007388 */ /* 0x000fe20000000800 */
[----:B------:R-:W-:-:S03]  /*13770*/  ISETP.GE.AND P0, PT, R17, R61, PT ;  /* 0x0000003d1100720c */ /* 0x000fc60003f06270 */
[----:B------:R-:W-:Y:S04]  /*13780*/  SHFL.IDX PT, R10, R8, RZ, 0x1c1f ;  /* 0x001c1fff080a7589 */ /* 0x000fe800000e0000 */
[----:B------:R-:W1:Y:S04]  /*13790*/  SHFL.IDX PT, R11, R5, RZ, 0x1c1f ;  /* 0x001c1fff050b7589 */ /* 0x000e6800000e0000 */
[----:B------:R-:W-:Y:S06]  /*137a0*/  BAR.SYNC.DEFER_BLOCKING 0x1, 0x80 ;  /* 0x0042000000007b1d */ /* 0x000fec0000010000 */
[----:B------:R-:W-:Y:S04]  /*137b0*/  SHFL.IDX PT, R6, R8, 0x1, 0x1c1f ;  /* 0x003c1f0008067f89 */ /* 0x000fe800000e0000 */
[----:B------:R-:W2:Y:S04]  /*137c0*/  SHFL.IDX PT, R7, R5, 0x1, 0x1c1f ;  /* 0x003c1f0005077f89 */ /* 0x000ea800000e0000 */
[----:B------:R-:W-:Y:S04]  /*137d0*/  SHFL.IDX PT, R12, R8, 0x2, 0x1c1f ;  /* 0x005c1f00080c7f89 */ /* 0x000fe800000e0000 */
[----:B------:R-:W3:Y:S04]  /*137e0*/  SHFL.IDX PT, R13, R5, 0x2, 0x1c1f ;  /* 0x005c1f00050d7f89 */ /* 0x000ee800000e0000 */
[----:B------:R-:W-:Y:S04]  /*137f0*/  SHFL.IDX PT, R8, R8, 0x3, 0x1c1f ;  /* 0x007c1f0008087f89 */ /* 0x000fe800000e0000 */
[----:B------:R-:W4:Y:S04]  /*13800*/  SHFL.IDX PT, R9, R5, 0x3, 0x1c1f ;  /* 0x007c1f0005097f89 */ /* 0x000f2800000e0000 */
[----:B-1----:R1:W-:Y:S04]  /*13810*/  @!P6 ST.E [R10.64], R30 ;  /* 0x0000001e0a00e985 */ /* 0x0023e8000c101908 */
[----:B--2---:R1:W-:Y:S04]  /*13820*/  @!P5 ST.E [R6.64], R31 ;  /* 0x0000001f0600d985 */ /* 0x0043e8000c101908 */
[----:B------:R1:W2:Y:S04]  /*13830*/  SHFL.IDX PT, R2, R19, RZ, 0x1c1f ;  /* 0x001c1fff13027589 */ /* 0x0002a800000e0000 */
[----:B---3--:R1:W-:Y:S04]  /*13840*/  @!P4 ST.E [R12.64], R32 ;  /* 0x000000200c00c985 */ /* 0x0083e8000c101908 */
[----:B------:R1:W3:Y:S04]  /*13850*/  SHFL.IDX PT, R3, R18, RZ, 0x1c1f ;  /* 0x001c1fff12037589 */ /* 0x0002e800000e0000 */
[----:B----4-:R1:W-:Y:S04]  /*13860*/  @!P1 ST.E [R8.64], R33 ;  /* 0x0000002108009985 */ /* 0x0103e8000c101908 */
[----:B------:R1:W4:Y:S04]  /*13870*/  LDS.128 R32, [R0+0x880] ;  /* 0x0008800000207984 */ /* 0x0003280000000c00 */
[----:B------:R1:W1:Y:S04]  /*13880*/  LDS.128 R44, [R0+0x1080] ;  /* 0x00108000002c7984 */ /* 0x0002680000000c00 */
[----:B------:R1:W1:Y:S04]  /*13890*/  LDS.128 R52, [R0+0x1880] ;  /* 0x0018800000347984 */ /* 0x0002680000000c00 */
[----:B------:R1:W1:Y:S04]  /*138a0*/  LDS.128 R28, [R0+0x2880] ;  /* 0x00288000001c7984 */ /* 0x0002680000000c00 */
[----:B------:R1:W1:Y:S04]  /*138b0*/  LDS.128 R40, [R0+0x3080] ;  /* 0x0030800000287984 */ /* 0x0002680000000c00 */
[----:B------:R1:W1:Y:S04]  /*138c0*/  LDS.128 R48, [R0+0x3880] ;  /* 0x0038800000307984 */ /* 0x0002680000000c00 */
[----:B------:R1:W1:Y:S04]  /*138d0*/  LDS.128 R24, [R0+0x4880] ;  /* 0x0048800000187984 */ /* 0x0002680000000c00 */
[----:B------:R1:W1:Y:S04]  /*138e0*/  LDS.128 R36, [R0+0x5080] ;  /* 0x0050800000247984 */ /* 0x0002680000000c00 */
[----:B------:R1:W1:Y:S01]  /*138f0*/  LDS.128 R56, [R0+0x5880] ;  /* 0x0058800000387984 */ /* 0x0002620000000c00 */
[----:B------:R-:W-:Y:S05]  /*13900*/  @P0 BRA `(.L_x_246) ;  /* 0x0000014000000947 */ /* 0x000fea0003800000 */
[----:B--23--:R-:W2:Y:S01]  /*13910*/  LDS.128 R20, [R0+0x80] ;  /* 0x0000800000147984 */ /* 0x00cea20000000c00 */
[----:B------:R-:W-:-:S02]  /*13920*/  IADD3 R5, R16, 0x20, RZ ;  /* 0x0000002010057810 */ /* 0x000fc40007ffe0ff */
[----:B-1----:R-:W-:Y:S01]  /*13930*/  IADD3 R6, R16, 0x40, RZ ;  /* 0x0000004010067810 */ /* 0x002fe20007ffe0ff */
[----:B------:R-:W1:Y:S01]  /*13940*/  LDS.128 R12, [R0+0x2080] ;  /* 0x00208000000c7984 */ /* 0x000e620000000c00 */
[----:B------:R-:W-:Y:S02]  /*13950*/  ISETP.GE.AND P1, PT, R5, c[0x0][0x3c8], PT ;  /* 0x0000f20005007a0c */ /* 0x000fe40003f26270 */
[----:B------:R-:W-:Y:S01]  /*13960*/  ISETP.GE.AND P0, PT, R6, c[0x0][0x3c8], PT ;  /* 0x0000f20006007a0c */ /* 0x000fe20003f06270 */
[----:B------:R3:W5:Y:S01]  /*13970*/  LDS.128 R8, [R0+0x4080] ;  /* 0x0040800000087984 */ /* 0x0007620000000c00 */
[----:B------:R-:W-:-:S09]  /*13980*/  ISETP.GE.AND P2, PT, R16, c[0x0][0x3c8], PT ;  /* 0x0000f20010007a0c */ /* 0x000fd20003f46270 */
[----:B------:R-:W-:-:S04]  /*13990*/  @!P1 SHF.R.S32.HI R4, RZ, 0x1f, R5 ;  /* 0x0000001fff049819 */ /* 0x000fc80000011405 */
[----:B------:R-:W-:-:S04]  /*139a0*/  @!P1 LEA.HI R4, R4, R5, RZ, 0x3 ;  /* 0x0000000504049211 */ /* 0x000fc800078f18ff */
[----:B------:R-:W-:Y:S02]  /*139b0*/  @!P1 LOP3.LUT R4, R4, 0xfffffff8, RZ, 0xc0, !PT ;  /* 0xfffffff804049812 */ /* 0x000fe400078ec0ff */
[----:B---3--:R-:W-:-:S03]  /*139c0*/  @!P0 SHF.R.S32.HI R0, RZ, 0x1f, R6 ;  /* 0x0000001fff008819 */ /* 0x008fc60000011406 */
[----:B------:R-:W-:Y:S01]  /*139d0*/  @!P1 IMAD.WIDE R4, R4, 0x2, R2 ;  /* 0x0000000204049825 */ /* 0x000fe200078e0202 */
[----:B------:R-:W-:-:S03]  /*139e0*/  @!P0 LEA.HI R0, R0, R6, RZ, 0x3 ;  /* 0x0000000600008211 */ /* 0x000fc600078f18ff */
[----:B------:R-:W-:Y:S01]  /*139f0*/  @!P2 IMAD.WIDE R6, R16, 0x2, R2 ;  /* 0x000000021006a825 */ /* 0x000fe200078e0202 */
[----:B------:R-:W-:-:S04]  /*13a00*/  @!P0 LOP3.LUT R0, R0, 0xfffffff8, RZ, 0xc0, !PT ;  /* 0xfffffff800008812 */ /* 0x000fc800078ec0ff */
[----:B--2---:R2:W-:Y:S01]  /*13a10*/  @!P2 ST.E.128 [R6.64], R20 ;  /* 0x000000140600a985 */ /* 0x0045e2000c101d08 */
[----:B------:R-:W-:-:S03]  /*13a20*/  @!P0 IMAD.WIDE R2, R0, 0x2, R2 ;  /* 0x0000000200028825 */ /* 0x000fc600078e0202 */
[----:B-1----:R2:W-:Y:S04]  /*13a30*/  @!P1 ST.E.128 [R4.64], R12 ;  /* 0x0000000c04009985 */ /* 0x0025e8000c101d08 */
[----:B-----5:R2:W-:Y:S02]  /*13a40*/  @!P0 ST.E.128 [R2.64], R8 ;  /* 0x0000000802008985 */ /* 0x0205e4000c101d08 */
.L_x_246:
[----:B--23--:R-:W-:Y:S05]  /*13a50*/  BSYNC B0 ;  /* 0x0000000000007941 */ /* 0x00cfea0003800000 */
.L_x_245:
[----:B-1----:R-:W-:Y:S01]  /*13a60*/  IADD3 R0, R17, 0x20, RZ ;  /* 0x0000002011007810 */ /* 0x002fe20007ffe0ff */
[----:B------:R1:W2:Y:S01]  /*13a70*/  SHFL.IDX PT, R3, R18, 0x1, 0x1c1f ;  /* 0x003c1f0012037f89 */ /* 0x0002a200000e0000 */
[----:B------:R-:W-:Y:S02]  /*13a80*/  BSSY B0, `(.L_x_247) ;  /* 0x0000015000007945 */ /* 0x000fe40003800000 */
[----:B------:R-:W-:Y:S01]  /*13a90*/  ISETP.GE.AND P0, PT, R0, R61, PT ;  /* 0x0000003d0000720c */ /* 0x000fe20003f06270 */
[----:B------:R1:W3:-:S12]  /*13aa0*/  SHFL.IDX PT, R2, R19, 0x1, 0x1c1f ;  /* 0x003c1f0013027f89 */ /* 0x0002d800000e0000 */
[----:B------:R-:W-:Y:S05]  /*13ab0*/  @P0 BRA `(.L_x_248) ;  /* 0x0000011000000947 */ /* 0x000fea0003800000 */
[C---:B------:R-:W-:Y:S02]  /*13ac0*/  IADD3 R5, R16.reuse, 0x20, RZ ;  /* 0x0000002010057810 */ /* 0x040fe40007ffe0ff */
[----:B------:R-:W-:Y:S02]  /*13ad0*/  IADD3 R6, R16, 0x40, RZ ;  /* 0x0000004010067810 */ /* 0x000fe40007ffe0ff */
[----:B------:R-:W-:Y:S02]  /*13ae0*/  ISETP.GE.AND P1, PT, R5, c[0x0][0x3c8], PT ;  /* 0x0000f20005007a0c */ /* 0x000fe40003f26270 */
[----:B------:R-:W-:Y:S02]  /*13af0*/  ISETP.GE.AND P0, PT, R6, c[0x0][0x3c8], PT ;  /* 0x0000f20006007a0c */ /* 0x000fe40003f06270 */
[----:B------:R-:W-:-:S09]  /*13b00*/  ISETP.GE.AND P2, PT, R16, c[0x0][0x3c8], PT ;  /* 0x0000f20010007a0c */ /* 0x000fd20003f46270 */
[----:B------:R-:W-:Y:S02]  /*13b10*/  @!P1 SHF.R.S32.HI R4, RZ, 0x1f, R5 ;  /* 0x0000001fff049819 */ /* 0x000fe40000011405 */
[----:B------:R-:W-:Y:S02]  /*13b20*/  @!P0 SHF.R.S32.HI R0, RZ, 0x1f, R6 ;  /* 0x0000001fff008819 */ /* 0x000fe40000011406 */
[----:B------:R-:W-:Y:S02]  /*13b30*/  @!P1 LEA.HI R4, R4, R5, RZ, 0x3 ;  /* 0x0000000504049211 */ /* 0x000fe400078f18ff */
[----:B------:R-:W-:Y:S01]  /*13b40*/  @!P0 LEA.HI R0, R0, R6, RZ, 0x3 ;  /* 0x0000000600008211 */ /* 0x000fe200078f18ff */
[----:B--23--:R-:W-:Y:S01]  /*13b50*/  @!P2 IMAD.WIDE R6, R16, 0x2, R2 ;  /* 0x000000021006a825 */ /* 0x00cfe200078e0202 */
[----:B------:R-:W-:Y:S02]  /*13b60*/  @!P1 LOP3.LUT R4, R4, 0xfffffff8, RZ, 0xc0, !PT ;  /* 0xfffffff804049812 */ /* 0x000fe400078ec0ff */
[----:B------:R-:W-:-:S02]  /*13b70*/  @!P0 LOP3.LUT R0, R0, 0xfffffff8, RZ, 0xc0, !PT ;  /* 0xfffffff800008812 */ /* 0x000fc400078ec0ff */
[----:B----4-:R2:W-:Y:S01]  /*13b80*/  @!P2 ST.E.128 [R6.64], R32 ;  /* 0x000000200600a985 */ /* 0x0105e2000c101d08 */
[----:B------:R-:W-:-:S04]  /*13b90*/  @!P1 IMAD.WIDE R4, R4, 0x2, R2 ;  /* 0x0000000204049825 */ /* 0x000fc800078e0202 */
[----:B------:R-:W-:Y:S01]  /*13ba0*/  @!P0 IMAD.WIDE R2, R0, 0x2, R2 ;  /* 0x0000000200028825 */ /* 0x000fe200078e0202 */
[----:B------:R2:W-:Y:S04]  /*13bb0*/  @!P1 ST.E.128 [R4.64], R28 ;  /* 0x0000001c04009985 */ /* 0x0005e8000c101d08 */
[----:B------:R2:W-:Y:S02]  /*13bc0*/  @!P0 ST.E.128 [R2.64], R24 ;  /* 0x0000001802008985 */ /* 0x0005e4000c101d08 */
.L_x_248:
[----:B------:R-:W-:Y:S05]  /*13bd0*/  BSYNC B0 ;  /* 0x0000000000007941 */ /* 0x000fea0003800000 */
.L_x_247:
[----:B------:R-:W-:Y:S01]  /*13be0*/  IADD3 R0, R17, 0x40, RZ ;  /* 0x0000004011007810 */ /* 0x000fe20007ffe0ff */
[----:B--2---:R2:W1:Y:S01]  /*13bf0*/  SHFL.IDX PT, R3, R18, 0x2, 0x1c1f ;  /* 0x005c1f0012037f89 */ /* 0x00446200000e0000 */
[----:B------:R-:W-:Y:S02]  /*13c00*/  BSSY B0, `(.L_x_249) ;  /* 0x0000015000007945 */ /* 0x000fe40003800000 */
[----:B------:R-:W-:Y:S01]  /*13c10*/  ISETP.GE.AND P0, PT, R0, R61, PT ;  /* 0x0000003d0000720c */ /* 0x000fe20003f06270 */
[----:B---3--:R2:W3:-:S12]  /*13c20*/  SHFL.IDX PT, R2, R19, 0x2, 0x1c1f ;  /* 0x005c1f0013027f89 */ /* 0x0084d800000e0000 */
        /* <DEDUP_REMOVED lines=10> */
[----:B-1-3--:R-:W-:Y:S01]  /*13cd0*/  @!P2 IMAD.WIDE R6, R16, 0x2, R2 ;  /* 0x000000021006a825 */ /* 0x00afe200078e0202 */
[----:B------:R-:W-:Y:S02]  /*13ce0*/  @!P1 LOP3.LUT R4, R4, 0xfffffff8, RZ, 0xc0, !PT ;  /* 0xfffffff804049812 */ /* 0x000fe400078ec0ff */
[----:B------:R-:W-:-:S02]  /*13cf0*/  @!P0 LOP3.LUT R0, R0, 0xfffffff8, RZ, 0xc0, !PT ;  /* 0xfffffff800008812 */ /* 0x000fc400078ec0ff */
[----:B------:R1:W-:Y:S01]  /*13d00*/  @!P2 ST.E.128 [R6.64], R44 ;  /* 0x0000002c0600a985 */ /* 0x0003e2000c101d08 */
[----:B------:R-:W-:-:S04]  /*13d10*/  @!P1 IMAD.WIDE R4, R4, 0x2, R2 ;  /* 0x0000000204049825 */ /* 0x000fc800078e0202 */
[----:B------:R-:W-:Y:S01]  /*13d20*/  @!P0 IMAD.WIDE R2, R0, 0x2, R2 ;  /* 0x0000000200028825 */ /* 0x000fe200078e0202 */
[----:B------:R1:W-:Y:S04]  /*13d30*/  @!P1 ST.E.128 [R4.64], R40 ;  /* 0x0000002804009985 */ /* 0x0003e8000c101d08 */
[----:B------:R1:W-:Y:S02]  /*13d40*/  @!P0 ST.E.128 [R2.64], R36 ;  /* 0x0000002402008985 */ /* 0x0003e4000c101d08 */
.L_x_250:
[----:B------:R-:W-:Y:S05]  /*13d50*/  BSYNC B0 ;  /* 0x0000000000007941 */ /* 0x000fea0003800000 */
.L_x_249:
[----:B------:R-:W-:Y:S01]  /*13d60*/  IADD3 R0, R17, 0x60, RZ ;  /* 0x0000006011007810 */ /* 0x000fe20007ffe0ff */
[----:B-1----:R1:W2:Y:S03]  /*13d70*/  SHFL.IDX PT, R7, R18, 0x3, 0x1c1f ;  /* 0x007c1f0012077f89 */ /* 0x0022a600000e0000 */
[----:B------:R-:W-:Y:S01]  /*13d80*/  ISETP.GE.AND P0, PT, R0, R61, PT ;  /* 0x0000003d0000720c */ /* 0x000fe20003f06270 */
[----:B------:R1:W4:-:S12]  /*13d90*/  SHFL.IDX PT, R6, R19, 0x3, 0x1c1f ;  /* 0x007c1f0013067f89 */ /* 0x00031800000e0000 */
[----:B------:R-:W-:Y:S05]  /*13da0*/  @P0 EXIT ;  /* 0x000000000000094d */ /* 0x000fea0003800000 */
[C---:B---3--:R-:W-:Y:S02]  /*13db0*/  IADD3 R2, R16.reuse, 0x20, RZ ;  /* 0x0000002010027810 */ /* 0x048fe40007ffe0ff */
[----:B------:R-:W-:Y:S02]  /*13dc0*/  ISETP.GE.AND P1, PT, R16, c[0x0][0x3c8], PT ;  /* 0x0000f20010007a0c */ /* 0x000fe40003f26270 */
[----:B------:R-:W-:-:S11]  /*13dd0*/  ISETP.GE.AND P0, PT, R2, c[0x0][0x3c8], PT ;  /* 0x0000f20002007a0c */ /* 0x000fd60003f06270 */
[----:B--2-4-:R-:W-:Y:S02]  /*13de0*/  @!P1 IMAD.WIDE R4, R16, 0x2, R6 ;  /* 0x0000000210049825 */ /* 0x014fe400078e0206 */
        /* <DEDUP_REMOVED lines=15> */
.L_x_244:
[----:B------:R-:W2:Y:S01]  /*13ee0*/  S2R R8, SR_TID.X ;  /* 0x0000000000087919 */ /* 0x000ea20000002100 */
[----:B------:R-:W-:Y:S03]  /*13ef0*/  BSSY B0, `(.L_x_251) ;  /* 0x0000028000007945 */ /* 0x000fe60003800000 */
[----:B------:R-:W3:Y:S01]  /*13f00*/  S2R R9, SR_CTAID.Z ;  /* 0x0000000000097919 */ /* 0x000ee20000002700 */
[----:B--2---:R-:W-:Y:S02]  /*13f10*/  ISETP.GT.AND P0, PT, R8, 0x7f, PT ;  /* 0x0000007f0800780c */ /* 0x004fe40003f04270 */
[----:B---3--:R-:W-:-:S11]  /*13f20*/  SHF.R.S32.HI R10, RZ, 0x1f, R9 ;  /* 0x0000001fff0a7819 */ /* 0x008fd60000011409 */
[----:B------:R-:W-:Y:S05]  /*13f30*/  @P0 BRA `(.L_x_252) ;  /* 0x0000023000000947 */ /* 0x000fea0003800000 */
[----:B------:R-:W2:Y:S01]  /*13f40*/  S2R R5, SR_CTAID.X ;  /* 0x0000000000057919 */ /* 0x000ea20000002500 */
[----:B------:R-:W-:-:S05]  /*13f50*/  MOV R2, c[0x0][0x4e8] ;  /* 0x00013a0000027a02 */ /* 0x000fca0000000f00 */
[----:B------:R-:W-:Y:S01]  /*13f60*/  IMAD R0, R2, c[0x0][0x388], RZ ;  /* 0x0000e20002007a24 */ /* 0x000fe200078e02ff */
[----:B--2---:R-:W-:-:S04]  /*13f70*/  LEA R5, R5, R8, 0x7 ;  /* 0x0000000805057211 */ /* 0x004fc800078e38ff */
[----:B------:R-:W-:-:S13]  /*13f80*/  ISETP.GE.AND P0, PT, R5, R0, PT ;  /* 0x000000000500720c */ /* 0x000fda0003f06270 */
[----:B------:R-:W-:Y:S05]  /*13f90*/  @P0 BRA `(.L_x_252) ;  /* 0x000001d000000947 */ /* 0x000fea0003800000 */
[----:B------:R-:W-:Y:S01]  /*13fa0*/  ISETP.NE.AND P0, PT, R2, 0x1, PT ;  /* 0x000000010200780c */ /* 0x000fe20003f05270 */
[----:B------:R-:W-:Y:S01]  /*13fb0*/  ULDC.64 UR4, c[0x0][0x490] ;  /* 0x0001240000047ab9 */ /* 0x000fe20000000a00 */
[----:B------:R-:W-:Y:S01]  /*13fc0*/  MOV R0, R5 ;  /* 0x0000000500007202 */ /* 0x000fe20000000f00 */
[----:B------:R-:W-:Y:S01]  /*13fd0*/  UIMAD UR10, UR6, UR4, URZ ;  /* 0x00000004060a72a4 */ /* 0x000fe2000f8e023f */
[----:B------:R-:W-:Y:S01]  /*13fe0*/  IMAD R6, R10, c[0x0][0x498], RZ ;  /* 0x000126000a067a24 */ /* 0x000fe200078e02ff */
[----:B------:R-:W-:Y:S02]  /*13ff0*/  UIMAD.WIDE.U32 UR12, UR7, UR4, URZ ;  /* 0x00000004070c72a5 */ /* 0x000fe4000f8e003f */
[----:B------:R-:W-:Y:S01]  /*14000*/  UIMAD UR4, UR7, UR5, UR10 ;  /* 0x00000005070472a4 */ /* 0x000fe2000f8e020a */
[----:B------:R-:W-:-:S03]  /*14010*/  IMAD R6, R9, c[0x0][0x49c], R6 ;  /* 0x0001270009067a24 */ /* 0x000fc600078e0206 */
[----:B------:R-:W-:Y:S01]  /*14020*/  UIADD3 UR4, UR13, UR4, URZ ;  /* 0x000000040d047290 */ /* 0x000fe2000fffe03f */
[----:B------:R-:W-:Y:S01]  /*14030*/  MOV R3, UR13 ;  /* 0x0000000d00037c02 */ /* 0x000fe20008000f00 */
[----:B------:R-:W-:-:S04]  /*14040*/  @P0 IMAD.HI.U32 R2, R5, c[0x0][0x4ec], RZ ;  /* 0x00013b0005020a27 */ /* 0x000fc800078e00ff */
[----:B------:R-:W-:Y:S01]  /*14050*/  IMAD.U32 R3, RZ, RZ, UR4 ;  /* 0x00000004ff037e24 */ /* 0x000fe2000f8e00ff */
[----:B------:R-:W-:Y:S01]  /*14060*/  @P0 SHF.R.U32.HI R0, RZ, c[0x0][0x4f0], R2 ;  /* 0x00013c00ff000a19 */ /* 0x000fe20000011602 */
[----:B------:R-:W-:-:S03]  /*14070*/  IMAD.U32 R2, RZ, RZ, UR12 ;  /* 0x0000000cff027e24 */ /* 0x000fc6000f8e00ff */
[----:B------:R-:W-:Y:S01]  /*14080*/  IADD3 R4, -R0, RZ, RZ ;  /* 0x000000ff00047210 */ /* 0x000fe20007ffe1ff */
[----:B------:R-:W-:Y:S01]  /*14090*/  IMAD.WIDE.U32 R2, R9, c[0x0][0x498], R2 ;  /* 0x0001260009027a25 */ /* 0x000fe200078e0002 */
[----:B------:R-:W-:-:S03]  /*140a0*/  SHF.R.S32.HI R7, RZ, 0x1f, R0 ;  /* 0x0000001fff077819 */ /* 0x000fc60000011400 */
[----:B------:R-:W-:Y:S01]  /*140b0*/  IMAD R4, R4, c[0x0][0x4e8], R5 ;  /* 0x00013a0004047a24 */ /* 0x000fe200078e0205 */
[----:B------:R-:W-:-:S04]  /*140c0*/  IADD3 R2, P0, R0, R2, RZ ;  /* 0x0000000200027210 */ /* 0x000fc80007f1e0ff */
[----:B------:R-:W-:Y:S02]  /*140d0*/  SHF.R.S32.HI R5, RZ, 0x1f, R4 ;  /* 0x0000001fff057819 */ /* 0x000fe40000011404 */
[----:B------:R-:W-:-:S03]  /*140e0*/  IADD3.X R3, R7, R3, R6, P0, !PT ;  /* 0x0000000307037210 */ /* 0x000fc600007fe406 */
[----:B------:R-:W-:Y:S02]  /*140f0*/  IMAD R0, R5, c[0x0][0x488], RZ ;  /* 0x0001220005007a24 */ /* 0x000fe400078e02ff */
[----:B------:R-:W-:-:S04]  /*14100*/  IMAD.WIDE.U32 R2, R4, c[0x0][0x488], R2 ;  /* 0x0001220004027a25 */ /* 0x000fc800078e0002 */
[----:B------:R-:W-:Y:S01]  /*14110*/  IMAD R0, R4, c[0x0][0x48c], R0 ;  /* 0x0001230004007a24 */ /* 0x000fe200078e0200 */
[----:B------:R-:W-:-:S04]  /*14120*/  LEA R4, P0, R2, c[0x0][0x450], 0x2 ;  /* 0x0001140002047a11 */ /* 0x000fc800078010ff */
[----:B------:R-:W-:-:S04]  /*14130*/  IADD3 R0, R3, R0, RZ ;  /* 0x0000000003007210 */ /* 0x000fc80007ffe0ff */
[----:B------:R-:W-:Y:S01]  /*14140*/  LEA.HI.X R5, R2, c[0x0][0x454], R0, 0x2, P0 ;  /* 0x0001150002057a11 */ /* 0x000fe200000f1400 */
[----:B------:R-:W-:-:S05]  /*14150*/  IMAD.MOV.U32 R0, RZ, RZ, -0x800000 ;  /* 0xff800000ff007424 */ /* 0x000fca00078e00ff */
[----:B------:R2:W-:Y:S02]  /*14160*/  STG.E [R4.64], R0 ;  /* 0x0000000004007986 */ /* 0x0005e4000c101908 */
.L_x_252:
[----:B------:R-:W-:Y:S05]  /*14170*/  BSYNC B0 ;  /* 0x0000000000007941 */ /* 0x000fea0003800000 */
.L_x_251:
[----:B------:R-:W3:Y:S01]  /*14180*/  S2R R15, SR_CTAID.X ;  /* 0x00000000000f7919 */ /* 0x000ee20000002500 */
[----:B--2---:R-:W-:Y:S01]  /*14190*/  SHF.R.S32.HI R0, RZ, 0x1f, R8 ;  /* 0x0000001fff007819 */ /* 0x004fe20000011408 */
[----:B------:R-:W-:Y:S01]  /*141a0*/  IMAD.MOV.U32 R14, RZ, RZ, c[0x0][0x4e8] ;  /* 0x00013a00ff0e7624 */ /* 0x000fe200078e00ff */
[----:B------:R-:W-:Y:S01]  /*141b0*/  ULDC.64 UR4, c[0x0][0x3e8] ;  /* 0x0000fa0000047ab9 */ /* 0x000fe20000000a00 */
[----:B------:R-:W-:Y:S01]  /*141c0*/  IMAD R7, R10, c[0x0][0x3f0], RZ ;  /* 0x0000fc000a077a24 */ /* 0x000fe200078e02ff */
[----:B------:R-:W-:Y:S01]  /*141d0*/  LEA.HI R0, R0, R8, RZ, 0x2 ;  /* 0x0000000800007211 */ /* 0x000fe200078f10ff */
[----:B------:R-:W-:Y:S01]  /*141e0*/  UIMAD UR6, UR6, UR4, URZ ;  /* 0x00000004060672a4 */ /* 0x000fe2000f8e023f */
[----:B------:R-:W-:Y:S01]  /*141f0*/  ISETP.NE.AND P0, PT, R14, 0x1, PT ;  /* 0x000000010e00780c */ /* 0x000fe20003f05270 */
[----:B------:R-:W-:Y:S01]  /*14200*/  UIMAD.WIDE.U32 UR10, UR7, UR4, URZ ;  /* 0x00000004070a72a5 */ /* 0x000fe2000f8e003f */
[----:B------:R-:W-:Y:S01]  /*14210*/  LOP3.LUT R2, R0, 0xfffffffc, RZ, 0xc0, !PT ;  /* 0xfffffffc00027812 */ /* 0x000fe200078ec0ff */
[----:B------:R-:W-:Y:S01]  /*14220*/  UIMAD UR4, UR7, UR5, UR6 ;  /* 0x00000005070472a4 */ /* 0x000fe2000f8e0206 */
[----:B------:R-:W-:Y:S01]  /*14230*/  SHF.R.S32.HI R11, RZ, 0x2, R0 ;  /* 0x00000002ff0b7819 */ /* 0x000fe20000011400 */
[----:B------:R-:W-:Y:S01]  /*14240*/  IMAD R7, R9, c[0x0][0x3f4], R7 ;  /* 0x0000fd0009077a24 */ /* 0x000fe200078e0207 */
[----:B------:R-:W-:Y:S01]  /*14250*/  BSSY B0, `(.L_x_253) ;  /* 0x0000033000007945 */ /* 0x000fe20003800000 */
[----:B------:R-:W-:Y:S01]  /*14260*/  IMAD.IADD R8, R8, 0x1, -R2 ;  /* 0x0000000108087824 */ /* 0x000fe200078e0a02 */
[----:B------:R-:W-:Y:S01]  /*14270*/  UIADD3 UR4, UR11, UR4, URZ ;  /* 0x000000040b047290 */ /* 0x000fe2000fffe03f */
[----:B------:R-:W-:Y:S01]  /*14280*/  IMAD.U32 R3, RZ, RZ, UR11 ;  /* 0x0000000bff037e24 */ /* 0x000fe2000f8e00ff */
[----:B------:R-:W-:Y:S01]  /*14290*/  MOV R2, UR10 ;  /* 0x0000000a00027c02 */ /* 0x000fe20008000f00 */
[----:B------:R-:W-:Y:S01]  /*142a0*/  IMAD R14, R14, c[0x0][0x388], RZ ;  /* 0x0000e2000e0e7a24 */ /* 0x000fe200078e02ff */
[----:B------:R-:W-:-:S02]  /*142b0*/  LEA R0, R8, R11, 0x5 ;  /* 0x0000000b08007211 */ /* 0x000fc400078e28ff */
[----:B------:R-:W-:-:S03]  /*142c0*/  MOV R3, UR4 ;  /* 0x0000000400037c02 */ /* 0x000fc60008000f00 */
[C---:B---3--:R-:W-:Y:S01]  /*142d0*/  IMAD R4, R15.reuse, 0x80, R0 ;  /* 0x000000800f047824 */ /* 0x048fe200078e0200 */
[----:B------:R-:W-:Y:S01]  /*142e0*/  LEA R11, R15, R11, 0x7 ;  /* 0x0000000b0f0b7211 */ /* 0x000fe200078e38ff */
[----:B------:R-:W-:-:S04]  /*142f0*/  IMAD.WIDE.U32 R2, R9, c[0x0][0x3f0], R2 ;  /* 0x0000fc0009027a25 */ /* 0x000fc800078e0002 */
[----:B------:R-:W-:-:S04]  /*14300*/  @P0 IMAD.HI.U32 R5, R4, c[0x0][0x4ec], RZ ;  /* 0x00013b0004050a27 */ /* 0x000fc800078e00ff */
[----:B------:R-:W-:Y:S01]  /*14310*/  IMAD.MOV.U32 R0, RZ, RZ, R4 ;  /* 0x000000ffff007224 */ /* 0x000fe200078e0004 */
[----:B------:R-:W-:Y:S01]  /*14320*/  @P0 SHF.R.U32.HI R0, RZ, c[0x0][0x4f0], R5 ;  /* 0x00013c00ff000a19 */ /* 0x000fe20000011605 */
[----:B------:R-:W-:-:S03]  /*14330*/  IMAD.IADD R3, R3, 0x1, R7 ;  /* 0x0000000103037824 */ /* 0x000fc600078e0207 */
[----:B------:R-:W-:Y:S01]  /*14340*/  SHF.R.S32.HI R6, RZ, 0x1f, R0 ;  /* 0x0000001fff067819 */ /* 0x000fe20000011400 */
[C---:B------:R-:W-:Y:S01]  /*14350*/  IMAD.WIDE.U32 R2, R0.reuse, c[0x0][0x3e0], R2 ;  /* 0x0000f80000027a25 */ /* 0x040fe200078e0002 */
[----:B------:R-:W-:-:S03]  /*14360*/  IADD3 R5, -R0, RZ, RZ ;  /* 0x000000ff00057210 */ /* 0x000fc60007ffe1ff */
[----:B------:R-:W-:Y:S02]  /*14370*/  IMAD R6, R6, c[0x0][0x3e0], RZ ;  /* 0x0000f80006067a24 */ /* 0x000fe400078e02ff */
[----:B------:R-:W-:Y:S02]  /*14380*/  IMAD R5, R5, c[0x0][0x4e8], R4 ;  /* 0x00013a0005057a24 */ /* 0x000fe400078e0204 */
[----:B------:R-:W-:-:S03]  /*14390*/  IMAD R0, R0, c[0x0][0x3e4], R6 ;  /* 0x0000f90000007a24 */ /* 0x000fc600078e0206 */
[----:B------:R-:W-:Y:S02]  /*143a0*/  SHF.R.S32.HI R4, RZ, 0x1f, R5 ;  /* 0x0000001fff047819 */ /* 0x000fe40000011405 */
[----:B------:R-:W-:-:S03]  /*143b0*/  IADD3 R3, R3, R0, RZ ;  /* 0x0000000003037210 */ /* 0x000fc60007ffe0ff */
[----:B------:R-:W-:Y:S02]  /*143c0*/  IMAD R0, R4, c[0x0][0x3d8], RZ ;  /* 0x0000f60004007a24 */ /* 0x000fe400078e02ff */
[----:B------:R-:W-:-:S04]  /*143d0*/  IMAD.WIDE.U32 R2, R5, c[0x0][0x3d8], R2 ;  /* 0x0000f60005027a25 */ /* 0x000fc800078e0002 */
[----:B------:R-:W-:Y:S01]  /*143e0*/  IMAD R0, R5, c[0x0][0x3dc], R0 ;  /* 0x0000f70005007a24 */ /* 0x000fe200078e0200 */
[----:B------:R-:W-:-:S03]  /*143f0*/  LEA R13, P0, R2, c[0x0][0x380], 0x1 ;  /* 0x0000e000020d7a11 */ /* 0x000fc600078008ff */
[----:B------:R-:W-:-:S05]  /*14400*/  IMAD.IADD R0, R3, 0x1, R0 ;  /* 0x0000000103007824 */ /* 0x000fca00078e0200 */
[----:B------:R-:W-:Y:S02]  /*14410*/  LEA.HI.X R12, R2, c[0x0][0x384], R0, 0x1, P0 ;  /* 0x0000e100020c7a11 */ /* 0x000fe400000f0c00 */
[----:B------:R-:W-:Y:S01]  /*14420*/  ISETP.GE.AND P0, PT, R11, R14, PT ;  /* 0x0000000e0b00720c */ /* 0x000fe20003f06270 */
[----:B------:R2:W3:Y:S01]  /*14430*/  SHFL.IDX PT, R2, R13, RZ, 0x1c1f ;  /* 0x001c1fff0d027589 */ /* 0x0004e200000e0000 */
[----:B------:R-:W-:-:S03]  /*14440*/  SHF.L.U32 R0, R8, 0x3, RZ ;  /* 0x0000000308007819 */ /* 0x000fc600000006ff */
[----:B------:R2:W4:Y:S01]  /*14450*/  SHFL.IDX PT, R3, R12, RZ, 0x1c1f ;  /* 0x001c1fff0c037589 */ /* 0x00052200000e0000 */
        /* <DEDUP_REMOVED lines=18> */
.L_x_254:
[----:B------:R-:W-:Y:S05]  /*14580*/  BSYNC B0 ;  /* 0x0000000000007941 */ /* 0x000fea0003800000 */
.L_x_253:
[----:B---3--:R-:W-:Y:S01]  /*14590*/  IADD3 R4, R11, 0x20, RZ ;  /* 0x000000200b047810 */ /* 0x008fe20007ffe0ff */
[----:B----4-:R3:W4:Y:S01]  /*145a0*/  SHFL.IDX PT, R3, R12, 0x1, 0x1c1f ;  /* 0x003c1f000c037f89 */ /* 0x01072200000e0000 */
[----:B------:R-:W-:Y:S02]  /*145b0*/  BSSY B0, `(.L_x_255) ;  /* 0x0000013000007945 */ /* 0x000fe40003800000 */
[----:B------:R-:W-:Y:S01]  /*145c0*/  ISETP.GE.AND P0, PT, R4, R14, PT ;  /* 0x0000000e0400720c */ /* 0x000fe20003f06270 */
[----:B------:R3:W1:-:S12]  /*145d0*/  SHFL.IDX PT, R2, R13, 0x1, 0x1c1f ;  /* 0x003c1f000d027f89 */ /* 0x00065800000e0000 */
        /* <DEDUP_REMOVED lines=16> */
.L_x_256:
[----:B------:R-:W-:Y:S05]  /*146e0*/  BSYNC B0 ;  /* 0x0000000000007941 */ /* 0x000fea0003800000 */
.L_x_255:
[----:B-1----:R-:W-:Y:S01]  /*146f0*/  IADD3 R4, R11, 0x40, RZ ;  /* 0x000000400b047810 */ /* 0x002fe20007ffe0ff */
[----:B----4-:R1:W4:Y:S01]  /*14700*/  SHFL.IDX PT, R3, R12, 0x2, 0x1c1f ;  /* 0x005c1f000c037f89 */ /* 0x01032200000e0000 */
[----:B------:R-:W-:Y:S02]  /*14710*/  BSSY B0, `(.L_x_257) ;  /* 0x0000013000007945 */ /* 0x000fe40003800000 */
[----:B------:R-:W-:Y:S01]  /*14720*/  ISETP.GE.AND P0, PT, R4, R14, PT ;  /* 0x0000000e0400720c */ /* 0x000fe20003f06270 */
[----:B------:R1:W2:-:S12]  /*14730*/  SHFL.IDX PT, R2, R13, 0x2, 0x1c1f ;  /* 0x005c1f000d027f89 */ /* 0x00029800000e0000 */
[----:B------:R-:W-:Y:S05]  /*14740*/  @P0 BRA `(.L_x_258) ;  /* 0x000000f000000947 */ /* 0x000fea0003800000 */
[----:B------:R-:W-:Y:S02]  /*14750*/  ISETP.GE.AND P1, PT, R9, c[0x0][0x3c8], PT ;  /* 0x0000f20009007a0c */ /* 0x000fe40003f26270 */
[----:B------:R-:W-:Y:S02]  /*14760*/  ISETP.GE.AND P0, PT, R10, c[0x0][0x3c8], PT ;  /* 0x0000f2000a007a0c */ /* 0x000fe40003f06270 */
[----:B------:R-:W-:-:S09]  /*14770*/  ISETP.GE.AND P2, PT, R0, c[0x0][0x3c8], PT ;  /* 0x0000f20000007a0c */ /* 0x000fd20003f46270 */
[----:B------:R-:W-:Y:S02]  /*14780*/  @!P1 SHF.R.S32.HI R5, RZ, 0x1f, R9 ;  /* 0x0000001fff059819 */ /* 0x000fe40000011409 */
[----:B------:R-:W-:Y:S02]  /*14790*/  @!P0 SHF.R.S32.HI R4, RZ, 0x1f, R10 ;  /* 0x0000001fff048819 */ /* 0x000fe4000001140a */
[----:B------:R-:W-:Y:S01]  /*147a0*/  @!P1 LEA.HI R5, R5, R9, RZ, 0x3 ;  /* 0x0000000905059211 */ /* 0x000fe200078f18ff */
[--C-:B--2-4-:R-:W-:Y:S01]  /*147b0*/  @!P2 IMAD.WIDE R6, R0, 0x2, R2.reuse ;  /* 0x000000020006a825 */ /* 0x114fe200078e0202 */
        /* <DEDUP_REMOVED lines=8> */
.L_x_258:
[----:B------:R-:W-:Y:S05]  /*14840*/  BSYNC B0 ;  /* 0x0000000000007941 */ /* 0x000fea0003800000 */
.L_x_257:
[----:B--2---:R-:W-:Y:S01]  /*14850*/  IADD3 R4, R11, 0x60, RZ ;  /* 0x000000600b047810 */ /* 0x004fe20007ffe0ff */
[----:B----4-:R2:W4:Y:S03]  /*14860*/  SHFL.IDX PT, R3, R12, 0x3, 0x1c1f ;  /* 0x007c1f000c037f89 */ /* 0x01052600000e0000 */
[----:B------:R-:W-:Y:S01]  /*14870*/  ISETP.GE.AND P0, PT, R4, R14, PT ;  /* 0x0000000e0400720c */ /* 0x000fe20003f06270 */
[----:B------:R2:W1:-:S12]  /*14880*/  SHFL.IDX PT, R2, R13, 0x3, 0x1c1f ;  /* 0x007c1f000d027f89 */ /* 0x00045800000e0000 */
[----:B------:R-:W-:Y:S05]  /*14890*/  @P0 EXIT ;  /* 0x000000000000094d */ /* 0x000fea0003800000 */
[----:B------:R-:W-:Y:S02]  /*148a0*/  ISETP.GE.AND P0, PT, R9, c[0x0][0x3c8], PT ;  /* 0x0000f20009007a0c */ /* 0x000fe40003f06270 */
[----:B------:R-:W-:-:S11]  /*148b0*/  ISETP.GE.AND P1, PT, R0, c[0x0][0x3c8], PT ;  /* 0x0000f20000007a0c */ /* 0x000fd60003f26270 */
[----:B------:R-:W-:Y:S02]  /*148c0*/  @!P0 SHF.R.S32.HI R4, RZ, 0x1f, R9 ;  /* 0x0000001fff048819 */ /* 0x000fe40000011409 */
[----:B-1--4-:R-:W-:Y:S02]  /*148d0*/  @!P1 IMAD.WIDE R6, R0, 0x2, R2 ;  /* 0x0000000200069825 */ /* 0x012fe400078e0202 */
        /* <DEDUP_REMOVED lines=13> */
.L_x_170:
[----:B------:R-:W-:Y:S02]  /*149b0*/  MOV R3, R28 ;  /* 0x0000001c00037202 */ /* 0x000fe40000000f00 */
[----:B------:R-:W-:Y:S02]  /*149c0*/  MOV R2, 0x149e0 ;  /* 0x000149e000027802 */ /* 0x000fe40000000f00 */
[----:B------:R-:W-:Y:S05]  /*149d0*/  CALL.REL.NOINC `($__internal_0_$__cuda_sm70_shflsync_idx_p) ;  /* 0x000001e000007944 */ /* 0x000fea0003c00000 */
[----:B------:R-:W-:Y:S01]  /*149e0*/  IMAD.MOV.U32 R6, RZ, RZ, R7 ;  /* 0x000000ffff067224 */ /* 0x000fe200078e0007 */
[----:B------:R-:W-:Y:S02]  /*149f0*/  MOV R3, R30 ;  /* 0x0000001e00037202 */ /* 0x000fe40000000f00 */
[----:B------:R-:W-:Y:S02]  /*14a00*/  MOV R2, 0x14a20 ;  /* 0x00014a2000027802 */ /* 0x000fe40000000f00 */
[----:B------:R-:W-:Y:S05]  /*14a10*/  CALL.REL.NOINC `($__internal_0_$__cuda_sm70_shflsync_idx_p) ;  /* 0x000001a000007944 */ /* 0x000fea0003c00000 */
[----:B------:R-:W-:Y:S01]  /*14a20*/  MOV R2, R7 ;  /* 0x0000000700027202 */ /* 0x000fe20000000f00 */
[----:B------:R-:W-:Y:S05]  /*14a30*/  BRA `(.L_x_259) ;  /* 0xfffed24000007947 */ /* 0x000fea000383ffff */
.L_x_194:
[----:B------:R-:W-:Y:S02]  /*14a40*/  MOV R2, 0x14a60 ;  /* 0x00014a6000027802 */ /* 0x000fe40000000f00 */
[----:B--2---:R-:W-:Y:S05]  /*14a50*/  CALL.REL.NOINC `($__internal_0_$__cuda_sm70_shflsync_idx_p) ;  /* 0x0000016000007944 */ /* 0x004fea0003c00000 */
[----:B------:R-:W-:Y:S01]  /*14a60*/  MOV R3, R10 ;  /* 0x0000000a00037202 */ /* 0x000fe20000000f00 */
[----:B------:R-:W-:Y:S01]  /*14a70*/  IMAD.MOV.U32 R4, RZ, RZ, R7 ;  /* 0x000000ffff047224 */ /* 0x000fe200078e0007 */
[----:B------:R-:W-:Y:S02]  /*14a80*/  MOV R2, 0x14aa0 ;  /* 0x00014aa000027802 */ /* 0x000fe40000000f00 */
[----:B------:R-:W-:Y:S05]  /*14a90*/  CALL.REL.NOINC `($__internal_0_$__cuda_sm70_shflsync_idx_p) ;  /* 0x0000012000007944 */ /* 0x000fea0003c00000 */
[----:B------:R-:W-:Y:S01]  /*14aa0*/  MOV R0, R7 ;  /* 0x0000000700007202 */ /* 0x000fe20000000f00 */
[----:B------:R-:W-:-:S05]  /*14ab0*/  BRA `(.L_x_260) ;  /* 0xffff15d000007947 */ /* 0x000fca000383ffff */
.L_x_219:
        /* <DEDUP_REMOVED lines=8> */
.L_x_225:
[----:B------:R-:W-:Y:S02]  /*14b40*/  MOV R2, 0x14b60 ;  /* 0x00014b6000027802 */ /* 0x000fe40000000f00 */
[----:B----4-:R-:W-:Y:S05]  /*14b50*/  CALL.REL.NOINC `($__internal_0_$__cuda_sm70_shflsync_idx_p) ;  /* 0x0000006000007944 */ /* 0x010fea0003c00000 */
[----:B------:R-:W-:Y:S01]  /*14b60*/  MOV R3, R10 ;  /* 0x0000000a00037202 */ /* 0x000fe20000000f00 */
[----:B------:R-:W-:Y:S01]  /*14b70*/  IMAD.MOV.U32 R4, RZ, RZ, R7 ;  /* 0x000000ffff047224 */ /* 0x000fe200078e0007 */
[----:B------:R-:W-:Y:S02]  /*14b80*/  MOV R2, 0x14ba0 ;  /* 0x00014ba000027802 */ /* 0x000fe40000000f00 */
[----:B------:R-:W-:Y:S05]  /*14b90*/  CALL.REL.NOINC `($__internal_0_$__cuda_sm70_shflsync_idx_p) ;  /* 0x0000002000007944 */ /* 0x000fea0003c00000 */
[----:B------:R-:W-:Y:S01]  /*14ba0*/  MOV R0, R7 ;  /* 0x0000000700007202 */ /* 0x000fe20000000f00 */
[----:B------:R-:W-:-:S05]  /*14bb0*/  BRA `(.L_x_262) ;  /* 0xffff912000007947 */ /* 0x000fca000383ffff */
        .weak           $__internal_0_$__cuda_sm70_shflsync_idx_p
        .type           $__internal_0_$__cuda_sm70_shflsync_idx_p,@function
        .size           $__internal_0_$__cuda_sm70_shflsync_idx_p,(.L_x_858 - $__internal_0_$__cuda_sm70_shflsync_idx_p)
$__internal_0_$__cuda_sm70_shflsync_idx_p:
[----:B------:R-:W-:Y:S01]  /*14bc0*/  MOV R7, 0x1 ;  /* 0x0000000100077802 */ /* 0x000fe20000000f00 */
[----:B------:R-:W-:-:S02]  /*14bd0*/  IMAD.MOV.U32 R25, RZ, RZ, -0x1 ;  /* 0xffffffffff197424 */ /* 0x000fc400078e00ff */
[----:B------:R-:W-:Y:S02]  /*14be0*/  IMAD.MOV.U32 R24, RZ, RZ, 0x1c1f ;  /* 0x00001c1fff187424 */ /* 0x000fe400078e00ff */
[----:B------:R-:W-:Y:S04]  /*14bf0*/  WARPSYNC R25 ;  /* 0x0000001900007348 */ /* 0x000fe80003800000 */
[----:B------:R1:W2:Y:S02]  /*14c00*/  SHFL.IDX PT, R7, R3, R7, R24 ;  /* 0x0000000703077389 */ /* 0x0002a400000e0018 */
[----:B-1----:R-:W-:-:S04]  /*14c10*/  MOV R3, 0x0 ;  /* 0x0000000000037802 */ /* 0x002fc80000000f00 */
[----:B--2---:R-:W-:Y:S05]  /*14c20*/  RET.REL.NODEC R2 `(_ZN7cutlass13device_kernelIN5flash19enable_sm80_to_sm89INS1_16FlashAttnFwdSm80INS1_25CollectiveMainloopFwdSm80ILi4ELi1ELb0EN4cute5tupleIJNS5_1CILi128EEENS7_ILi48EEENS7_ILi96EEEEEELi96ENS_6half_tEfNS_4arch4Sm80ELb0ELb1ELb1ELb0ELb1ELb0ELb1ELb0EEENS1_21CollectiveEpilogueFwdINS6_IJS8_SA_S9_EEENS6_IJNS7_ILi1EEESI_SI_EEESC_SE_Li128ELb0ELb1ELb0ELb0EEENS1_19SingleTileSchedulerILb0ELb0ELb1ELi128EEEEEEEEEvNT_6ParamsE) ;  /* 0xfffeb3d002007950 */ /* 0x004fea0003c3ffff */
.L_x_263:
        /* <DEDUP_REMOVED lines=13> */
.L_x_858:


//--------------------- .text._ZN7cutlass13device_kernelIN5flash19enable_sm80_to_sm89INS1_16FlashAttnFwdSm80INS1_25CollectiveMainloopFwdSm80ILi4ELi1ELb0EN4cute5tupleIJNS5_1CILi128EEENS7_ILi48EEENS7_ILi96EEEEEELi96ENS_6half_tEfNS_4arch4Sm80ELb0ELb1ELb1ELb1ELb1ELb0ELb1ELb0EEENS1_21CollectiveEpilogueFwdINS6_IJS8_SA_S9_EEENS6_IJNS7_ILi1EEESI_SI_EEESC_SE_Li128ELb1ELb1ELb0ELb0EEENS1_19SingleTileSchedulerILb1ELb0ELb1ELi128EEEEEEEEEvNT_6ParamsE --------------------------
	.section	.text._ZN7cutlass13device_kernelIN5flash19enable_sm80_to_sm89INS1_16FlashAttnFwdSm80INS1_25CollectiveMainloopFwdSm80ILi4ELi1ELb0EN4cute5tupleIJNS5_1CILi128EEENS7_ILi48EEENS7_ILi96EEEEEELi96ENS_6half_tEfNS_4arch4Sm80ELb0ELb1ELb1ELb1ELb1ELb0ELb1ELb0EEENS1_21CollectiveEpilogueFwdINS6_IJS8_SA_S9_EEENS6_IJNS7_ILi1EEESI_SI_EEESC_SE_Li128ELb1ELb1ELb0ELb0EEENS1_19SingleTileSchedulerILb1ELb0ELb1ELi128EEEEEEEEEvNT_6ParamsE,"ax",@progbits
	.sectioninfo	@"SHI_REGISTERS=255"
	.align	128
.text._ZN7cutlass13device_kernelIN5flash19enable_sm80_to_sm89INS1_16FlashAttnFwdSm80INS1_25CollectiveMainloopFwdSm80ILi4ELi1ELb0EN4cute5tupleIJNS5_1CILi128EEENS7_ILi48EEENS7_ILi96EEEEEELi96ENS_6half_tEfNS_4arch4Sm80ELb0ELb1ELb1ELb1ELb1ELb0ELb1ELb0EEENS1_21CollectiveEpilogueFwdINS6_IJS8_SA_S9_EEENS6_IJNS7_ILi1EEESI_SI_EEESC_SE_Li128ELb1ELb1ELb0ELb0EEENS1_19SingleTileSchedulerILb1ELb0ELb1ELi128EEEEEEEEEvNT_6ParamsE:
        .type           _ZN7cutlass13device_kernelIN5flash19enable_sm80_to_sm89INS1_16FlashAttnFwdSm80INS1_25CollectiveMainloopFwdSm80ILi4ELi1ELb0EN4cute5tupleIJNS5_1CILi128EEENS7_ILi48EEENS7_ILi96EEEEEELi96ENS_6half_tEfNS_4arch4Sm80ELb0ELb1ELb1ELb1ELb1ELb0ELb1ELb0EEENS1_21CollectiveEpilogueFwdINS6_IJS8_SA_S9_EEENS6_IJNS7_ILi1EEESI_SI_EEESC_SE_Li128ELb1ELb1ELb0ELb0EEENS1_19SingleTileSchedulerILb1ELb0ELb1ELi128EEEEEEEEEvNT_6ParamsE,@function
        .size           _ZN7cutlass13device_kernelIN5flash19enable_sm80_to_sm89INS1_16FlashAttnFwdSm80INS1_25CollectiveMainloopFwdSm80ILi4ELi1ELb0EN4cute5tupleIJNS5_1CILi128EEENS7_ILi48EEENS7_ILi96EEEEEELi96ENS_6half_tEfNS_4arch4Sm80ELb0ELb1ELb1ELb1ELb1ELb0ELb1ELb0EEENS1_21CollectiveEpilogueFwdINS6_IJS8_SA_S9_EEENS6_IJNS7_ILi1EEESI_SI_EEESC_SE_Li128ELb1ELb1ELb0ELb0EEENS1_19SingleTileSchedulerILb1ELb0ELb1ELi128EEEEEEEEEvNT_6ParamsE,(.L_x_860 - _ZN7cutlass13device_kernelIN5flash19enable_sm80_to_sm89INS1_16FlashAttnFwdSm80INS1_25CollectiveMainloopFwdSm80ILi4ELi1ELb0EN4cute5tupleIJNS5_1CILi128EEENS7_ILi48EEENS7_ILi96EEEEEELi96ENS_6half_tEfNS_4arch4Sm80ELb0ELb1ELb1ELb1ELb1ELb0ELb1ELb0EEENS1_21CollectiveEpilogueFwdINS6_IJS8_SA_S9_EEENS6_IJNS7_ILi1EEESI_SI_EEESC_SE_Li128ELb1ELb1ELb0ELb0EEENS1_19SingleTileSchedulerILb1ELb0ELb1ELi128EEEEEEEEEvNT_6ParamsE)
        .other          _ZN7cutlass13device_kernelIN5flash19enable_sm80_to_sm89INS1_16FlashAttnFwdSm80INS1_25CollectiveMainloopFwdSm80ILi4ELi1ELb0EN4cute5tupleIJNS5_1CILi128EEENS7_ILi48EEENS7_ILi96EEEEEELi96ENS_6half_tEfNS_4arch4Sm80ELb0ELb1ELb1ELb1ELb1ELb0ELb1ELb0EEENS1_21CollectiveEpilogueFwdINS6_IJS8_SA_S9_EEENS6_IJNS7_ILi1EEESI_SI_EEESC_SE_Li128ELb1ELb1ELb0ELb0EEENS1_19SingleTileSchedulerILb1ELb0ELb1ELi128EEEEEEEEEvNT_6ParamsE,@"STO_CUDA_ENTRY STV_DEFAULT"
_ZN7cutlass13device_kernelIN5flash19enable_sm80_to_sm89INS1_16FlashAttnFwdSm80INS1_25CollectiveMainloopFwdSm80ILi4ELi1ELb0EN4cute5tupleIJNS5_1CILi128EEENS7_ILi48EEENS7_ILi96EEEEEELi96ENS_6half_tEfNS_4arch4Sm80ELb0ELb1ELb1ELb1ELb1ELb0ELb1ELb0EEENS1_21CollectiveEpilogueFwdINS6_IJS8_SA_S9_EEENS6_IJNS7_ILi1EEESI_SI_EEESC_SE_Li128ELb1ELb1ELb0ELb0EEENS1_19SingleTileSchedulerILb1ELb0ELb1ELi128EEEEEEEEEvNT_6ParamsE:
[----:B------:R-:W-:Y:S02]  /*0000*/  MOV R1, c[0x0][0x28] ;  /* 0x00000a0000017a02 */ /* 0x000fe40000000f00 */
[----:B------:R-:W1:Y:S01]  /*0010*/  S2R R48, SR_TID.X ;  /* 0x0000000000307919 */ /* 0x000e620000002100 */
[----:B------:R-:W-:Y:S01]  /*0020*/  IMAD.MOV.U32 R10, RZ, RZ, 0x4 ;  /* 0x00000004ff0a7424 */ /* 0x000fe200078e00ff */
[----:B------:R-:W2:Y:S01]  /*0030*/  S2UR UR4, SR_CTAID.X ;  /* 0x00000000000479c3 */ /* 0x000ea20000002500 */
[----:B------:R-:W-:Y:S01]  /*0040*/  ULDC.64 UR6, c[0x0][0x118] ;  /* 0x0000460000067ab9 */ /* 0x000fe20000000a00 */
[----:B------:R-:W3:Y:S01]  /*0050*/  S2R R5, SR_CTAID.Z ;  /* 0x0000000000057919 */ /* 0x000ee20000002700 */
[----:B------:R-:W-:Y:S02]  /*0060*/  IADD3 R1, R1, -0x48, RZ ;  /* 0xffffffb801017810 */ /* 0x000fe40007ffe0ff */
[----:B-1----:R-:W-:Y:S01]  /*0070*/  SHF.R.U32.HI R0, RZ, 0x5, R48 ;  /* 0x00000005ff007819 */ /* 0x002fe20000011630 */
[----:B---3--:R-:W-:-:S05]  /*0080*/  IMAD.WIDE R2, R5, R10, c[0x0][0x568] ;  /* 0x00015a0005027625 */ /* 0x008fca00078e020a */
[----:B------:R-:W1:Y:S02]  /*0090*/  SHFL.IDX PT, R0, R0, RZ, 0x1f ;  /* 0x00001fff00007589 */ /* 0x000e6400000e0000 */
[----:B-1----:R-:W-:-:S13]  /*00a0*/  ISETP.NE.AND P0, PT, R0, RZ, PT ;  /* 0x000000ff0000720c */ /* 0x002fda0003f05270 */
[----:B--2---:R-:W-:Y:S05]  /*00b0*/  @!P0 BRA `(.L_x_264) ;  /* 0x0000015000008947 */ /* 0x004fea0003800000 */
[----:B------:R-:W-:-:S04]  /*00c0*/  ISETP.NE.U32.AND P0, PT, RZ, c[0x0][0x568], PT ;  /* 0x00015a00ff007a0c */ /* 0x000fc80003f05070 */
[----:B------:R-:W-:-:S13]  /*00d0*/  ISETP.NE.AND.EX P0, PT, RZ, c[0x0][0x56c], PT, P0 ;  /* 0x00015b00ff007a0c */ /* 0x000fda0003f05300 */
[----:B------:R-:W-:Y:S05]  /*00e0*/  @!P0 BRA `(.L_x_265) ;  /* 0x0000002000008947 */ /* 0x000fea0003800000 */
[----:B------:R1:W5:Y:S01]  /*00f0*/  LDG.E R0, [R2.64] ;  /* 0x0000000602007981 */ /* 0x000362000c1e1900 */
[----:B------:R-:W-:Y:S05]  /*0100*/  BRA `(.L_x_266) ;  /* 0x0000009000007947 */ /* 0x000fea0003800000 */
.L_x_265:
        /* <DEDUP_REMOVED lines=8> */
.L_x_267:
[----:B------:R-:W-:-:S04]  /*0190*/  MOV R0, c[0x0][0x54c] ;  /* 0x0001530000007a02 */ /* 0x000fc80000000f00 */
.L_x_266:
[----:B------:R-:W-:Y:S01]  /*01a0*/  USHF.L.U32 UR4, UR4, 0x7, URZ ;  /* 0x0000000704047899 */ /* 0x000fe2000800063f */
[----:B-----5:R-:W-:-:S05]  /*01b0*/  IMAD R0, R0, c[0x0][0x548], RZ ;  /* 0x0001520000007a24 */ /* 0x020fca00078e02ff */
[----:B------:R-:W-:-:S04]  /*01c0*/  MOV R8, UR4 ;  /* 0x0000000400087c02 */ /* 0x000fc80008000f00 */
[----:B------:R-:W-:-:S04]  /*01d0*/  ISETP.GE.AND P0, PT, R8, R0, PT ;  /* 0x000000000800720c */ /* 0x000fc80003f06270 */
[----:B------:R-:W-:-:S05]  /*01e0*/  SEL R0, R5, 0xffffffff, !P0 ;  /* 0xffffffff05007807 */ /* 0x000fca0004000000 */
[----:B------:R2:W-:Y:S01]  /*01f0*/  STL [R1+0x44], R0 ;  /* 0x0000440001007387 */ /* 0x0005e20000100800 */
[----:B------:R-:W-:Y:S05]  /*0200*/  BRA `(.L_x_268) ;  /* 0x0000014000007947 */ /* 0x000fea0003800000 */
.L_x_264:
[----:B------:R-:W-:-:S04]  /*0210*/  ISETP.NE.U32.AND P0, PT, RZ, c[0x0][0x568], PT ;  /* 0x00015a00ff007a0c */ /* 0x000fc80003f05070 */
[----:B------:R-:W-:-:S13]  /*0220*/  ISETP.NE.AND.EX P0, PT, RZ, c[0x0][0x56c], PT, P0 ;  /* 0x00015b00ff007a0c */ /* 0x000fda0003f05300 */
[----:B------:R-:W-:Y:S05]  /*0230*/  @!P0 BRA `(.L_x_269) ;  /* 0x0000002000008947 */ /* 0x000fea0003800000 */
[----:B------:R1:W5:Y:S01]  /*0240*/  LDG.E R0, [R2.64] ;  /* 0x0000000602007981 */ /* 0x000362000c1e1900 */
[----:B------:R-:W-:Y:S05]  /*0250*/  BRA `(.L_x_270) ;  /* 0x0000009000007947 */ /* 0x000fea0003800000 */
.L_x_269:
        /* <DEDUP_REMOVED lines=8> */
.L_x_271:
[----:B------:R-:W-:-:S04]  /*02e0*/  MOV R0, c[0x0][0x54c] ;  /* 0x0001530000007a02 */ /* 0x000fc80000000f00 */
.L_x_270:
[----:B------:R-:W-:Y:S01]  /*02f0*/  USHF.L.U32 UR4, UR4, 0x7, URZ ;  /* 0x0000000704047899 */ /* 0x000fe2000800063f */
[----:B-----5:R-:W-:-:S05]  /*0300*/  IMAD R0, R0, c[0x0][0x548], RZ ;  /* 0x0001520000007a24 */ /* 0x020fca00078e02ff */
[----:B------:R-:W-:-:S04]  /*0310*/  MOV R8, UR4 ;  /* 0x0000000400087c02 */ /* 0x000fc80008000f00 */
[----:B------:R-:W-:-:S04]  /*0320*/  ISETP.GE.AND P0, PT, R8, R0, PT ;  /* 0x000000000800720c */ /* 0x000fc80003f06270 */
[----:B------:R-:W-:-:S05]  /*0330*/  SEL R0, R5, 0xffffffff, !P0 ;  /* 0xffffffff05007807 */ /* 0x000fca0004000000 */
[----:B------:R2:W-:Y:S04]  /*0340*/  STL [R1+0x44], R0 ;  /* 0x0000440001007387 */ /* 0x0005e80000100800 */
.L_x_268:
[----:B------:R-:W3:Y:S02]  /*0350*/  LDL R52, [R1+0x44] ;  /* 0x0000440001347983 */ /* 0x000ee40000100800 */
[----:B---3--:R-:W-:-:S13]  /*0360*/  ISETP.GE.AND P0, PT, R52, RZ, PT ;  /* 0x000000ff3400720c */ /* 0x008fda0003f06270 */
[----:B------:R-:W-:Y:S05]  /*0370*/  @!P0 EXIT ;  /* 0x000000000000894d */ /* 0x000fea0003800000 */
[----:B------:R-:W-:Y:S01]  /*0380*/  ISETP.NE.U32.AND P0, PT, RZ, c[0x0][0x370], PT ;  /* 0x0000dc00ff007a0c */ /* 0x000fe20003f05070 */
[----:B------:R-:W-:Y:S01]  /*0390*/  IMAD.MOV.U32 R49, RZ, RZ, RZ ;  /* 0x000000ffff317224 */ /* 0x000fe200078e00ff */
[----:B------:R-:W-:Y:S01]  /*03a0*/  ISETP.NE.U32.AND P2, PT, RZ, c[0x0][0x360], PT ;  /* 0x0000d800ff007a0c */ /* 0x000fe20003f45070 */
[----:B------:R-:W-:Y:S01]  /*03b0*/  IMAD.MOV.U32 R9, RZ, RZ, RZ ;  /* 0x000000ffff097224 */ /* 0x000fe200078e00ff */
[----:B------:R-:W-:Y:S01]  /*03c0*/  ISETP.NE.AND.EX P1, PT, RZ, c[0x0][0x374], PT, P0 ;  /* 0x0000dd00ff007a0c */ /* 0x000fe20003f25300 */
[----:B-1----:R-:W-:Y:S01]  /*03d0*/  IMAD.WIDE R2, R52, R10, c[0x0][0x348] ;  /* 0x0000d20034027625 */ /* 0x002fe200078e020a */
[----:B------:R-:W-:Y:S02]  /*03e0*/  ISETP.NE.U32.AND P3, PT, RZ, c[0x0][0x348], PT ;  /* 0x0000d200ff007a0c */ /* 0x000fe40003f65070 */
[----:B------:R-:W-:Y:S01]  /*03f0*/  ISETP.NE.AND.EX P0, PT, RZ, c[0x0][0x364], PT, P2 ;  /* 0x0000d900ff007a0c */ /* 0x000fe20003f05320 */
[----:B------:R-:W-:Y:S01]  /*0400*/  IMAD.MOV.U32 R230, RZ, RZ, c[0x0][0x168] ;  /* 0x00005a00ffe67624 */ /* 0x000fe200078e00ff */
[----:B------:R-:W-:-:S07]  /*0410*/  ISETP.NE.AND.EX P2, PT, RZ, c[0x0][0x34c], PT, P3 ;  /* 0x0000d300ff007a0c */ /* 0x000fce0003f45330 */
[CC--:B------:R-:W-:Y:S01]  /*0420*/  @P1 IMAD.WIDE R6, R52.reuse, R10.reuse, c[0x0][0x370] ;  /* 0x0000dc0034061625 */ /* 0x0c0fe200078e020a */
[----:B------:R-:W1:Y:S01]  /*0430*/  S2R R29, SR_CTAID.Y ;  /* 0x00000000001d7919 */ /* 0x000e620000002600 */
[----:B------:R-:W-:Y:S02]  /*0440*/  ULDC UR5, c[0x0][0x2ac] ;  /* 0x0000ab0000057ab9 */ /* 0x000fe40000000800 */
[----:B------:R-:W-:Y:S01]  /*0450*/  ULDC UR4, c[0x0][0x1d0] ;  /* 0x0000740000047ab9 */ /* 0x000fe20000000800 */
[----:B------:R-:W3:Y:S01]  /*0460*/  @P1 LDG.E R49, [R6.64] ;  /* 0x0000000606311981 */ /* 0x000ee2000c1e1900 */
[----:B------:R-:W-:-:S03]  /*0470*/  @P0 IMAD.WIDE R4, R52, R10, c[0x0][0x360] ;  /* 0x0000d80034040625 */ /* 0x000fc600078e020a */
[----:B------:R4:W5:Y:S01]  /*0480*/  @P2 LDG.E R9, [R2.64] ;  /* 0x0000000602092981 */ /* 0x000962000c1e1900 */
[----:B------:R-:W-:-:S03]  /*0490*/  UIMAD UR4, UR5, UR4, URZ ;  /* 0x00000004050472a4 */ /* 0x000fc6000f8e023f */
[----:B------:R2:W5:Y:S01]  /*04a0*/  @P0 LDG.E R230, [R4.64] ;  /* 0x0000000604e60981 */ /* 0x000562000c1e1900 */
[----:B-1----:R-:W-:Y:S02]  /*04b0*/  SHF.R.S32.HI R61, RZ, 0x1f, R29 ;  /* 0x0000001fff3d7819 */ /* 0x002fe4000001141d */
[----:B--2---:R-:W-:Y:S01]  /*04c0*/  IMAD.U32 R4, RZ, RZ, UR4 ;  /* 0x00000004ff047e24 */ /* 0x004fe2000f8e00ff */
[----:B---3--:R4:W-:Y:S01]  /*04d0*/  STL [R1+0x28], R49 ;  /* 0x0000283101007387 */ /* 0x0089e20000100800 */
[----:B------:R-:W-:Y:S05]  /*04e0*/  @P0 BRA `(.L_x_272) ;  /* 0x0000004000000947 */ /* 0x000fea0003800000 */
[----:B------:R-:W-:Y:S05]  /*04f0*/  @!P2 BRA `(.L_x_272) ;  /* 0x000000300000a947 */ /* 0x000fea0003800000 */
[----:B------:R1:W2:Y:S04]  /*0500*/  LDG.E R0, [R2.64] ;  /* 0x0000000602007981 */ /* 0x0002a8000c1e1900 */
[----:B-1--4-:R-:W2:Y:S02]  /*0510*/  LDG.E R2, [R2.64+0x4] ;  /* 0x0000040602027981 */ /* 0x012ea4000c1e1900 */
[----:B--2--5:R-:W-:-:S02]  /*0520*/  IADD3 R230, -R0, R2, RZ ;  /* 0x0000000200e67210 */ /* 0x024fc40007ffe1ff */
.L_x_272:
[----:B------:R-:W-:-:S04]  /*0530*/  ISETP.NE.U32.AND P0, PT, RZ, c[0x0][0x368], PT ;  /* 0x0000da00ff007a0c */ /* 0x000fc80003f05070 */
[----:B------:R-:W-:-:S13]  /*0540*/  ISETP.NE.AND.EX P0, PT, RZ, c[0x0][0x36c], PT, P0 ;  /* 0x0000db00ff007a0c */ /* 0x000fda0003f05300 */
[----:B------:R-:W-:Y:S05]  /*0550*/  @!P0 BRA `(.L_x_273) ;  /* 0x0000003000008947 */ /* 0x000fea0003800000 */
[----:B----4-:R-:W-:-:S05]  /*0560*/  IMAD.WIDE R2, R52, R10, c[0x0][0x368] ;  /* 0x0000da0034027625 */ /* 0x010fca00078e020a */
[----:B------:R1:W5:Y:S01]  /*0570*/  LDG.E R4, [R2.64] ;  /* 0x0000000602047981 */ /* 0x000362000c1e1900 */
[----:B------:R-:W-:Y:S05]  /*0580*/  BRA `(.L_x_274) ;  /* 0x0000007000007947 */ /* 0x000fea0003800000 */
.L_x_273:
[----:B------:R-:W-:-:S04]  /*0590*/  ISETP.NE.U32.AND P0, PT, RZ, c[0x0][0x350], PT ;  /* 0x0000d400ff007a0c */ /* 0x000fc80003f05070 */
[----:B------:R-:W-:-:S13]  /*05a0*/  ISETP.NE.AND.EX P0, PT, RZ, c[0x0][0x354], PT, P0 ;  /* 0x0000d500ff007a0c */ /* 0x000fda0003f05300 */
[----:B------:R-:W-:Y:S05]  /*05b0*/  @!P0 BRA `(.L_x_274) ;  /* 0x0000004000008947 */ /* 0x000fea0003800000 */
[----:B----4-:R-:W-:-:S05]  /*05c0*/  IMAD.WIDE R2, R52, R10, c[0x0][0x350] ;  /* 0x0000d40034027625 */ /* 0x010fca00078e020a */
[----:B------:R1:W2:Y:S04]  /*05d0*/  LDG.E R4, [R2.64] ;  /* 0x0000000602047981 */ /* 0x0002a8000c1e1900 */
[----:B-1----:R-:W2:Y:S02]  /*05e0*/  LDG.E R2, [R2.64+0x4] ;  /* 0x0000040602027981 */ /* 0x002ea4000c1e1900 */
[----:B--2---:R-:W-:Y:S02]  /*05f0*/  IADD3 R4, -R4, R2, RZ ;  /* 0x0000000204047210 */ /* 0x004fe40007ffe1ff */
.L_x_274:
[----:B------:R-:W-:Y:S01]  /*0600*/  IMAD.MOV.U32 R0, RZ, RZ, c[0x0][0x2c4] ;  /* 0x0000b100ff007624 */ /* 0x000fe200078e00ff */
[----:B------:R-:W-:Y:S01]  /*0610*/  LOP3.LUT R26, R26, 0xffffefff, RZ, 0xc0, !PT ;  /* 0xffffefff1a1a7812 */ /* 0x000fe200078ec0ff */
[----:B------:R-:W-:Y:S02]  /*0620*/  IMAD.MOV.U32 R172, RZ, RZ, R8 ;  /* 0x000000ffffac7224 */ /* 0x000fe400078e0008 */
[----:B------:R-:W-:Y:S01]  /*0630*/  IMAD.MOV.U32 R6, RZ, RZ, c[0x0][0x32c] ;  /* 0x0000cb00ff067624 */ /* 0x000fe200078e00ff */
[----:B------:R-:W-:Y:S01]  /*0640*/  ISETP.NE.AND P3, PT, R0, 0x1, PT ;  /* 0x000000010000780c */ /* 0x000fe20003f65270 */
[----:B-----5:R-:W-:-:S03]  /*0650*/  IMAD.IADD R229, R4, 0x1, -R49 ;  /* 0x0000000104e57824 */ /* 0x020fc600078e0a31 */
[----:B------:R-:W-:Y:S02]  /*0660*/  ISETP.GE.AND P1, PT, R6, 0x1, PT ;  /* 0x000000010600780c */ /* 0x000fe40003f26270 */
[----:B-1--4-:R-:W-:-:S07]  /*0670*/  IADD3 R2, R229, 0x1, -R230 ;  /* 0x00000001e5027810 */ /* 0x012fce0007ffe8e6 */
[----:B------:R-:W-:Y:S02]  /*0680*/  @P3 IADD3 R0, R172, 0x7f, RZ ;  /* 0x0000007fac003810 */ /* 0x000fe40007ffe0ff */
[----:B------:R-:W-:-:S03]  /*0690*/  @P3 LOP3.LUT R26, R26, 0x1000, RZ, 0xfc, !PT ;  /* 0x000010001a1a3812 */ /* 0x000fc600078efcff */
[----:B------:R-:W-:Y:S01]  /*06a0*/  @P3 IMAD.HI.U32 R3, R0, c[0x0][0x2c8], RZ ;  /* 0x0000b20000033a27 */ /* 0x000fe200078e00ff */
[----:B------:R-:W-:Y:S02]  /*06b0*/  IADD3 R0, R8, 0x7f, RZ ;  /* 0x0000007f08007810 */ /* 0x000fe40007ffe0ff */
[----:B------:R-:W-:Y:S02]  /*06c0*/  LOP3.LUT R26, R26, 0xfffffbff, RZ, 0xc0, !PT ;  /* 0xfffffbff1a1a7812 */ /* 0x000fe400078ec0ff */
[----:B------:R-:W-:Y:S02]  /*06d0*/  @P3 SHF.R.U32.HI R0, RZ, c[0x0][0x2cc], R3 ;  /* 0x0000b300ff003a19 */ /* 0x000fe40000011603 */
[----:B------:R-:W-:-:S03]  /*06e0*/  @P1 LOP3.LUT R26, R26, 0x400, RZ, 0xfc, !PT ;  /* 0x000004001a1a1812 */ /* 0x000fc600078efcff */
[----:B------:R-:W-:-:S05]  /*06f0*/  IMAD.IADD R0, R2, 0x1, R0 ;  /* 0x0000000102007824 */ /* 0x000fca00078e0200 */
[----:B------:R-:W-:Y:S01]  /*0700*/  IADD3 R3, R0, c[0x0][0x328], RZ ;  /* 0x0000ca0000037a10 */ /* 0x000fe20007ffe0ff */
[----:B------:R-:W-:Y:S05]  /*0710*/  @!P1 BRA `(.L_x_275) ;  /* 0x000000e000009947 */ /* 0x000fea0003800000 */
[C---:B------:R-:W-:Y:S02]  /*0720*/  ISETP.GT.AND P0, PT, R0.reuse, RZ, PT ;  /* 0x000000ff0000720c */ /* 0x040fe40003f04270 */
[----:B------:R-:W-:-:S11]  /*0730*/  IADD3 R2, R0, -0x1, RZ ;  /* 0xffffffff00027810 */ /* 0x000fd60007ffe0ff */
[----:B------:R-:W-:Y:S05]  /*0740*/  @P0 BRA `(.L_x_276) ;  /* 0x0000006000000947 */ /* 0x000fea0003800000 */
[----:B------:R-:W-:Y:S01]  /*0750*/  ISETP.NE.AND P0, PT, R6, 0x1, PT ;  /* 0x000000010600780c */ /* 0x000fe20003f05270 */
[----:B------:R-:W-:-:S12]  /*0760*/  IMAD.MOV R0, RZ, RZ, -R0 ;  /* 0x000000ffff007224 */ /* 0x000fd800078e0a00 */
[----:B------:R-:W-:-:S05]  /*0770*/  @P0 IMAD.HI.U32 R2, R0, c[0x0][0x330], RZ ;  /* 0x0000cc0000020a27 */ /* 0x000fca00078e00ff */
[----:B------:R-:W-:-:S04]  /*0780*/  @P0 SHF.R.U32.HI R0, RZ, c[0x0][0x334], R2 ;  /* 0x0000cd00ff000a19 */ /* 0x000fc80000011602 */
[----:B------:R-:W-:Y:S01]  /*0790*/  LOP3.LUT R2, RZ, R0, RZ, 0x33, !PT ;  /* 0x00000000ff027212 */ /* 0x000fe200078e33ff */
[----:B------:R-:W-:Y:S05]  /*07a0*/  BRA `(.L_x_277) ;  /* 0x0000003000007947 */ /* 0x000fea0003800000 */
.L_x_276:
[----:B------:R-:W-:-:S13]  /*07b0*/  ISETP.NE.AND P0, PT, R6, 0x1, PT ;  /* 0x000000010600780c */ /* 0x000fda0003f05270 */
[----:B------:R-:W-:-:S05]  /*07c0*/  @P0 IMAD.HI.U32 R0, R2, c[0x0][0x330], RZ ;  /* 0x0000cc0002000a27 */ /* 0x000fca00078e00ff */
[----:B------:R-:W-:-:S05]  /*07d0*/  @P0 SHF.R.U32.HI R2, RZ, c[0x0][0x334], R0 ;  /* 0x0000cd00ff020a19 */ /* 0x000fca0000011600 */
.L_x_277:
[----:B------:R-:W-:-:S05]  /*07e0*/  IMAD R2, R2, R6, c[0x0][0x32c] ;  /* 0x0000cb0002027624 */ /* 0x000fca00078e0206 */
[----:B------:R-:W-:-:S04]  /*07f0*/  IMNMX R3, R3, R2, PT ;  /* 0x0000000203037217 */ /* 0x000fc80003800200 */
.L_x_275:
[----:B------:R-:W-:Y:S01]  /*0800*/  IADD3 R2, R3, 0x2f, RZ ;  /* 0x0000002f03027810 */ /* 0x000fe20007ffe0ff */
[----:B------:R-:W-:Y:S01]  /*0810*/  @P3 IMAD.HI.U32 R4, R172, c[0x0][0x2c8], RZ ;  /* 0x0000b200ac043a27 */ /* 0x000fe200078e00ff */
[----:B------:R-:W-:-:S03]  /*0820*/  IADD3 R3, R229, 0x2f, RZ ;  /* 0x0000002fe5037810 */ /* 0x000fc60007ffe0ff */
[----:B------:R-:W-:-:S04]  /*0830*/  IMAD.HI R5, R2, 0x2aaaaaab, RZ ;  /* 0x2aaaaaab02057827 */ /* 0x000fc800078e02ff */
[----:B------:R-:W-:-:S04]  /*0840*/  IMAD.HI R2, R3, 0x2aaaaaab, RZ ;  /* 0x2aaaaaab03027827 */ /* 0x000fc800078e02ff */
[----:B------:R-:W-:Y:S01]  /*0850*/  IMAD.MOV.U32 R0, RZ, RZ, R172 ;  /* 0x000000ffff007224 */ /* 0x000fe200078e00ac */
[----:B------:R-:W-:Y:S01]  /*0860*/  @P3 SHF.R.U32.HI R0, RZ, c[0x0][0x2cc], R4 ;  /* 0x0000b300ff003a19 */ /* 0x000fe20000011604 */
[----:B------:R-:W-:Y:S01]  /*0870*/  IMAD.IADD R249, R229, 0x1, -R230 ;  /* 0x00000001e5f97824 */ /* 0x000fe200078e0ae6 */
[----:B------:R-:W-:Y:S02]  /*0880*/  SHF.R.U32.HI R4, RZ, 0x1f, R5 ;  /* 0x0000001fff047819 */ /* 0x000fe40000011605 */
[----:B------:R-:W-:Y:S01]  /*0890*/  SHF.R.U32.HI R3, RZ, 0x1f, R2 ;  /* 0x0000001fff037819 */ /* 0x000fe20000011602 */
[----:B------:R-:W-:Y:S01]  /*08a0*/  IMAD.IADD R0, R249, 0x1, R0 ;  /* 0x00000001f9007824 */ /* 0x000fe200078e0200 */
[----:B------:R-:W-:Y:S02]  /*08b0*/  LEA.HI.SX32 R4, R5, R4, 0x1d ;  /* 0x0000000405047211 */ /* 0x000fe400078feaff */
[----:B------:R-:W-:Y:S02]  /*08c0*/  LEA.HI.SX32 R2, R2, R3, 0x1d ;  /* 0x0000000302027211 */ /* 0x000fe400078feaff */
[----:B------:R-:W-:-:S02]  /*08d0*/  IADD3 R3, R0, -c[0x0][0x324], RZ ;  /* 0x8000c90000037a10 */ /* 0x000fc40007ffe0ff */
[----:B------:R-:W-:Y:S01]  /*08e0*/  IMNMX R224, R2, R4, PT ;  /* 0x0000000402e07217 */ /* 0x000fe20003800200 */
[----:B------:R-:W-:Y:S05]  /*08f0*/  @!P1 BRA `(.L_x_278) ;  /* 0x000000d000009947 */ /* 0x000fea0003800000 */
[----:B------:R-:W-:-:S13]  /*0900*/  ISETP.GT.AND P0, PT, R0, -0x1, PT ;  /* 0xffffffff0000780c */ /* 0x000fda0003f04270 */
[----:B------:R-:W-:Y:S05]  /*0910*/  @P0 BRA `(.L_x_279) ;  /* 0x0000006000000947 */ /* 0x000fea0003800000 */
[----:B------:R-:W-:Y:S02]  /*0920*/  ISETP.NE.AND P0, PT, R6, 0x1, PT ;  /* 0x000000010600780c */ /* 0x000fe40003f05270 */
[----:B------:R-:W-:-:S11]  /*0930*/  LOP3.LUT R0, RZ, R0, RZ, 0x33, !PT ;  /* 0x00000000ff007212 */ /* 0x000fd600078e33ff */
[----:B------:R-:W-:-:S05]  /*0940*/  @P0 IMAD.HI.U32 R2, R0, c[0x0][0x330], RZ ;  /* 0x0000cc0000020a27 */ /* 0x000fca00078e00ff */
[----:B------:R-:W-:-:S04]  /*0950*/  @P0 SHF.R.U32.HI R0, RZ, c[0x0][0x334], R2 ;  /* 0x0000cd00ff000a19 */ /* 0x000fc80000011602 */
[----:B------:R-:W-:Y:S01]  /*0960*/  LOP3.LUT R0, RZ, R0, RZ, 0x33, !PT ;  /* 0x00000000ff007212 */ /* 0x000fe200078e33ff */
[----:B------:R-:W-:Y:S05]  /*0970*/  BRA `(.L_x_280) ;  /* 0x0000003000007947 */ /* 0x000fea0003800000 */
.L_x_279:
[----:B------:R-:W-:-:S13]  /*0980*/  ISETP.NE.AND P0, PT, R6, 0x1, PT ;  /* 0x000000010600780c */ /* 0x000fda0003f05270 */
[----:B------:R-:W-:-:S05]  /*0990*/  @P0 IMAD.HI.U32 R2, R0, c[0x0][0x330], RZ ;  /* 0x0000cc0000020a27 */ /* 0x000fca00078e00ff */
[----:B------:R-:W-:-:S05]  /*09a0*/  @P0 SHF.R.U32.HI R0, RZ, c[0x0][0x334], R2 ;  /* 0x0000cd00ff000a19 */ /* 0x000fca0000011602 */
.L_x_280:
[----:B------:R-:W-:-:S05]  /*09b0*/  IMAD R0, R0, c[0x0][0x32c], RZ ;  /* 0x0000cb0000007a24 */ /* 0x000fca00078e02ff */
[----:B------:R-:W-:-:S05]  /*09c0*/  IMNMX R3, R3, R0, !PT ;  /* 0x0000000003037217 */ /* 0x000fca0007800200 */
.L_x_278:
[----:B------:R-:W-:Y:S01]  /*09d0*/  IMAD.HI R0, R3, 0x2aaaaaab, RZ ;  /* 0x2aaaaaab03007827 */ /* 0x000fe200078e02ff */
[----:B------:R-:W-:Y:S01]  /*09e0*/  PLOP3.LUT P4, PT, PT, PT, PT, 0x80, 0x0 ;  /* 0x000000000000781c */ /* 0x000fe20003f8f070 */
[----:B------:R-:W-:Y:S01]  /*09f0*/  CS2R R94, SRZ ;  /* 0x00000000005e7805 */ /* 0x000fe2000001ff00 */
[----:B------:R-:W-:Y:S01]  /*0a00*/  CS2R R98, SRZ ;  /* 0x0000000000627805 */ /* 0x000fe2000001ff00 */
[----:B------:R-:W-:Y:S01]  /*0a10*/  IMAD.MOV.U32 R11, RZ, RZ, RZ ;  /* 0x000000ffff0b7224 */ /* 0x000fe200078e00ff */
[----:B------:R-:W-:Y:S01]  /*0a20*/  SHF.R.U32.HI R2, RZ, 0x1f, R0 ;  /* 0x0000001fff027819 */ /* 0x000fe20000011600 */
[----:B------:R-:W-:Y:S01]  /*0a30*/  IMAD.MOV.U32 R92, RZ, RZ, RZ ;  /* 0x000000ffff5c7224 */ /* 0x000fe200078e00ff */
[----:B------:R-:W-:Y:S01]  /*0a40*/  CS2R R96, SRZ ;  /* 0x0000000000607805 */ /* 0x000fe2000001ff00 */
[----:B------:R-:W-:Y:S01]  /*0a50*/  CS2R R12, SRZ ;  /* 0x00000000000c7805 */ /* 0x000fe2000001ff00 */
[----:B------:R-:W-:Y:S01]  /*0a60*/  LEA.HI.SX32 R0, R0, R2, 0x1d ;  /* 0x0000000200007211 */ /* 0x000fe200078feaff */
[----:B------:R-:W-:Y:S01]  /*0a70*/  CS2R R88, SRZ ;  /* 0x0000000000587805 */ /* 0x000fe2000001ff00 */
[----:B------:R-:W-:Y:S01]  /*0a80*/  MOV R90, RZ ;  /* 0x000000ff005a7202 */ /* 0x000fe20000000f00 */
[----:B------:R-:W-:Y:S01]  /*0a90*/  CS2R R86, SRZ ;  /* 0x0000000000567805 */ /* 0x000fe2000001ff00 */
[----:B------:R-:W-:Y:S01]  /*0aa0*/  IMNMX R4, RZ, R0, !PT ;  /* 0x00000000ff047217 */ /* 0x000fe20007800200 */
[----:B------:R-:W-:Y:S01]  /*0ab0*/  CS2R R84, SRZ ;  /* 0x0000000000547805 */ /* 0x000fe2000001ff00 */
[----:B------:R-:W-:Y:S01]  /*0ac0*/  CS2R R14, SRZ ;  /* 0x00000000000e7805 */ /* 0x000fe2000001ff00 */
[----:B------:R-:W-:Y:S01]  /*0ad0*/  IMAD.MOV.U32 R78, RZ, RZ, RZ ;  /* 0x000000ffff4e7224 */ /* 0x000fe200078e00ff */
[----:B------:R-:W-:Y:S01]  /*0ae0*/  ISETP.GT.AND P0, PT, R224, R4, PT ;  /* 0x00000004e000720c */ /* 0x000fe20003f04270 */
[----:B------:R1:W-:Y:S01]  /*0af0*/  STL [R1+0x18], R4 ;  /* 0x0000180401007387 */ /* 0x0003e20000100800 */
        /* <DEDUP_REMOVED lines=55> */
[----:B------:R-:W-:Y:S01]  /*0e70*/  CS2R R50, SRZ ;  /* 0x0000000000327805 */ /* 0x000fe2000001ff00 */
[----:B------:R-:W-:Y:S05]  /*0e80*/  @!P0 BRA `(.L_x_281) ;  /* 0x0001236000008947 */ /* 0x000fea0003800000 */
[----:B-1----:R-:W-:-:S04]  /*0e90*/  ISETP.NE.U32.AND P1, PT, RZ, c[0x0][0x340], PT ;  /* 0x0000d000ff007a0c */ /* 0x002fc80003f25070 */
[----:B------:R-:W-:-:S13]  /*0ea0*/  ISETP.NE.AND.EX P1, PT, RZ, c[0x0][0x344], PT, P1 ;  /* 0x0000d100ff007a0c */ /* 0x000fda0003f25310 */
[----:B------:R-:W-:-:S05]  /*0eb0*/  @P1 IMAD.WIDE R2, R52, R10, c[0x0][0x340] ;  /* 0x0000d00034021625 */ /* 0x000fca00078e020a */
[----:B------:R1:W5:Y:S01]  /*0ec0*/  @P1 LDG.E R15, [R2.64] ;  /* 0x00000006020f1981 */ /* 0x000362000c1e1900 */
[----:B------:R-:W-:Y:S01]  /*0ed0*/  SHF.R.S32.HI R10, RZ, 0x1f, R48 ;  /* 0x0000001fff0a7819 */ /* 0x000fe20000011430 */
[----:B------:R-:W-:Y:S01]  /*0ee0*/  IMAD R6, R61, c[0x0][0x1b8], RZ ;  /* 0x00006e003d067a24 */ /* 0x000fe200078e02ff */
[----:B------:R-:W-:Y:S01]  /*0ef0*/  SHF.R.S32.HI R0, RZ, 0x1f, R9 ;  /* 0x0000001fff007819 */ /* 0x000fe20000011409 */
[----:B------:R-:W-:Y:S01]  /*0f00*/  IMAD R12, R230, c[0x0][0x2c4], RZ ;  /* 0x0000b100e60c7a24 */ /* 0x000fe200078e02ff */
[CC--:B------:R-:W-:Y:S01]  /*0f10*/  LEA.HI R5, R10.reuse, R48.reuse, RZ, 0x2 ;  /* 0x000000300a057211 */ /* 0x0c0fe200078f10ff */
[----:B------:R-:W-:Y:S01]  /*0f20*/  IMAD R6, R29, c[0x0][0x1bc], R6 ;  /* 0x00006f001d067a24 */ /* 0x000fe200078e0206 */
[-C--:B------:R-:W-:Y:S01]  /*0f30*/  LEA.HI R20, R10, R48.reuse, RZ, 0x4 ;  /* 0x000000300a147211 */ /* 0x080fe200078f20ff */
[----:B------:R-:W-:Y:S01]  /*0f40*/  IMAD R0, R0, c[0x0][0x178], RZ ;  /* 0x00005e0000007a24 */ /* 0x000fe200078e02ff */
[----:B------:R-:W-:Y:S01]  /*0f50*/  LOP3.LUT R4, R5, 0xfffffffc, RZ, 0xc0, !PT ;  /* 0xfffffffc05047812 */ /* 0x000fe200078ec0ff */
[----:B------:R-:W-:Y:S01]  /*0f60*/  BSSY B0, `(.L_x_282) ;  /* 0x0000056000007945 */ /* 0x000fe20003800000 */
[----:B------:R-:W-:Y:S01]  /*0f70*/  SHF.R.S32.HI R22, RZ, 0x2, R5 ;  /* 0x00000002ff167819 */ /* 0x000fe20000011405 */
[----:B------:R-:W-:Y:S01]  /*0f80*/  IMAD R0, R9, c[0x0][0x17c], R0 ;  /* 0x00005f0009007a24 */ /* 0x000fe200078e0200 */
[-C--:B------:R-:W-:Y:S01]  /*0f90*/  LEA.HI R21, R10, R48.reuse, RZ, 0x3 ;  /* 0x000000300a157211 */ /* 0x080fe200078f18ff */
[----:B------:R-:W-:Y:S01]  /*0fa0*/  IMAD.IADD R41, R48, 0x1, -R4 ;  /* 0x0000000130297824 */ /* 0x000fe200078e0a04 */
[----:B------:R-:W-:Y:S01]  /*0fb0*/  SEL R4, R52, RZ, !P2 ;  /* 0x000000ff34047207 */ /* 0x000fe20005000000 */
[--C-:B------:R-:W-:Y:S01]  /*0fc0*/  IMAD.IADD R11, R172, 0x1, R22.reuse ;  /* 0x00000001ac0b7824 */ /* 0x100fe200078e0216 */
[----:B------:R-:W-:Y:S01]  /*0fd0*/  SHF.R.S32.HI R19, RZ, 0x3, R21 ;  /* 0x00000003ff137819 */ /* 0x000fe20000011415 */
[C---:B------:R-:W-:Y:S01]  /*0fe0*/  IMAD R31, R41.reuse, 0x20, R22 ;  /* 0x00000020291f7824 */ /* 0x040fe200078e0216 */
[----:B------:R-:W-:Y:S01]  /*0ff0*/  LEA.HI R126, R10, R48, RZ, 0x5 ;  /* 0x000000300a7e7211 */ /* 0x000fe200078f28ff */
[----:B------:R-:W-:Y:S01]  /*1000*/  IMAD.SHL.U32 R226, R41, 0x8, RZ ;  /* 0x0000000829e27824 */ /* 0x000fe200078e00ff */
[----:B------:R-:W-:Y:S01]  /*1010*/  ISETP.GE.AND P4, PT, R11, R12, PT ;  /* 0x0000000c0b00720c */ /* 0x000fe20003f86270 */
[----:B------:R-:W-:Y:S01]  /*1020*/  IMAD.IADD R5, R172, 0x1, R31 ;  /* 0x00000001ac057824 */ /* 0x000fe200078e021f */
[----:B------:R2:W-:Y:S01]  /*1030*/  STL [R1+0x1c], R31 ;  /* 0x00001c1f01007387 */ /* 0x0005e20000100800 */
[----:B------:R-:W-:Y:S01]  /*1040*/  SHF.R.S32.HI R125, RZ, 0x5, R126 ;  /* 0x00000005ff7d7819 */ /* 0x000fe2000001147e */
[----:B-1----:R-:W-:Y:S01]  /*1050*/  IMAD.WIDE.U32 R2, R9, c[0x0][0x178], RZ ;  /* 0x00005e0009027a25 */ /* 0x002fe200078e00ff */
[----:B------:R-:W-:-:S03]  /*1060*/  IADD3 R51, R226, 0x40, RZ ;  /* 0x00000040e2337810 */ /* 0x000fc60007ffe0ff */
[----:B------:R-:W-:Y:S01]  /*1070*/  IMAD.IADD R3, R3, 0x1, R0 ;  /* 0x0000000103037824 */ /* 0x000fe200078e0200 */
[----:B------:R-:W-:Y:S01]  /*1080*/  SHF.R.S32.HI R0, RZ, 0x1f, R52 ;  /* 0x0000001fff007819 */ /* 0x000fe20000011434 */
[----:B------:R-:W-:-:S03]  /*1090*/  @P3 IMAD.HI.U32 R8, R5, c[0x0][0x2c8], RZ ;  /* 0x0000b20005083a27 */ /* 0x000fc600078e00ff */
[----:B------:R-:W-:Y:S01]  /*10a0*/  SEL R7, R0, RZ, !P2 ;  /* 0x000000ff00077207 */ /* 0x000fe20005000000 */
[----:B------:R-:W-:-:S04]  /*10b0*/  IMAD.WIDE.U32 R2, R29, c[0x0][0x1b8], R2 ;  /* 0x00006e001d027a25 */ /* 0x000fc800078e0002 */
[----:B------:R-:W-:Y:S02]  /*10c0*/  IMAD.IADD R3, R3, 0x1, R6 ;  /* 0x0000000103037824 */ /* 0x000fe400078e0206 */
[----:B------:R-:W-:Y:S01]  /*10d0*/  IMAD.MOV.U32 R0, RZ, RZ, R5 ;  /* 0x000000ffff007224 */ /* 0x000fe200078e0005 */
[----:B------:R-:W-:Y:S01]  /*10e0*/  @P3 SHF.R.U32.HI R0, RZ, c[0x0][0x2cc], R8 ;  /* 0x0000b300ff003a19 */ /* 0x000fe20000011608 */
[----:B------:R-:W-:Y:S01]  /*10f0*/  IMAD R6, R7, c[0x0][0x1c0], RZ ;  /* 0x0000700007067a24 */ /* 0x000fe200078e02ff */
[----:B------:R-:W-:Y:S01]  /*1100*/  ISETP.GE.AND P3, PT, R51, c[0x0][0x198], PT ;  /* 0x0000660033007a0c */ /* 0x000fe20003f66270 */
[----:B------:R-:W-:-:S04]  /*1110*/  IMAD.WIDE.U32 R2, R4, c[0x0][0x1c0], R2 ;  /* 0x0000700004027a25 */ /* 0x000fc800078e0002 */
[----:B------:R-:W-:Y:S01]  /*1120*/  IMAD R7, R4, c[0x0][0x1c4], R6 ;  /* 0x0000710004077a24 */ /* 0x000fe200078e0206 */
[--C-:B------:R-:W-:Y:S01]  /*1130*/  SHF.R.S32.HI R6, RZ, 0x1f, R0.reuse ;  /* 0x0000001fff067819 */ /* 0x100fe20000011400 */
[----:B------:R-:W-:Y:S02]  /*1140*/  IMAD.MOV R4, RZ, RZ, -R0 ;  /* 0x000000ffff047224 */ /* 0x000fe400078e0a00 */
[----:B------:R-:W-:Y:S02]  /*1150*/  IMAD.IADD R3, R3, 0x1, R7 ;  /* 0x0000000103037824 */ /* 0x000fe400078e0207 */
[----:B------:R-:W-:Y:S02]  /*1160*/  IMAD R6, R6, c[0x0][0x1b0], RZ ;  /* 0x00006c0006067a24 */ /* 0x000fe400078e02ff */
[----:B------:R-:W-:Y:S01]  /*1170*/  IMAD R4, R4, c[0x0][0x2c4], R5 ;  /* 0x0000b10004047a24 */ /* 0x000fe200078e0205 */
[----:B------:R-:W-:Y:S01]  /*1180*/  LOP3.LUT R5, R20, 0xfffffff0, RZ, 0xc0, !PT ;  /* 0xfffffff014057812 */ /* 0x000fe200078ec0ff */
[----:B------:R-:W-:-:S02]  /*1190*/  IMAD R6, R0, c[0x0][0x1b4], R6 ;  /* 0x00006d0000067a24 */ /* 0x000fc400078e0206 */
[----:B------:R-:W-:Y:S01]  /*11a0*/  IMAD.WIDE.U32 R2, R0, c[0x0][0x1b0], R2 ;  /* 0x00006c0000027a25 */ /* 0x000fe200078e0002 */
[----:B------:R-:W-:-:S03]  /*11b0*/  SHF.R.S32.HI R0, RZ, 0x1f, R4 ;  /* 0x0000001fff007819 */ /* 0x000fc60000011404 */
[----:B------:R-:W-:Y:S02]  /*11c0*/  IMAD.IADD R16, R48, 0x1, -R5 ;  /* 0x0000000130107824 */ /* 0x000fe400078e0a05 */
[----:B------:R-:W-:Y:S02]  /*11d0*/  IMAD R0, R0, c[0x0][0x1a8], RZ ;  /* 0x00006a0000007a24 */ /* 0x000fe400078e02ff */
[----:B------:R-:W-:Y:S01]  /*11e0*/  IMAD.SHL.U32 R5, R19, 0x40, RZ ;  /* 0x0000004013057824 */ /* 0x000fe200078e00ff */
[----:B------:R-:W-:Y:S01]  /*11f0*/  LEA.HI R17, R16, R16, RZ, 0x1 ;  /* 0x0000001010117211 */ /* 0x000fe200078f08ff */
[----:B------:R-:W-:Y:S02]  /*1200*/  IMAD.IADD R3, R3, 0x1, R6 ;  /* 0x0000000103037824 */ /* 0x000fe400078e0206 */
[C---:B------:R-:W-:Y:S01]  /*1210*/  IMAD R6, R4.reuse, c[0x0][0x1ac], R0 ;  /* 0x00006b0004067a24 */ /* 0x040fe200078e0200 */
[----:B------:R-:W-:Y:S01]  /*1220*/  LOP3.LUT R0, R5, 0xc0, RZ, 0xc0, !PT ;  /* 0x000000c005007812 */ /* 0x000fe200078ec0ff */
[----:B------:R-:W-:Y:S01]  /*1230*/  IMAD.WIDE.U32 R2, R4, c[0x0][0x1a8], R2 ;  /* 0x00006a0004027a25 */ /* 0x000fe200078e0002 */
[----:B------:R-:W-:-:S02]  /*1240*/  SHF.R.S32.HI R5, RZ, 0x1, R17 ;  /* 0x00000001ff057819 */ /* 0x000fc40000011411 */
[----:B------:R-:W-:Y:S01]  /*1250*/  SHF.R.S32.HI R4, RZ, 0x1f, R17 ;  /* 0x0000001fff047819 */ /* 0x000fe20000011411 */
[----:B------:R-:W-:Y:S01]  /*1260*/  IMAD.IADD R6, R3, 0x1, R6 ;  /* 0x0000000103067824 */ /* 0x000fe200078e0206 */
[----:B------:R-:W-:Y:S02]  /*1270*/  SHF.R.U32.HI R7, RZ, 0x3, R0 ;  /* 0x00000003ff077819 */ /* 0x000fe40000011600 */
[----:B------:R-:W-:Y:S02]  /*1280*/  LOP3.LUT R0, R0, 0x18, R226, 0xf8, !PT ;  /* 0x0000001800007812 */ /* 0x000fe400078ef8e2 */
[----:B------:R-:W-:Y:S02]  /*1290*/  LEA.HI R3, R4, R5, RZ, 0x2 ;  /* 0x0000000504037211 */ /* 0x000fe400078f10ff */
[----:B------:R-:W-:Y:S02]  /*12a0*/  LEA R14, P0, R2, c[0x0][0x160], 0x1 ;  /* 0x00005800020e7a11 */ /* 0x000fe400078008ff */
[----:B------:R-:W-:-:S02]  /*12b0*/  LOP3.LUT R4, R0, R7, RZ, 0x3c, !PT ;  /* 0x0000000700047212 */ /* 0x000fc400078e3cff */
[----:B------:R-:W-:Y:S02]  /*12c0*/  LOP3.LUT R0, R3, 0xfffffffc, RZ, 0xc0, !PT ;  /* 0xfffffffc03007812 */ /* 0x000fe400078ec0ff */
[----:B------:R-:W-:Y:S02]  /*12d0*/  LEA.HI.X R13, R2, c[0x0][0x164], R6, 0x1, P0 ;  /* 0x00005900020d7a11 */ /* 0x000fe400000f0c06 */
[----:B------:R-:W-:Y:S01]  /*12e0*/  LEA.HI R6, R22, R22, RZ, 0x1 ;  /* 0x0000001616067211 */ /* 0x000fe200078f08ff */
[----:B------:R-:W-:Y:S01]  /*12f0*/  IMAD.IADD R18, R5, 0x1, -R0 ;  /* 0x0000000105127824 */ /* 0x000fe200078e0a00 */
[----:B------:R2:W1:Y:S01]  /*1300*/  SHFL.IDX PT, R2, R14, RZ, 0x1c1f ;  /* 0x001c1fff0e027589 */ /* 0x00046200000e0000 */
[----:B------:R-:W-:Y:S01]  /*1310*/  IMAD.MOV.U32 R5, RZ, RZ, 0x10 ;  /* 0x00000010ff057424 */ /* 0x000fe200078e00ff */
[----:B------:R-:W-:Y:S02]  /*1320*/  LOP3.LUT R0, R6, 0x7fffffe, RZ, 0xc0, !PT ;  /* 0x07fffffe06007812 */ /* 0x000fe400078ec0ff */
[----:B------:R-:W-:Y:S01]  /*1330*/  LOP3.LUT P0, RZ, R18, 0x2, RZ, 0xc0, !PT ;  /* 0x0000000212ff7812 */ /* 0x000fe2000780c0ff */
[----:B------:R2:W3:Y:S02]  /*1340*/  SHFL.IDX PT, R3, R13, RZ, 0x1c1f ;  /* 0x001c1fff0d037589 */ /* 0x0004e400000e0000 */
[----:B------:R-:W-:-:S04]  /*1350*/  IMAD.IADD R0, R22, 0x1, -R0 ;  /* 0x0000000116007824 */ /* 0x000fc800078e0a00 */
[----:B------:R-:W-:-:S04]  /*1360*/  IMAD R0, R125, 0x8, R0 ;  /* 0x000000087d007824 */ /* 0x000fc800078e0200 */
[----:B------:R-:W-:Y:S01]  /*1370*/  IMAD.U32 R222, R0, 0x20, R4 ;  /* 0x0000002000de7824 */ /* 0x000fe200078e0004 */
[----:B------:R-:W-:Y:S01]  /*1380*/  SEL R4, R5, 0xfffffff0, !P0 ;  /* 0xfffffff005047807 */ /* 0x000fe20004000000 */
[----:B------:R-:W-:Y:S01]  /*1390*/  @!P1 IMAD.MOV.U32 R15, RZ, RZ, R52 ;  /* 0x000000ffff0f9224 */ /* 0x000fe200078e0034 */
[C---:B------:R-:W-:Y:S02]  /*13a0*/  IADD3 R52, R226.reuse, 0x20, RZ ;  /* 0x00000020e2347810 */ /* 0x040fe40007ffe0ff */
[----:B------:R-:W-:Y:S02]  /*13b0*/  ISETP.GE.AND P1, PT, R226, c[0x0][0x198], PT ;  /* 0x00006600e2007a0c */ /* 0x000fe40003f26270 */
[----:B------:R-:W-:Y:S01]  /*13c0*/  ISETP.GE.AND P2, PT, R52, c[0x0][0x198], PT ;  /* 0x0000660034007a0c */ /* 0x000fe20003f46270 */
[----:B------:R-:W-:Y:S07]  /*13d0*/  @P4 BRA `(.L_x_283) ;  /* 0x000000e000004947 */ /* 0x000fee0003800000 */
[----:B-123--:R-:W-:Y:S01]  /*13e0*/  SHF.R.S32.HI R5, RZ, 0x1f, R52 ;  /* 0x0000001fff057819 */ /* 0x00efe20000011434 */
[----:B------:R-:W-:Y:S01]  /*13f0*/  IMAD.WIDE R8, R226, 0x2, R2 ;  /* 0x00000002e2087825 */ /* 0x000fe200078e0202 */
[----:B------:R-:W-:-:S02]  /*1400*/  SHF.R.S32.HI R0, RZ, 0x1f, R51 ;  /* 0x0000001fff007819 */ /* 0x000fc40000011433 */
[----:B------:R-:W-:Y:S02]  /*1410*/  LEA.HI R5, R5, R52, RZ, 0x3 ;  /* 0x0000003405057211 */ /* 0x000fe400078f18ff */
[----:B------:R-:W-:Y:S02]  /*1420*/  LEA.HI R0, R0, R51, RZ, 0x3 ;  /* 0x0000003300007211 */ /* 0x000fe400078f18ff */
        /* <DEDUP_REMOVED lines=9> */
.L_x_283:
[----:B-123--:R-:W-:Y:S05]  /*14c0*/  BSYNC B0 ;  /* 0x0000000000007941 */ /* 0x00efea0003800000 */
.L_x_282:
        /* <DEDUP_REMOVED lines=20> */
.L_x_285:
[----:B------:R-:W-:Y:S05]  /*1610*/  BSYNC B0 ;  /* 0x0000000000007941 */ /* 0x000fea0003800000 */
.L_x_284:
        /* <DEDUP_REMOVED lines=20> */
.L_x_287:
[----:B------:R-:W-:Y:S05]  /*1760*/  BSYNC B0 ;  /* 0x0000000000007941 */ /* 0x000fea0003800000 */
.L_x_286:
[----:B---3--:R-:W-:Y:S01]  /*1770*/  SHFL.IDX PT, R2, R14, 0x3, 0x1c1f ;  /* 0x007c1f000e027f89 */ /* 0x008fe200000e0000 */
[----:B------:R-:W-:Y:S01]  /*1780*/  IADD3 R0, R11, 0x60, RZ ;  /* 0x000000600b007810 */ /* 0x000fe20007ffe0ff */
[----:B------:R-:W-:Y:S01]  /*1790*/  IMAD.MOV.U32 R5, RZ, RZ, c[0x0][0x2b8] ;  /* 0x0000ae00ff057624 */ /* 0x000fe200078e00ff */
[----:B------:R-:W-:Y:S01]  /*17a0*/  SHF.R.S32.HI R9, RZ, 0x1f, R51 ;  /* 0x0000001fff097819 */ /* 0x000fe20000011433 */
[----:B----4-:R3:W4:Y:S01]  /*17b0*/  SHFL.IDX PT, R3, R13, 0x3, 0x1c1f ;  /* 0x007c1f000d037f89 */ /* 0x01072200000e0000 */
[----:B------:R-:W-:Y:S01]  /*17c0*/  ISETP.GE.AND P0, PT, R0, R12, PT ;  /* 0x0000000c0000720c */ /* 0x000fe20003f06270 */
[----:B------:R-:W-:Y:S01]  /*17d0*/  IMAD.MOV.U32 R40, RZ, RZ, 0x30 ;  /* 0x00000030ff287424 */ /* 0x000fe200078e00ff */
[----:B------:R-:W-:Y:S01]  /*17e0*/  ISETP.NE.AND P4, PT, R5, 0x1, PT ;  /* 0x000000010500780c */ /* 0x000fe20003f85270 */
[----:B------:R-:W-:Y:S01]  /*17f0*/  IMAD.SHL.U32 R222, R222, 0x2, RZ ;  /* 0x00000002dede7824 */ /* 0x000fe200078e00ff */
[----:B------:R-:W-:Y:S01]  /*1800*/  SHF.R.S32.HI R5, RZ, 0x1f, R52 ;  /* 0x0000001fff057819 */ /* 0x000fe20000011434 */
[----:B------:R-:W-:Y:S01]  /*1810*/  IMAD R43, R224, R40, -0x30 ;  /* 0xffffffd0e02b7424 */ /* 0x000fe200078e0228 */
[----:B-----5:R-:W-:Y:S01]  /*1820*/  SHF.R.S32.HI R8, RZ, 0x1f, R15 ;  /* 0x0000001fff087819 */ /* 0x020fe2000001140f */
[----:B------:R-:W-:Y:S01]  /*1830*/  IMAD.MOV.U32 R223, RZ, RZ, RZ ;  /* 0x000000ffffdf7224 */ /* 0x000fe200078e00ff */
[----:B------:R-:W-:Y:S01]  /*1840*/  LEA.HI R5, R5, R52, RZ, 0x3 ;  /* 0x0000003405057211 */ /* 0x000fe200078f18ff */
[----:B------:R-:W-:Y:S01]  /*1850*/  IMAD.IADD R0, R31, 0x1, R43 ;  /* 0x000000011f007824 */ /* 0x000fe200078e022b */
[----:B------:R-:W-:-:S02]  /*1860*/  LEA.HI R9, R9, R51, RZ, 0x3 ;  /* 0x0000003309097211 */ /* 0x000fc400078f18ff */
[----:B------:R-:W-:Y:S01]  /*1870*/  LOP3.LUT R50, R5, 0xfffffff8, RZ, 0xc0, !PT ;  /* 0xfffffff805327812 */ /* 0x000fe200078ec0ff */
[----:B-123--:R-:W-:-:S04]  /*1880*/  IMAD.WIDE.U32 R12, R15, c[0x0][0x2b0], RZ ;  /* 0x0000ac000f0c7a25 */ /* 0x00efc800078e00ff */
[----:B----4-:R-:W-:Y:S01]  /*1890*/  @!P0 IMAD.WIDE R6, R226, 0x2, R2 ;  /* 0x00000002e2068825 */ /* 0x010fe200078e0202 */
[----:B------:R-:W-:Y:S04]  /*18a0*/  STL.64 [R1+0x30], R12 ;  /* 0x0000300c01007387 */ /* 0x000fe80000100a00 */
[----:B------:R-:W-:Y:S01]  /*18b0*/  @!PT LDS RZ, [RZ] ;  /* 0x00000000fffff984 */ /* 0x000fe20000000800 */
[----:B------:R1:W-:Y:S01]  /*18c0*/  @!P0 LDGSTS.E.BYPASS.LTC128B.128 [R222+0x7880], [R6.64], !P1 ;  /* 0x0788000006de8fae */ /* 0x0003e2000c901d46 */
[----:B------:R-:W-:-:S04]  /*18d0*/  ISETP.GE.AND P1, PT, R0, R229, PT ;  /* 0x000000e50000720c */ /* 0x000fc80003f26270 */
[----:B------:R-:W-:Y:S01]  /*18e0*/  ISETP.GT.OR P1, PT, R31, 0x2f, P1 ;  /* 0x0000002f1f00780c */ /* 0x000fe20000f24670 */
[----:B-1----:R-:W-:Y:S02]  /*18f0*/  IMAD R6, R8, c[0x0][0x2b0], RZ ;  /* 0x0000ac0008067a24 */ /* 0x002fe400078e02ff */
[----:B------:R-:W-:Y:S01]  /*1900*/  IMAD.IADD R8, R0, 0x1, R49 ;  /* 0x0000000100087824 */ /* 0x000fe200078e0231 */
[----:B------:R-:W-:Y:S01]  /*1910*/  LOP3.LUT R49, R9, 0xfffffff8, RZ, 0xc0, !PT ;  /* 0xfffffff809317812 */ /* 0x000fe200078ec0ff */
[----:B------:R-:W-:Y:S02]  /*1920*/  IMAD R10, R15, c[0x0][0x2b4], R6 ;  /* 0x0000ad000f0a7a24 */ /* 0x000fe400078e0206 */
[----:B------:R-:W-:-:S04]  /*1930*/  @!P0 IMAD.WIDE R6, R50, 0x2, R2 ;  /* 0x0000000232068825 */ /* 0x000fc800078e0202 */
[----:B------:R-:W-:Y:S01]  /*1940*/  @!P0 IMAD.WIDE R2, R49, 0x2, R2 ;  /* 0x0000000231028825 */ /* 0x000fe200078e0202 */
[----:B------:R1:W-:Y:S03]  /*1950*/  @!P0 LDGSTS.E.BYPASS.LTC128B.128 [R222+0x9880], [R6.64], !P2 ;  /* 0x0988000006de8fae */ /* 0x0003e6000d101d46 */
[----:B------:R-:W-:Y:S01]  /*1960*/  @P4 IMAD.HI.U32 R5, R8, c[0x0][0x2bc], RZ ;  /* 0x0000af0008054a27 */ /* 0x000fe200078e00ff */
[----:B------:R2:W-:Y:S03]  /*1970*/  @!P0 LDGSTS.E.BYPASS.LTC128B.128 [R222+0xb880], [R2.64], !P3 ;  /* 0x0b88000002de8fae */ /* 0x0005e6000d901d46 */
[----:B------:R-:W-:Y:S01]  /*1980*/  IMAD.MOV.U32 R0, RZ, RZ, R8 ;  /* 0x000000ffff007224 */ /* 0x000fe200078e0008 */
[----:B------:R-:W0:Y:S01]  /*1990*/  LDGDEPBAR ;  /* 0x00000000000079af */ /* 0x000e220000000000 */
[----:B------:R-:W-:Y:S01]  /*19a0*/  @P4 SHF.R.U32.HI R0, RZ, c[0x0][0x2c0], R5 ;  /* 0x0000b000ff004a19 */ /* 0x000fe20000011605 */
[----:B------:R-:W-:-:S03]  /*19b0*/  IMAD.IADD R11, R13, 0x1, R10 ;  /* 0x000000010d0b7824 */ /* 0x000fc600078e020a */
[C---:B------:R-:W-:Y:S02]  /*19c0*/  @!P1 IADD3 R5, P2, R0.reuse, R12, RZ ;  /* 0x0000000c00059210 */ /* 0x040fe40007f5e0ff */
[----:B------:R3:W-:Y:S02]  /*19d0*/  STL [R1+0x38], R11 ;  /* 0x0000380b01007387 */ /* 0x0007e40000100800 */
[----:B-1----:R-:W-:Y:S02]  /*19e0*/  @!P1 LEA.HI.X.SX32 R7, R0, R11, 0x1, P2 ;  /* 0x0000000b00079211 */ /* 0x002fe400010f0eff */
[----:B------:R-:W-:-:S04]  /*19f0*/  @!P1 LEA R6, P2, R5, c[0x0][0x2a0], 0x2 ;  /* 0x0000a80005069a11 */ /* 0x000fc800078410ff */
[----:B------:R-:W-:Y:S01]  /*1a00*/  @!P1 LEA.HI.X R7, R5, c[0x0][0x2a4], R7, 0x2, P2 ;  /* 0x0000a90005079a11 */ /* 0x000fe200010f1407 */
[----:B------:R-:W-:Y:S06]  /*1a10*/  BAR.SYNC.DEFER_BLOCKING 0x0 ;  /* 0x0000000000007b1d */ /* 0x000fec0000010000 */
[----:B------:R-:W4:Y:S01]  /*1a20*/  @!P1 LDG.E R223, [R6.64] ;  /* 0x0000000606df9981 */ /* 0x000f22000c1e1900 */
[----:B------:R-:W-:Y:S01]  /*1a30*/  IMAD.MOV R0, RZ, RZ, -R0 ;  /* 0x000000ffff007224 */ /* 0x000fe200078e0a00 */
[----:B------:R-:W-:Y:S01]  /*1a40*/  ISETP.GE.AND P6, PT, R226, c[0x0][0x1d4], PT ;  /* 0x00007500e2007a0c */ /* 0x000fe20003fc6270 */
[----:B---3--:R-:W-:Y:S01]  /*1a50*/  IMAD.WIDE.U32 R10, R29, c[0x0][0x1e8], RZ ;  /* 0x00007a001d0a7a25 */ /* 0x008fe200078e00ff */
[----:B------:R-:W-:Y:S01]  /*1a60*/  ISETP.GE.AND P5, PT, R52, c[0x0][0x1d4], PT ;  /* 0x0000750034007a0c */ /* 0x000fe20003fa6270 */
[----:B------:R-:W-:Y:S01]  /*1a70*/  BSSY B0, `(.L_x_288) ;  /* 0x00000ac000007945 */ /* 0x000fe20003800000 */
[----:B------:R-:W-:Y:S01]  /*1a80*/  ISETP.GE.AND P4, PT, R51, c[0x0][0x1d4], PT ;  /* 0x0000750033007a0c */ /* 0x000fe20003f86270 */
[----:B------:R-:W-:Y:S01]  /*1a90*/  IMAD R225, R0, c[0x0][0x2b8], R8 ;  /* 0x0000ae0000e17a24 */ /* 0x000fe200078e0208 */
[----:B------:R-:W-:Y:S01]  /*1aa0*/  ISETP.GE.AND P3, PT, R226, c[0x0][0x1d4], PT ;  /* 0x00007500e2007a0c */ /* 0x000fe20003f66270 */
[----:B------:R-:W-:Y:S01]  /*1ab0*/  IMAD R40, R224, -0x30, R40 ;  /* 0xffffffd0e0287824 */ /* 0x000fe200078e0228 */
[----:B------:R-:W-:Y:S01]  /*1ac0*/  ISETP.GE.AND P2, PT, R52, c[0x0][0x1d4], PT ;  /* 0x0000750034007a0c */ /* 0x000fe20003f46270 */
[----:B--2---:R-:W-:Y:S01]  /*1ad0*/  IMAD.WIDE.U32 R2, R225, c[0x0][0x1e0], RZ ;  /* 0x00007800e1027a25 */ /* 0x004fe200078e00ff */
[----:B------:R-:W-:-:S02]  /*1ae0*/  SHF.R.S32.HI R12, RZ, 0x1f, R225 ;  /* 0x0000001fff0c7819 */ /* 0x000fc400000114e1 */
[----:B------:R-:W-:Y:S01]  /*1af0*/  ISETP.GE.AND P1, PT, R51, c[0x0][0x1d4], PT ;  /* 0x0000750033007a0c */ /* 0x000fe20003f26270 */
[----:B------:R-:W-:Y:S01]  /*1b00*/  IMAD.IADD R42, R229, 0x1, R40 ;  /* 0x00000001e52a7824 */ /* 0x000fe200078e0228 */
[----:B------:R-:W-:Y:S01]  /*1b10*/  IADD3 R124, R224, -0x1, RZ ;  /* 0xffffffffe07c7810 */ /* 0x000fe20007ffe0ff */
[----:B------:R-:W-:Y:S02]  /*1b20*/  IMAD R0, R12, c[0x0][0x1e0], RZ ;  /* 0x000078000c007a24 */ /* 0x000fe400078e02ff */
[----:B------:R-:W-:-:S04]  /*1b30*/  IMAD.WIDE.U32 R14, R29, c[0x0][0x210], RZ ;  /* 0x000084001d0e7a25 */ /* 0x000fc800078e00ff */
[----:B------:R-:W-:-:S04]  /*1b40*/  IMAD R0, R225, c[0x0][0x1e4], R0 ;  /* 0x00007900e1007a24 */ /* 0x000fc800078e0200 */
[----:B------:R-:W-:Y:S02]  /*1b50*/  IMAD.IADD R3, R3, 0x1, R0 ;  /* 0x0000000103037824 */ /* 0x000fe400078e0200 */
[----:B------:R-:W-:-:S04]  /*1b60*/  IMAD R0, R61, c[0x0][0x1e8], RZ ;  /* 0x00007a003d007a24 */ /* 0x000fc800078e02ff */
[----:B------:R-:W-:-:S04]  /*1b70*/  IMAD R0, R29, c[0x0][0x1ec], R0 ;  /* 0x00007b001d007a24 */ /* 0x000fc800078e0200 */
[----:B------:R-:W-:Y:S01]  /*1b80*/  IMAD.IADD R9, R11, 0x1, R0 ;  /* 0x000000010b097824 */ /* 0x000fe200078e0200 */
[----:B----4-:R-:W-:Y:S01]  /*1b90*/  SHF.R.S32.HI R13, RZ, 0x1f, R223 ;  /* 0x0000001fff0d7819 */ /* 0x010fe200000114df */
[----:B------:R-:W-:-:S04]  /*1ba0*/  IMAD.WIDE.U32 R2, R223, c[0x0][0x1f0], R2 ;  /* 0x00007c00df027a25 */ /* 0x000fc800078e0002 */
[----:B------:R-:W-:Y:S01]  /*1bb0*/  IMAD R5, R13, c[0x0][0x1f0], RZ ;  /* 0x00007c000d057a24 */ /* 0x000fe200078e02ff */
[----:B------:R-:W-:-:S03]  /*1bc0*/  IADD3 R0, P0, R10, R2, RZ ;  /* 0x000000020a007210 */ /* 0x000fc60007f1e0ff */
[----:B------:R-:W-:-:S05]  /*1bd0*/  IMAD R5, R223, c[0x0][0x1f4], R5 ;  /* 0x00007d00df057a24 */ /* 0x000fca00078e0205 */
[----:B------:R-:W-:Y:S02]  /*1be0*/  IADD3.X R2, R9, R3, R5, P0, !PT ;  /* 0x0000000309027210 */ /* 0x000fe400007fe405 */
[----:B------:R-:W-:Y:S02]  /*1bf0*/  LEA R6, P0, R0, c[0x0][0x1c8], 0x1 ;  /* 0x0000720000067a11 */ /* 0x000fe400078008ff */
[----:B------:R-:W-:Y:S02]  /*1c00*/  IMNMX R5, R42, 0x30, PT ;  /* 0x000000302a057817 */ /* 0x000fe40003800200 */
[----:B------:R-:W-:Y:S02]  /*1c10*/  LEA.HI.X R0, R0, c[0x0][0x1cc], R2, 0x1, P0 ;  /* 0x0000730000007a11 */ /* 0x000fe400000f0c02 */
[----:B------:R-:W-:Y:S01]  /*1c20*/  SHFL.IDX PT, R2, R6, RZ, 0x1c1f ;  /* 0x001c1fff06027589 */ /* 0x000fe200000e0000 */
[----:B------:R-:W-:-:S03]  /*1c30*/  IMAD.IADD R5, R5, 0x1, -R22 ;  /* 0x0000000105057824 */ /* 0x000fc600078e0a16 */
[----:B------:R-:W1:Y:S02]  /*1c40*/  SHFL.IDX PT, R3, R0, RZ, 0x1c1f ;  /* 0x001c1fff00037589 */ /* 0x000e6400000e0000 */
[----:B------:R-:W-:Y:S02]  /*1c50*/  ISETP.GE.AND P0, PT, R5, 0x1, PT ;  /* 0x000000010500780c */ /* 0x000fe40003f06270 */
[----:B------:R-:W-:Y:S04]  /*1c60*/  SHFL.IDX PT, R6, R6, 0x1, 0x1c1f ;  /* 0x003c1f0006067f89 */ /* 0x000fe800000e0000 */
[----:B------:R2:W3:Y:S07]  /*1c70*/  SHFL.IDX PT, R7, R0, 0x1, 0x1c1f ;  /* 0x003c1f0000077f89 */ /* 0x0004ee00000e0000 */
[----:B-1----:R-:W-:-:S04]  /*1c80*/  @P0 IMAD.WIDE R10, R226, 0x2, R2 ;  /* 0x00000002e20a0825 */ /* 0x002fc800078e0202 */
[--C-:B------:R-:W-:Y:S01]  /*1c90*/  @P0 IMAD.WIDE R8, R50, 0x2, R2.reuse ;  /* 0x0000000232080825 */ /* 0x100fe200078e0202 */
[----:B------:R3:W-:Y:S03]  /*1ca0*/  @P0 LDGSTS.E.BYPASS.LTC128B.128 [R222+0x3c80], [R10.64], !P6 ;  /* 0x03c800000ade0fae */ /* 0x0007e6000f101d46 */
[----:B------:R-:W-:Y:S01]  /*1cb0*/  @P0 IMAD.WIDE R2, R49, 0x2, R2 ;  /* 0x0000000231020825 */ /* 0x000fe200078e0202 */
[----:B------:R1:W-:Y:S03]  /*1cc0*/  @P0 LDGSTS.E.BYPASS.LTC128B.128 [R222+0x4880], [R8.64], !P5 ;  /* 0x0488000008de0fae */ /* 0x0003e6000e901d46 */
[----:B--2---:R-:W-:Y:S01]  /*1cd0*/  IMAD R0, R12, c[0x0][0x208], RZ ;  /* 0x000082000c007a24 */ /* 0x004fe200078e02ff */
[----:B------:R2:W-:Y:S01]  /*1ce0*/  @P0 LDGSTS.E.BYPASS.LTC128B.128 [R222+0x5480], [R2.64], !P4 ;  /* 0x0548000002de0fae */ /* 0x0005e2000e101d46 */
[----:B------:R-:W-:Y:S01]  /*1cf0*/  ISETP.GT.AND P0, PT, R5, 0x20, PT ;  /* 0x000000200500780c */ /* 0x000fe20003f04270 */
[----:B------:R-:W-:-:S02]  /*1d00*/  IMAD R5, R13, c[0x0][0x218], RZ ;  /* 0x000086000d057a24 */ /* 0x000fc400078e02ff */
[----:B------:R-:W-:Y:S02]  /*1d10*/  IMAD R0, R225, c[0x0][0x20c], R0 ;  /* 0x00008300e1007a24 */ /* 0x000fe400078e0200 */
[----:B------:R-:W-:-:S08]  /*1d20*/  IMAD R5, R223, c[0x0][0x21c], R5 ;  /* 0x00008700df057a24 */ /* 0x000fd000078e0205 */
[----:B---3--:R-:W-:-:S04]  /*1d30*/  @P0 IMAD.WIDE R10, R226, 0x2, R6 ;  /* 0x00000002e20a0825 */ /* 0x008fc800078e0206 */
[--C-:B-1----:R-:W-:Y:S01]  /*1d40*/  @P0 IMAD.WIDE R8, R50, 0x2, R6.reuse ;  /* 0x0000000232080825 */ /* 0x102fe200078e0206 */
[----:B------:R1:W-:Y:S03]  /*1d50*/  @P0 LDGSTS.E.BYPASS.LTC128B.128 [R222+0x4480], [R10.64], !P6 ;  /* 0x044800000ade0fae */ /* 0x0003e6000f101d46 */
[----:B------:R-:W-:Y:S01]  /*1d60*/  @P0 IMAD.WIDE R6, R49, 0x2, R6 ;  /* 0x0000000231060825 */ /* 0x000fe200078e0206 */
[----:B------:R3:W-:Y:S03]  /*1d70*/  @P0 LDGSTS.E.BYPASS.LTC128B.128 [R222+0x5080], [R8.64], !P5 ;  /* 0x0508000008de0fae */ /* 0x0007e6000e901d46 */
[----:B--2---:R-:W-:Y:S01]  /*1d80*/  IMAD.WIDE.U32 R2, R225, c[0x0][0x208], RZ ;  /* 0x00008200e1027a25 */ /* 0x004fe200078e00ff */
[----:B------:R2:W-:Y:S01]  /*1d90*/  @P0 LDGSTS.E.BYPASS.LTC128B.128 [R222+0x5c80], [R6.64], !P4 ;  /* 0x05c8000006de0fae */ /* 0x0005e2000e101d46 */
[----:B------:R-:W-:-:S02]  /*1da0*/  ISETP.GT.AND P4, PT, R31, 0x2f, PT ;  /* 0x0000002f1f00780c */ /* 0x000fc40003f84270 */
[----:B------:R-:W-:Y:S01]  /*1db0*/  IMAD.IADD R3, R3, 0x1, R0 ;  /* 0x0000000103037824 */ /* 0x000fe200078e0200 */
[----:B------:R-:W0:Y:S01]  /*1dc0*/  LDGDEPBAR ;  /* 0x00000000000079af */ /* 0x000e220000000000 */
[----:B------:R-:W-:Y:S02]  /*1dd0*/  IMAD R0, R61, c[0x0][0x210], RZ ;  /* 0x000084003d007a24 */ /* 0x000fe400078e02ff */
[----:B------:R-:W-:-:S04]  /*1de0*/  IMAD.WIDE.U32 R2, R223, c[0x0][0x218], R2 ;  /* 0x00008600df027a25 */ /* 0x000fc800078e0002 */
[----:B------:R-:W-:Y:S01]  /*1df0*/  IMAD R0, R29, c[0x0][0x214], R0 ;  /* 0x000085001d007a24 */ /* 0x000fe200078e0200 */
[----:B------:R-:W-:-:S03]  /*1e00*/  IADD3 R2, P0, R14, R2, RZ ;  /* 0x000000020e027210 */ /* 0x000fc60007f1e0ff */
[----:B-1----:R-:W-:Y:S01]  /*1e10*/  IMAD.IADD R11, R15, 0x1, R0 ;  /* 0x000000010f0b7824 */ /* 0x002fe200078e0200 */
[----:B------:R-:W-:Y:S02]  /*1e20*/  SHF.R.S32.HI R10, RZ, 0x4, R20 ;  /* 0x00000004ff0a7819 */ /* 0x000fe40000011414 */
[----:B---3--:R-:W-:Y:S02]  /*1e30*/  LOP3.LUT R8, R17, 0x7fffffe, RZ, 0xc0, !PT ;  /* 0x07fffffe11087812 */ /* 0x008fe400078ec0ff */
[----:B------:R-:W-:Y:S02]  /*1e40*/  IADD3.X R3, R11, R3, R5, P0, !PT ;  /* 0x000000030b037210 */ /* 0x000fe400007fe405 */
[----:B--2---:R-:W-:Y:S01]  /*1e50*/  LOP3.LUT R7, R21, 0xfffffff8, RZ, 0xc0, !PT ;  /* 0xfffffff815077812 */ /* 0x004fe200078ec0ff */
[----:B------:R-:W-:Y:S01]  /*1e60*/  IMAD.IADD R29, R16, 0x1, -R8 ;  /* 0x00000001101d7824 */ /* 0x000fe200078e0a08 */
[----:B------:R-:W-:Y:S01]  /*1e70*/  LEA.HI R6, R20, R10, RZ, 0x1 ;  /* 0x0000000a14067211 */ /* 0x000fe200078f08ff */
[----:B------:R-:W-:-:S04]  /*1e80*/  DEPBAR.LE SB0, 0x1 ;  /* 0x000080400000791a */ /* 0x000fc80000000000 */
[----:B------:R-:W-:Y:S01]  /*1e90*/  IMAD.IADD R7, R48, 0x1, -R7 ;  /* 0x0000000130077824 */ /* 0x000fe200078e0a07 */
[----:B------:R-:W-:Y:S01]  /*1ea0*/  LEA R30, P0, R2, c[0x0][0x1f8], 0x1 ;  /* 0x00007e00021e7a11 */ /* 0x000fe200078008ff */
[----:B------:R-:W-:-:S04]  /*1eb0*/  DEPBAR.LE SB0, 0x0 ;  /* 0x000080000000791a */ /* 0x000fc80000000000 */
[C---:B------:R-:W-:Y:S01]  /*1ec0*/  LEA.HI R0, R7.reuse, R7, RZ, 0x1 ;  /* 0x0000000707007211 */ /* 0x040fe200078f08ff */
[----:B------:R-:W-:Y:S01]  /*1ed0*/  SHFL.IDX PT, R24, R30, RZ, 0x1c1f ;  /* 0x001c1fff1e187589 */ /* 0x000fe200000e0000 */
[----:B------:R-:W-:Y:S02]  /*1ee0*/  SHF.R.S32.HI R9, RZ, 0x1f, R16 ;  /* 0x0000001fff097819 */ /* 0x000fe40000011410 */
[----:B------:R-:W-:Y:S02]  /*1ef0*/  LOP3.LUT R5, R0, 0x3fffffe, RZ, 0xc0, !PT ;  /* 0x03fffffe00057812 */ /* 0x000fe400078ec0ff */
[----:B------:R-:W-:Y:S02]  /*1f00*/  SHF.R.S32.HI R0, RZ, 0x1, R0 ;  /* 0x00000001ff007819 */ /* 0x000fe40000011400 */
[----:B------:R-:W-:Y:S01]  /*1f10*/  LOP3.LUT R6, R6, 0xfffffffe, RZ, 0xc0, !PT ;  /* 0xfffffffe06067812 */ /* 0x000fe200078ec0ff */
[----:B------:R-:W-:Y:S01]  /*1f20*/  IMAD.IADD R5, R7, 0x1, -R5 ;  /* 0x0000000107057824 */ /* 0x000fe200078e0a05 */
[----:B------:R-:W-:Y:S01]  /*1f30*/  LEA.HI.X R28, R2, c[0x0][0x1fc], R3, 0x1, P0 ;  /* 0x00007f00021c7a11 */ /* 0x000fe200000f0c03 */
[----:B------:R-:W-:Y:S01]  /*1f40*/  IMAD.SHL.U32 R2, R0, 0x40, RZ ;  /* 0x0000004000027824 */ /* 0x000fe200078e00ff */
[----:B------:R-:W-:Y:S01]  /*1f50*/  LEA.HI R9, R9, R16, RZ, 0x3 ;  /* 0x0000001009097211 */ /* 0x000fe200078f18ff */
[----:B------:R-:W-:Y:S01]  /*1f60*/  IMAD.SHL.U32 R3, R18, 0x40, RZ ;  /* 0x0000004012037824 */ /* 0x000fe200078e00ff */
[----:B------:R-:W-:Y:S01]  /*1f70*/  IADD3 R8, R10, -R6, RZ ;  /* 0x800000060a087210 */ /* 0x000fe20007ffe0ff */
[----:B------:R-:W-:Y:S01]  /*1f80*/  IMAD.SHL.U32 R10, R19, 0x8, RZ ;  /* 0x00000008130a7824 */ /* 0x000fe200078e00ff */
[----:B------:R-:W-:Y:S01]  /*1f90*/  BAR.SYNC.DEFER_BLOCKING 0x0 ;  /* 0x0000000000007b1d */ /* 0x000fe20000010000 */
[----:B------:R-:W-:Y:S01]  /*1fa0*/  LOP3.LUT P0, RZ, R0, 0x2, RZ, 0xc0, !PT ;  /* 0x0000000200ff7812 */ /* 0x000fe2000780c0ff */
[----:B------:R-:W-:Y:S01]  /*1fb0*/  IMAD.SHL.U32 R6, R9, 0x20, RZ ;  /* 0x0000002009067824 */ /* 0x000fe200078e00ff */
[----:B------:R-:W-:Y:S01]  /*1fc0*/  LOP3.LUT R0, R2, 0xc0, RZ, 0xc0, !PT ;  /* 0x000000c002007812 */ /* 0x000fe200078ec0ff */
[C---:B------:R-:W-:Y:S01]  /*1fd0*/  IMAD R7, R8.reuse, 0x8, R5 ;  /* 0x0000000808077824 */ /* 0x040fe200078e0205 */
[----:B------:R-:W-:Y:S01]  /*1fe0*/  LOP3.LUT R2, R3, 0xc0, RZ, 0xc0, !PT ;  /* 0x000000c003027812 */ /* 0x000fe200078ec0ff */
[----:B------:R-:W-:Y:S01]  /*1ff0*/  IMAD.SHL.U32 R5, R8, 0x8, RZ ;  /* 0x0000000808057824 */ /* 0x000fe200078e00ff */
[----:B------:R-:W-:Y:S01]  /*2000*/  LOP3.LUT R3, R0, 0x8, R10, 0xf8, !PT ;  /* 0x0000000800037812 */ /* 0x000fe200078ef80a */
[----:B------:R-:W1:Y:S01]  /*2010*/  SHFL.IDX PT, R25, R28, RZ, 0x1c1f ;  /* 0x001c1fff1c197589 */ /* 0x000e6200000e0000 */
[----:B------:R-:W-:-:S02]  /*2020*/  SHF.R.U32.HI R0, RZ, 0x3, R0 ;  /* 0x00000003ff007819 */ /* 0x000fc40000011600 */
[----:B------:R-:W-:Y:S02]  /*2030*/  LOP3.LUT R27, R6, 0xffffff00, RZ, 0xc0, !PT ;  /* 0xffffff00061b7812 */ /* 0x000fe400078ec0ff */
[----:B------:R-:W-:Y:S02]  /*2040*/  LOP3.LUT R0, R3, R0, RZ, 0x3c, !PT ;  /* 0x0000000003007212 */ /* 0x000fe400078e3cff */
[----:B------:R-:W-:Y:S02]  /*2050*/  LOP3.LUT R5, R2, 0x8, R5, 0xf8, !PT ;  /* 0x0000000802057812 */ /* 0x000fe400078ef805 */
[----:B------:R-:W-:Y:S01]  /*2060*/  SHF.R.U32.HI R3, RZ, 0x3, R2 ;  /* 0x00000003ff037819 */ /* 0x000fe20000011602 */
[----:B------:R-:W-:Y:S02]  /*2070*/  IMAD R2, R125, 0x200, R27 ;  /* 0x000002007d027824 */ /* 0x000fe400078e021b */
[----:B------:R-:W-:Y:S01]  /*2080*/  IMAD.U32 R0, R7, 0x20, R0 ;  /* 0x0000002007007824 */ /* 0x000fe200078e0000 */
[----:B------:R-:W-:Y:S01]  /*2090*/  LOP3.LUT R3, R5, R3, RZ, 0x3c, !PT ;  /* 0x0000000305037212 */ /* 0x000fe200078e3cff */
[----:B------:R-:W-:Y:S01]  /*20a0*/  IMAD.IADD R5, R42, 0x1, -R22 ;  /* 0x000000012a057824 */ /* 0x000fe200078e0a16 */
[----:B------:R-:W-:Y:S01]  /*20b0*/  LEA R2, R29, R2, 0x5 ;  /* 0x000000021d027211 */ /* 0x000fe200078e28ff */
[----:B------:R-:W-:-:S04]  /*20c0*/  IMAD.SHL.U32 R208, R0, 0x2, RZ ;  /* 0x0000000200d07824 */ /* 0x000fc800078e00ff */
[----:B------:R-:W-:Y:S01]  /*20d0*/  IMAD.IADD R0, R3, 0x1, R2 ;  /* 0x0000000103007824 */ /* 0x000fe200078e0202 */
[C---:B------:R-:W-:Y:S01]  /*20e0*/  IADD3 R2, R208.reuse, 0x3c80, RZ ;  /* 0x00003c80d0027810 */ /* 0x040fe20007ffe0ff */
[----:B------:R2:W3:Y:S01]  /*20f0*/  LDSM.16.M88.4 R44, [R208+0x3c80] ;  /* 0x003c8000d02c783b */ /* 0x0004e20000000200 */
[----:B------:R-:W-:Y:S01]  /*2100*/  IADD3 R213, R208, 0x3ca0, RZ ;  /* 0x00003ca0d0d57810 */ /* 0x000fe20007ffe0ff */
[----:B------:R-:W-:Y:S01]  /*2110*/  IMAD.SHL.U32 R211, R0, 0x2, RZ ;  /* 0x0000000200d37824 */ /* 0x000fe200078e00ff */
[----:B------:R-:W-:Y:S01]  /*2120*/  @P0 IADD3 R213, R2, -0x20, RZ ;  /* 0xffffffe002d50810 */ /* 0x000fe20007ffe0ff */
[----:B-1----:R-:W-:Y:S01]  /*2130*/  IMAD.WIDE R6, R226, 0x2, R24 ;  /* 0x00000002e2067825 */ /* 0x002fe200078e0218 */
[----:B------:R-:W-:Y:S01]  /*2140*/  ISETP.LT.OR P0, PT, R5, 0x1, P3 ;  /* 0x000000010500780c */ /* 0x000fe20001f01670 */
[----:B------:R2:W1:Y:S01]  /*2150*/  LDSM.16.M88.4 R36, [R208+0x4080] ;  /* 0x00408000d024783b */ /* 0x0004620000000200 */
[----:B------:R-:W-:Y:S01]  /*2160*/  SHF.R.S32.HI R2, RZ, 0x1f, R49 ;  /* 0x0000001fff027819 */ /* 0x000fe20000011431 */
[----:B------:R-:W-:Y:S01]  /*2170*/  IMAD R212, R4, 0x2, R211 ;  /* 0x0000000204d47824 */ /* 0x000fe200078e02d3 */
[----:B------:R-:W-:Y:S01]  /*2180*/  IADD3 R221, R213, 0x400, RZ ;  /* 0x00000400d5dd7810 */ /* 0x000fe20007ffe0ff */
[----:B------:R2:W4:Y:S01]  /*2190*/  LDSM.16.M88.4 R16, [R211+0x6080] ;  /* 0x00608000d310783b */ /* 0x0005220000000200 */
[----:B------:R-:W-:Y:S01]  /*21a0*/  IMAD R0, R29, 0x20, R27 ;  /* 0x000000201d007824 */ /* 0x000fe200078e021b */
[----:B------:R-:W-:-:S02]  /*21b0*/  IADD3 R220, R213, 0x800, RZ ;  /* 0x00000800d5dc7810 */ /* 0x000fc40007ffe0ff */
[----:B------:R2:W1:Y:S01]  /*21c0*/  LDSM.16.M88.4 R12, [R211+0x7080] ;  /* 0x00708000d30c783b */ /* 0x0004620000000200 */
[----:B------:R-:W-:Y:S01]  /*21d0*/  IMAD.IADD R0, R3, 0x1, R0 ;  /* 0x0000000103007824 */ /* 0x000fe200078e0200 */
[----:B------:R-:W-:Y:S02]  /*21e0*/  SHF.R.S32.HI R3, RZ, 0x1f, R50 ;  /* 0x0000001fff037819 */ /* 0x000fe40000011432 */
[----:B------:R2:W1:Y:S04]  /*21f0*/  LDSM.16.M88.4 R32, [R208+0x4480] ;  /* 0x00448000d020783b */ /* 0x0004680000000200 */
        /* <DEDUP_REMOVED lines=12> */
[----:B--2---:R-:W-:-:S05]  /*22c0*/  IMAD.WIDE R6, R50, 0x2, R24 ;  /* 0x0000000232067825 */ /* 0x004fca00078e0218 */
[----:B------:R2:W-:Y:S01]  /*22d0*/  LDGSTS.E.BYPASS.LTC128B.128 [R222+0x2480], [R6.64], !P0 ;  /* 0x0248000006de7fae */ /* 0x0005e2000c101d46 */
[----:B------:R-:W-:Y:S01]  /*22e0*/  ISETP.LT.OR P0, PT, R5, 0x1, P1 ;  /* 0x000000010500780c */ /* 0x000fe20000f01670 */
[----:B--2---:R-:W-:-:S12]  /*22f0*/  IMAD.WIDE R6, R49, 0x2, R24 ;  /* 0x0000000231067825 */ /* 0x004fd800078e0218 */
[----:B------:R2:W-:Y:S01]  /*2300*/  LDGSTS.E.BYPASS.LTC128B.128 [R222+0x3080], [R6.64], !P0 ;  /* 0x0308000006de7fae */ /* 0x0005e2000c101d46 */
[----:B------:R-:W-:Y:S02]  /*2310*/  ISETP.GT.AND P0, PT, R48, 0x3f, PT ;  /* 0x0000003f3000780c */ /* 0x000fe40003f04270 */
[----:B--2---:R-:W-:-:S11]  /*2320*/  SHF.R.S32.HI R6, RZ, 0x1f, R226 ;  /* 0x0000001fff067819 */ /* 0x004fd600000114e2 */
[----:B------:R-:W-:Y:S05]  /*2330*/  @P0 BRA `(.L_x_289) ;  /* 0x000001f000000947 */ /* 0x000fea0003800000 */
[----:B-1-34-:R-:W-:Y:S05]  /*2340*/  BRA.DIV ~URZ, `(.L_x_290) ;  /* 0x000132327f007947 */ /* 0x01afea000b800000 */
[----:B------:R1:W2:Y:S04]  /*2350*/  SHFL.IDX PT, R6, R28, 0x1, 0x1c1f ;  /* 0x003c1f001c067f89 */ /* 0x0002a800000e0000 */
[----:B------:R1:W3:Y:S02]  /*2360*/  SHFL.IDX PT, R2, R30, 0x1, 0x1c1f ;  /* 0x003c1f001e027f89 */ /* 0x0002e400000e0000 */
.L_x_384:
[----:B------:R-:W4:Y:S04]  /*2370*/  LDL R31, [R1+0x40] ;  /* 0x00004000011f7983 */ /* 0x000f280000100800 */
[----:B------:R-:W5:Y:S01]  /*2380*/  LDL R29, [R1+0x3c] ;  /* 0x00003c00011d7983 */ /* 0x000f620000100800 */
[C---:B------:R-:W-:Y:S02]  /*2390*/  IADD3 R3, R226.reuse, 0x20, RZ ;  /* 0x00000020e2037810 */ /* 0x040fe40007ffe0ff */
[----:B-1----:R-:W-:-:S02]  /*23a0*/  IADD3 R30, R226, 0x20, RZ ;  /* 0x00000020e21e7810 */ /* 0x002fc40007ffe0ff */
[----:B------:R-:W-:Y:S02]  /*23b0*/  SHF.R.S32.HI R3, RZ, 0x1f, R3 ;  /* 0x0000001fff037819 */ /* 0x000fe40000011403 */
[C---:B------:R-:W-:Y:S02]  /*23c0*/  IADD3 R7, R226.reuse, 0x40, RZ ;  /* 0x00000040e2077810 */ /* 0x040fe40007ffe0ff */
[----:B------:R-:W-:Y:S02]  /*23d0*/  LEA.HI R3, R3, R30, RZ, 0x3 ;  /* 0x0000001e03037211 */ /* 0x000fe400078f18ff */
[C---:B------:R-:W-:Y:S02]  /*23e0*/  IADD3 R28, R226.reuse, 0x40, RZ ;  /* 0x00000040e21c7810 */ /* 0x040fe40007ffe0ff */
[----:B------:R-:W-:Y:S02]  /*23f0*/  SHF.R.S32.HI R7, RZ, 0x1f, R7 ;  /* 0x0000001fff077819 */ /* 0x000fe40000011407 */
[----:B---3--:R-:W-:-:S02]  /*2400*/  LEA R26, P0, R226, R2, 0x1 ;  /* 0x00000002e21a7211 */ /* 0x008fc400078008ff */
[----:B------:R-:W-:Y:S02]  /*2410*/  SHF.R.S32.HI R24, RZ, 0x1f, R226 ;  /* 0x0000001fff187819 */ /* 0x000fe400000114e2 */
[----:B------:R-:W-:Y:S02]  /*2420*/  LOP3.LUT R3, R3, 0xfffffff8, RZ, 0xc0, !PT ;  /* 0xfffffff803037812 */ /* 0x000fe400078ec0ff */
[----:B------:R-:W-:Y:S02]  /*2430*/  LEA.HI R7, R7, R28, RZ, 0x3 ;  /* 0x0000001c07077211 */ /* 0x000fe400078f18ff */
[----:B--2---:R-:W-:Y:S02]  /*2440*/  LEA.HI.X R27, R226, R6, R24, 0x1, P0 ;  /* 0x00000006e21b7211 */ /* 0x004fe400000f0c18 */
[----:B------:R-:W-:Y:S02]  /*2450*/  LEA R24, P0, R3, R2, 0x1 ;  /* 0x0000000203187211 */ /* 0x000fe400078008ff */
[----:B------:R-:W-:-:S02]  /*2460*/  LOP3.LUT R7, R7, 0xfffffff8, RZ, 0xc0, !PT ;  /* 0xfffffff807077812 */ /* 0x000fc400078ec0ff */
        /* <DEDUP_REMOVED lines=12> */
.L_x_289:
[----:B-1-34-:R-:W-:Y:S05]  /*2530*/  BSYNC B0 ;  /* 0x0000000000007941 */ /* 0x01afea0003800000 */
.L_x_288:
        /* <DEDUP_REMOVED lines=19> */
[C---:B------:R-:W-:Y:S01]  /*2670*/  HMMA.16816.F32 R92, R16.reuse, R38, RZ ;  /* 0x00000026105c723c */ /* 0x040fe200000018ff */
[----:B------:R-:W-:Y:S07]  /*2680*/  LDSM.16.M88.4 R36, [R208+0x4880] ;  /* 0x00488000d024783b */ /* 0x000fee0000000200 */
[----:B------:R-:W-:Y:S01]  /*2690*/  HMMA.16816.F32 R100, R16, R34, RZ ;  /* 0x000000221064723c */ /* 0x000fe200000018ff */
[----:B------:R-:W-:Y:S04]  /*26a0*/  LDSM.16.M88.4 R32, [R208+0x4c80] ;  /* 0x004c8000d020783b */ /* 0x000fe80000000200 */
[----:B------:R-:W-:Y:S03]  /*26b0*/  LDSM.16.M88.4 R16, [R208+0x5080] ;  /* 0x00508000d010783b */ /* 0x000fe60000000200 */
[C---:B------:R-:W-:Y:S01]  /*26c0*/  HMMA.16816.F32 R116, R8.reuse, R64, R56 ;  /* 0x000000400874723c */ /* 0x040fe20000001838 */
[----:B------:R-:W-:Y:S07]  /*26d0*/  LDSM.16.M88.4 R56, [R213+0x1000] ;  /* 0x00100000d538783b */ /* 0x000fee0000000200 */
[C---:B------:R-:W-:Y:S08]  /*26e0*/  HMMA.16816.F32 R112, R8.reuse, R76, R48 ;  /* 0x0000004c0870723c */ /* 0x040ff00000001830 */
        /* <DEDUP_REMOVED lines=33> */
[----:B------:R-:W-:Y:S01]  /*2900*/  HMMA.16816.F32 R116, R24, R56, R112 ;  /* 0x000000381874723c */ /* 0x000fe20000001870 */
[----:B--2---:R-:W-:-:S07]  /*2910*/  ISETP.GT.AND P0, PT, R124, R250, PT ;  /* 0x000000fa7c00720c */ /* 0x004fce0003f04270 */
[C---:B----4-:R-:W-:Y:S08]  /*2920*/  HMMA.16816.F32 R72, R24.reuse, R60, R88 ;  /* 0x0000003c1848723c */ /* 0x050ff00000001858 */
[C---:B------:R-:W-:Y:S08]  /*2930*/  HMMA.16816.F32 R68, R24.reuse, R62, R104 ;  /* 0x0000003e1844723c */ /* 0x040ff00000001868 */
[C---:B------:R-:W-:Y:S08]  /*2940*/  HMMA.16816.F32 R112, R24.reuse, R58, R96 ;  /* 0x0000003a1870723c */ /* 0x040ff00000001860 */
[C---:B-----5:R-:W-:Y:S08]  /*2950*/  HMMA.16816.F32 R120, R24.reuse, R64, R108 ;  /* 0x000000401878723c */ /* 0x060ff0000000186c */
[----:B------:R-:W-:Y:S01]  /*2960*/  HMMA.16816.F32 R108, R24, R66, R84 ;  /* 0x00000042186c723c */ /* 0x000fe20000001854 */
[----:B------:R-:W-:Y:S07]  /*2970*/  LDSM.16.M88.4 R24, [R213+0x2000] ;  /* 0x00200000d518783b */ /* 0x000fee0000000200 */
[C---:B------:R-:W-:Y:S08]  /*2980*/  HMMA.16816.F32 R104, R28.reuse, R60, R80 ;  /* 0x0000003c1c68723c */ /* 0x040ff00000001850 */
[C---:B------:R-:W-:Y:S01]  /*2990*/  HMMA.16816.F32 R96, R28.reuse, R56, R36 ;  /* 0x000000381c60723c */ /* 0x040fe20000001824 */
[----:B------:R-:W-:Y:S07]  /*29a0*/  LDSM.16.M88.4 R36, [R213+0x1800] ;  /* 0x00180000d524783b */ /* 0x000fee0000000200 */
[C---:B------:R-:W-:Y:S08]  /*29b0*/  HMMA.16816.F32 R100, R28.reuse, R62, R76 ;  /* 0x0000003e1c64723c */ /* 0x040ff0000000184c */
        /* <DEDUP_REMOVED lines=8> */
[C---:B------:R-:W-:Y:S08]  /*2a40*/  HMMA.16816.F32 R76, R16.reuse, R54, R68 ;  /* 0x00000036104c723c */ /* 0x040ff00000001844 */
[C---:B------:R-:W-:Y:S08]  /*2a50*/  HMMA.16816.F32 R72, R16.reuse, R48, R116 ;  /* 0x000000301048723c */ /* 0x040ff00000001874 */
[C---:B------:R-:W-:Y:S08]  /*2a60*/  HMMA.16816.F32 R68, R16.reuse, R50, R112 ;  /* 0x000000321044723c */ /* 0x040ff00000001870 */
[C---:B------:R-:W-:Y:S08]  /*2a70*/  HMMA.16816.F32 R64, R16.reuse, R44, R120 ;  /* 0x0000002c1040723c */ /* 0x040ff00000001878 */
[----:B------:R-:W-:Y:S08]  /*2a80*/  HMMA.16816.F32 R60, R16, R46, R108 ;  /* 0x0000002e103c723c */ /* 0x000ff0000000186c */
[C---:B---3--:R-:W-:Y:S08]  /*2a90*/  HMMA.16816.F32 R56, R20.reuse, R52, R104 ;  /* 0x000000341438723c */ /* 0x048ff00000001868 */
[C---:B------:R-:W-:Y:S08]  /*2aa0*/  HMMA.16816.F32 R28, R20.reuse, R48, R96 ;  /* 0x00000030141c723c */ /* 0x040ff00000001860 */
[C---:B------:R-:W-:Y:S08]  /*2ab0*/  HMMA.16816.F32 R52, R20.reuse, R54, R100 ;  /* 0x000000361434723c */ /* 0x040ff00000001864 */
[C---:B------:R-:W-:Y:S08]  /*2ac0*/  HMMA.16816.F32 R48, R20.reuse, R50, R92 ;  /* 0x000000321430723c */ /* 0x040ff0000000185c */
[C---:B------:R-:W-:Y:S08]  /*2ad0*/  HMMA.16816.F32 R16, R20.reuse, R44, R88 ;  /* 0x0000002c1410723c */ /* 0x040ff00000001858 */
[----:B------:R-:W-:Y:S08]  /*2ae0*/  HMMA.16816.F32 R20, R20, R46, R84 ;  /* 0x0000002e1414723c */ /* 0x000ff00000001854 */
[C---:B--2---:R-:W-:Y:S08]  /*2af0*/  HMMA.16816.F32 R80, R8.reuse, R36, R80 ;  /* 0x000000240850723c */ /* 0x044ff00000001850 */
[----:B------:R-:W-:Y:S08]  /*2b00*/  HMMA.16816.F32 R76, R8, R38, R76 ;  /* 0x00000026084c723c */ /* 0x000ff0000000184c */
[C---:B----4-:R-:W-:Y:S08]  /*2b10*/  HMMA.16816.F32 R56, R12.reuse, R36, R56 ;  /* 0x000000240c38723c */ /* 0x050ff00000001838 */
[C---:B------:R-:W-:Y:S08]  /*2b20*/  HMMA.16816.F32 R52, R12.reuse, R38, R52 ;  /* 0x000000260c34723c */ /* 0x040ff00000001834 */
[-C--:B------:R-:W-:Y:S08]  /*2b30*/  HMMA.16816.F32 R44, R12, R32.reuse, R28 ;  /* 0x000000200c2c723c */ /* 0x080ff0000000181c */
[C---:B------:R-:W-:Y:S08]  /*2b40*/  HMMA.16816.F32 R72, R8.reuse, R32, R72 ;  /* 0x000000200848723c */ /* 0x040ff00000001848 */
[C---:B------:R-:W-:Y:S08]  /*2b50*/  HMMA.16816.F32 R68, R8.reuse, R34, R68 ;  /* 0x000000220844723c */ /* 0x040ff00000001844 */
[C---:B------:R-:W-:Y:S08]  /*2b60*/  HMMA.16816.F32 R64, R8.reuse, R24, R64 ;  /* 0x000000180840723c */ /* 0x040ff00000001840 */
[----:B------:R-:W-:Y:S08]  /*2b70*/  HMMA.16816.F32 R60, R8, R26, R60 ;  /* 0x0000001a083c723c */ /* 0x000ff0000000183c */
[C---:B------:R-:W-:Y:S08]  /*2b80*/  HMMA.16816.F32 R48, R12.reuse, R34, R48 ;  /* 0x000000220c30723c */ /* 0x040ff00000001830 */
[C---:B------:R-:W-:Y:S08]  /*2b90*/  HMMA.16816.F32 R36, R12.reuse, R24, R16 ;  /* 0x000000180c24723c */ /* 0x040ff00000001810 */
[----:B------:R-:W-:Y:S01]  /*2ba0*/  HMMA.16816.F32 R28, R12, R26, R20 ;  /* 0x0000001a0c1c723c */ /* 0x000fe20000001814 */
[----:B------:R-:W-:Y:S06]  /*2bb0*/  BAR.SYNC.DEFER_BLOCKING 0x0 ;  /* 0x0000000000007b1d */ /* 0x000fec0000010000 */
[----:B------:R-:W-:Y:S05]  /*2bc0*/  @!P0 BRA `(.L_x_291) ;  /* 0x0000065000008947 */ /* 0x000fea0003800000 */
[----:B------:R-:W2:Y:S04]  /*2bd0*/  LDL R3, [R1+0x28] ;  /* 0x0000280001037983 */ /* 0x000ea80000100800 */
[----:B------:R-:W3:Y:S04]  /*2be0*/  LDL.64 R128, [R1+0x30] ;  /* 0x0000300001807983 */ /* 0x000ee80000100a00 */
[----:B------:R-:W4:Y:S04]  /*2bf0*/  LDL R6, [R1+0x40] ;  /* 0x0000400001067983 */ /* 0x000f280000100800 */
[----:B------:R-:W5:Y:S04]  /*2c00*/  LDL R7, [R1+0x38] ;  /* 0x0000380001077983 */ /* 0x000f680000100800 */
[----:B------:R-:W1:Y:S04]  /*2c10*/  S2R R5, SR_TID.X ;  /* 0x0000000000057919 */ /* 0x000e680000002100 */
[----:B------:R-:W5:Y:S01]  /*2c20*/  LDL R127, [R1+0x3c] ;  /* 0x00003c00017f7983 */ /* 0x000f620000100800 */
[----:B-1----:R-:W-:-:S04]  /*2c30*/  SHF.R.S32.HI R2, RZ, 0x1f, R5 ;  /* 0x0000001fff027819 */ /* 0x002fc80000011405 */
[----:B------:R-:W-:Y:S01]  /*2c40*/  LEA.HI R2, R2, R5, RZ, 0x2 ;  /* 0x0000000502027211 */ /* 0x000fe200078f10ff */
[----:B------:R-:W-:-:S03]  /*2c50*/  IMAD.MOV.U32 R5, RZ, RZ, c[0x0][0x2b8] ;  /* 0x0000ae00ff057624 */ /* 0x000fc600078e00ff */
[----:B------:R-:W-:Y:S02]  /*2c60*/  SHF.R.S32.HI R2, RZ, 0x2, R2 ;  /* 0x00000002ff027819 */ /* 0x000fe40000011402 */
[----:B------:R-:W-:-:S03]  /*2c70*/  ISETP.NE.AND P2, PT, R5, 0x1, PT ;  /* 0x000000010500780c */ /* 0x000fc60003f45270 */
[----:B------:R-:W-:-:S05]  /*2c80*/  IMAD R2, R41, 0x20, R2 ;  /* 0x0000002029027824 */ /* 0x000fca00078e0202 */
[C---:B------:R-:W-:Y:S01]  /*2c90*/  ISETP.GT.AND P1, PT, R2.reuse, 0x2f, PT ;  /* 0x0000002f0200780c */ /* 0x040fe20003f24270 */
[----:B------:R-:W-:Y:S01]  /*2ca0*/  IMAD.MOV.U32 R223, RZ, RZ, RZ ;  /* 0x000000ffffdf7224 */ /* 0x000fe200078e00ff */
[----:B--2---:R-:W-:-:S04]  /*2cb0*/  IADD3 R3, R2, R43, R3 ;  /* 0x0000002b02037210 */ /* 0x004fc80007ffe003 */
[----:B------:R-:W-:-:S05]  /*2cc0*/  IADD3 R3, R3, -0x30, RZ ;  /* 0xffffffd003037810 */ /* 0x000fca0007ffe0ff */
[----:B------:R-:W-:-:S04]  /*2cd0*/  @P2 IMAD.HI.U32 R5, R3, c[0x0][0x2bc], RZ ;  /* 0x0000af0003052a27 */ /* 0x000fc800078e00ff */
[----:B------:R-:W-:Y:S01]  /*2ce0*/  IMAD.MOV.U32 R2, RZ, RZ, R3 ;  /* 0x000000ffff027224 */ /* 0x000fe200078e0003 */
[----:B------:R-:W-:-:S04]  /*2cf0*/  @P2 SHF.R.U32.HI R2, RZ, c[0x0][0x2c0], R5 ;  /* 0x0000b000ff022a19 */ /* 0x000fc80000011605 */
[----:B---3--:R-:W-:Y:S01]  /*2d00*/  @!P1 IADD3 R5, P0, R2, R128, RZ ;  /* 0x0000008002059210 */ /* 0x008fe20007f1e0ff */
[----:B----4-:R-:W-:-:S03]  /*2d10*/  IMAD.MOV.U32 R132, RZ, RZ, R6 ;  /* 0x000000ffff847224 */ /* 0x010fc600078e0006 */
[----:B-----5:R-:W-:Y:S02]  /*2d20*/  @!P1 LEA.HI.X.SX32 R7, R2, R7, 0x1, P0 ;  /* 0x0000000702079211 */ /* 0x020fe400000f0eff */
[----:B------:R-:W-:-:S04]  /*2d30*/  @!P1 LEA R6, P0, R5, c[0x0][0x2a0], 0x2 ;  /* 0x0000a80005069a11 */ /* 0x000fc800078010ff */
[----:B------:R-:W-:-:S05]  /*2d40*/  @!P1 LEA.HI.X R7, R5, c[0x0][0x2a4], R7, 0x2, P0 ;  /* 0x0000a90005079a11 */ /* 0x000fca00000f1407 */
[----:B------:R-:W2:Y:S01]  /*2d50*/  @!P1 LDG.E R223, [R6.64] ;  /* 0x0000000606df9981 */ /* 0x000ea2000c1e1900 */
[----:B------:R-:W-:-:S03]  /*2d60*/  IMAD.MOV.U32 R129, RZ, RZ, R127 ;  /* 0x000000ffff817224 */ /* 0x000fc600078e007f */
[----:B------:R-:W1:Y:S01]  /*2d70*/  S2R R127, SR_CTAID.Y ;  /* 0x00000000007f7919 */ /* 0x000e620000002600 */
[----:B------:R-:W-:-:S03]  /*2d80*/  IMAD.MOV R2, RZ, RZ, -R2 ;  /* 0x000000ffff027224 */ /* 0x000fc600078e0a02 */
[----:B------:R-:W3:Y:S01]  /*2d90*/  S2R R128, SR_CTAID.Y ;  /* 0x0000000000807919 */ /* 0x000ee20000002600 */
[----:B------:R-:W-:-:S05]  /*2da0*/  IMAD R225, R2, c[0x0][0x2b8], R3 ;  /* 0x0000ae0002e17a24 */ /* 0x000fca00078e0203 */
[----:B------:R-:W-:-:S05]  /*2db0*/  SHF.R.S32.HI R2, RZ, 0x1f, R225 ;  /* 0x0000001fff027819 */ /* 0x000fca00000114e1 */
[----:B------:R-:W-:Y:S02]  /*2dc0*/  IMAD R5, R2, c[0x0][0x1e0], RZ ;  /* 0x0000780002057a24 */ /* 0x000fe400078e02ff */
[----:B------:R-:W-:-:S04]  /*2dd0*/  IMAD.WIDE.U32 R2, R225, c[0x0][0x1e0], RZ ;  /* 0x00007800e1027a25 */ /* 0x000fc800078e00ff */
[----:B------:R-:W-:Y:S01]  /*2de0*/  IMAD R5, R225, c[0x0][0x1e4], R5 ;  /* 0x00007900e1057a24 */ /* 0x000fe200078e0205 */
[----:B-1----:R-:W-:-:S03]  /*2df0*/  SHF.R.S32.HI R127, RZ, 0x1f, R127 ;  /* 0x0000001fff7f7819 */ /* 0x002fc6000001147f */
[----:B------:R-:W-:Y:S02]  /*2e00*/  IMAD.IADD R3, R3, 0x1, R5 ;  /* 0x0000000103037824 */ /* 0x000fe400078e0205 */
[----:B------:R-:W-:Y:S02]  /*2e10*/  IMAD R127, R127, c[0x0][0x1e8], RZ ;  /* 0x00007a007f7f7a24 */ /* 0x000fe400078e02ff */
[----:B---3--:R-:W-:-:S04]  /*2e20*/  IMAD.WIDE.U32 R130, R128, c[0x0][0x1e8], RZ ;  /* 0x00007a0080827a25 */ /* 0x008fc800078e00ff */
[----:B------:R-:W-:-:S04]  /*2e30*/  IMAD R127, R128, c[0x0][0x1ec], R127 ;  /* 0x00007b00807f7a24 */ /* 0x000fc800078e027f */
[----:B------:R-:W-:Y:S01]  /*2e40*/  IMAD.IADD R127, R131, 0x1, R127 ;  /* 0x00000001837f7824 */ /* 0x000fe200078e027f */
[C---:B------:R-:W-:Y:S02]  /*2e50*/  IADD3 R128, R226.reuse, 0x40, RZ ;  /* 0x00000040e2807810 */ /* 0x040fe40007ffe0ff */
[C---:B------:R-:W-:Y:S01]  /*2e60*/  IADD3 R131, R226.reuse, 0x20, RZ ;  /* 0x00000020e2837810 */ /* 0x040fe20007ffe0ff */
[----:B------:R-:W-:Y:S01]  /*2e70*/  BSSY B0, `(.L_x_292) ;  /* 0x000002a000007945 */ /* 0x000fe20003800000 */
[C---:B------:R-:W-:Y:S02]  /*2e80*/  IADD3 R9, R226.reuse, 0x40, RZ ;  /* 0x00000040e2097810 */ /* 0x040fe40007ffe0ff */
[----:B------:R-:W-:Y:S02]  /*2e90*/  IADD3 R8, R226, 0x20, RZ ;  /* 0x00000020e2087810 */ /* 0x000fe40007ffe0ff */
[----:B------:R-:W-:Y:S02]  /*2ea0*/  ISETP.GE.AND P1, PT, R9, c[0x0][0x1d4], PT ;  /* 0x0000750009007a0c */ /* 0x000fe40003f26270 */
[----:B------:R-:W-:-:S02]  /*2eb0*/  ISETP.GE.AND P2, PT, R8, c[0x0][0x1d4], PT ;  /* 0x0000750008007a0c */ /* 0x000fc40003f46270 */
[----:B------:R-:W-:Y:S02]  /*2ec0*/  ISETP.GE.AND P3, PT, R226, c[0x0][0x1d4], PT ;  /* 0x00007500e2007a0c */ /* 0x000fe40003f66270 */
[----:B------:R-:W-:Y:S02]  /*2ed0*/  SHF.R.S32.HI R133, RZ, 0x1f, R226 ;  /* 0x0000001fff857819 */ /* 0x000fe400000114e2 */
[----:B--2---:R-:W-:Y:S01]  /*2ee0*/  SHF.R.S32.HI R5, RZ, 0x1f, R223 ;  /* 0x0000001fff057819 */ /* 0x004fe200000114df */
[----:B------:R-:W-:-:S04]  /*2ef0*/  IMAD.WIDE.U32 R2, R223, c[0x0][0x1f0], R2 ;  /* 0x00007c00df027a25 */ /* 0x000fc800078e0002 */
[----:B------:R-:W-:Y:S01]  /*2f00*/  IMAD R5, R5, c[0x0][0x1f0], RZ ;  /* 0x00007c0005057a24 */ /* 0x000fe200078e02ff */
[----:B------:R-:W-:-:S03]  /*2f10*/  IADD3 R2, P0, R130, R2, RZ ;  /* 0x0000000282027210 */ /* 0x000fc60007f1e0ff */
[----:B------:R-:W-:-:S05]  /*2f20*/  IMAD R5, R223, c[0x0][0x1f4], R5 ;  /* 0x00007d00df057a24 */ /* 0x000fca00078e0205 */
[----:B------:R-:W-:Y:S02]  /*2f30*/  IADD3.X R3, R127, R3, R5, P0, !PT ;  /* 0x000000037f037210 */ /* 0x000fe400007fe405 */
[----:B------:R-:W1:Y:S01]  /*2f40*/  S2R R127, SR_TID.X ;  /* 0x00000000007f7919 */ /* 0x000e620000002100 */
[----:B------:R-:W-:-:S04]  /*2f50*/  LEA R10, P0, R2, c[0x0][0x1c8], 0x1 ;  /* 0x00007200020a7a11 */ /* 0x000fc800078008ff */
[----:B------:R-:W-:Y:S02]  /*2f60*/  LEA.HI.X R5, R2, c[0x0][0x1cc], R3, 0x1, P0 ;  /* 0x0000730002057a11 */ /* 0x000fe400000f0c03 */
[----:B-1----:R-:W-:-:S04]  /*2f70*/  SHF.R.S32.HI R11, RZ, 0x1f, R127 ;  /* 0x0000001fff0b7819 */ /* 0x002fc8000001147f */
[----:B------:R-:W-:-:S04]  /*2f80*/  LEA.HI R11, R11, R127, RZ, 0x2 ;  /* 0x0000007f0b0b7211 */ /* 0x000fc800078f10ff */
[----:B------:R-:W-:-:S04]  /*2f90*/  SHF.R.S32.HI R11, RZ, 0x2, R11 ;  /* 0x00000002ff0b7819 */ /* 0x000fc8000001140b */
[----:B------:R-:W-:-:S04]  /*2fa0*/  IADD3 R11, -R11, 0x30, RZ ;  /* 0x000000300b0b7810 */ /* 0x000fc80007ffe1ff */
[----:B------:R-:W-:Y:S02]  /*2fb0*/  ISETP.GE.AND P0, PT, R11, 0x1, PT ;  /* 0x000000010b00780c */ /* 0x000fe40003f06270 */
[C---:B------:R-:W-:Y:S02]  /*2fc0*/  IADD3 R127, R226.reuse, 0x40, RZ ;  /* 0x00000040e27f7810 */ /* 0x040fe40007ffe0ff */
[----:B------:R-:W-:Y:S02]  /*2fd0*/  IADD3 R130, R226, 0x20, RZ ;  /* 0x00000020e2827810 */ /* 0x000fe40007ffe0ff */
[----:B------:R-:W-:Y:S02]  /*2fe0*/  SHF.R.S32.HI R127, RZ, 0x1f, R127 ;  /* 0x0000001fff7f7819 */ /* 0x000fe4000001147f */
[----:B------:R-:W-:Y:S01]  /*2ff0*/  SHF.R.S32.HI R130, RZ, 0x1f, R130 ;  /* 0x0000001fff827819 */ /* 0x000fe20000011482 */
[----:B------:R1:W2:Y:S01]  /*3000*/  SHFL.IDX PT, R2, R10, RZ, 0x1c1f ;  /* 0x001c1fff0a027589 */ /* 0x0002a200000e0000 */
[----:B------:R-:W-:-:S02]  /*3010*/  LEA.HI R127, R127, R128, RZ, 0x3 ;  /* 0x000000807f7f7211 */ /* 0x000fc400078f18ff */
[----:B------:R-:W-:Y:S01]  /*3020*/  LEA.HI R130, R130, R131, RZ, 0x3 ;  /* 0x0000008382827211 */ /* 0x000fe200078f18ff */
[----:B------:R1:W3:Y:S01]  /*3030*/  SHFL.IDX PT, R3, R5, RZ, 0x1c1f ;  /* 0x001c1fff05037589 */ /* 0x0002e200000e0000 */
[----:B------:R-:W-:Y:S02]  /*3040*/  LOP3.LUT R127, R127, 0xfffffff8, RZ, 0xc0, !PT ;  /* 0xfffffff87f7f7812 */ /* 0x000fe400078ec0ff */
[----:B------:R-:W-:Y:S01]  /*3050*/  LOP3.LUT R130, R130, 0xfffffff8, RZ, 0xc0, !PT ;  /* 0xfffffff882827812 */ /* 0x000fe200078ec0ff */
[----:B------:R-:W-:Y:S05]  /*3060*/  @!P0 BRA `(.L_x_293) ;  /* 0x000000a000008947 */ /* 0x000fea0003800000 */
[----:B--2---:R-:W-:-:S04]  /*3070*/  LEA R8, P0, R226, R2, 0x1 ;  /* 0x00000002e2087211 */ /* 0x004fc800078008ff */
[----:B---3--:R-:W-:Y:S02]  /*3080*/  LEA.HI.X R9, R226, R3, R133, 0x1, P0 ;  /* 0x00000003e2097211 */ /* 0x008fe400000f0c85 */
[----:B------:R-:W-:-:S03]  /*3090*/  LEA R6, P0, R130, R2, 0x1 ;  /* 0x0000000282067211 */ /* 0x000fc600078008ff */
[----:B------:R-:W-:Y:S01]  /*30a0*/  @!PT LDS RZ, [RZ] ;  /* 0x00000000fffff984 */ /* 0x000fe20000000800 */
[----:B------:R2:W-:Y:S01]  /*30b0*/  LDGSTS.E.BYPASS.LTC128B.128 [R222+0x3c80], [R8.64], !P3 ;  /* 0x03c8000008de7fae */ /* 0x0005e2000d901d46 */
[----:B------:R-:W-:Y:S02]  /*30c0*/  LEA.HI.X R7, R130, R3, R132, 0x1, P0 ;  /* 0x0000000382077211 */ /* 0x000fe400000f0c84 */
[----:B------:R-:W-:-:S03]  /*30d0*/  LEA R2, P0, R127, R2, 0x1 ;  /* 0x000000027f027211 */ /* 0x000fc600078008ff */
[----:B------:R2:W-:Y:S01]  /*30e0*/  LDGSTS.E.BYPASS.LTC128B.128 [R222+0x4880], [R6.64], !P2 ;  /* 0x0488000006de7fae */ /* 0x0005e2000d101d46 */
[----:B------:R-:W-:-:S05]  /*30f0*/  LEA.HI.X R3, R127, R3, R129, 0x1, P0 ;  /* 0x000000037f037211 */ /* 0x000fca00000f0c81 */
[----:B------:R2:W-:Y:S04]  /*3100*/  LDGSTS.E.BYPASS.LTC128B.128 [R222+0x5480], [R2.64], !P1 ;  /* 0x0548000002de7fae */ /* 0x0005e8000c901d46 */
.L_x_293:
[----:B------:R-:W-:Y:S05]  /*3110*/  BSYNC B0 ;  /* 0x0000000000007941 */ /* 0x000fea0003800000 */
.L_x_292:
[----:B------:R-:W-:Y:S01]  /*3120*/  ISETP.GE.AND P0, PT, R11, 0x21, PT ;  /* 0x000000210b00780c */ /* 0x000fe20003f06270 */
[----:B--23--:R2:W3:Y:S01]  /*3130*/  SHFL.IDX PT, R3, R5, 0x1, 0x1c1f ;  /* 0x003c1f0005037f89 */ /* 0x00c4e200000e0000 */
[----:B------:R-:W-:Y:S03]  /*3140*/  BSSY B0, `(.L_x_291) ;  /* 0x000000d000007945 */ /* 0x000fe60003800000 */
[----:B------:R2:W4:Y:S08]  /*3150*/  SHFL.IDX PT, R2, R10, 0x1, 0x1c1f ;  /* 0x003c1f000a027f89 */ /* 0x00053000000e0000 */
[----:B------:R-:W-:Y:S05]  /*3160*/  @!P0 BRA `(.L_x_294) ;  /* 0x000000a000008947 */ /* 0x000fea0003800000 */
[----:B----4-:R-:W-:-:S04]  /*3170*/  LEA R8, P0, R226, R2, 0x1 ;  /* 0x00000002e2087211 */ /* 0x010fc800078008ff */
        /* <DEDUP_REMOVED lines=9> */
.L_x_294:
[----:B------:R-:W-:Y:S05]  /*3210*/  BSYNC B0 ;  /* 0x0000000000007941 */ /* 0x000fea0003800000 */
.L_x_291:
[----:B---3--:R-:W3:Y:S01]  /*3220*/  S2R R6, SR_TID.X ;  /* 0x0000000000067919 */ /* 0x008ee20000002100 */
[----:B----4-:R-:W-:Y:S01]  /*3230*/  FMUL.FTZ R2, R48, c[0x0][0x320] ;  /* 0x0000c80030027a20 */ /* 0x010fe20000410000 */
[----:B-12---:R-:W-:Y:S01]  /*3240*/  SHF.R.S32.HI R5, RZ, 0x1f, R125 ;  /* 0x0000001fff057819 */ /* 0x006fe2000001147d */
[----:B------:R-:W-:Y:S01]  /*3250*/  FMUL.FTZ R3, R52, c[0x0][0x320] ;  /* 0x0000c80034037a20 */ /* 0x000fe20000410000 */
[----:B------:R-:W-:Y:S01]  /*3260*/  MOV R252, c[0x0][0x2c4] ;  /* 0x0000b10000fc7a02 */ /* 0x000fe20000000f00 */
[----:B------:R1:W2:Y:S01]  /*3270*/  MUFU.TANH R23, R2 ;  /* 0x0000000200177308 */ /* 0x0002a20000002400 */
[----:B------:R-:W-:Y:S01]  /*3280*/  LEA.HI R5, R5, R125, RZ, 0x2 ;  /* 0x0000007d05057211 */ /* 0x000fe200078f10ff */
[----:B------:R-:W-:Y:S01]  /*3290*/  IMAD.MOV.U32 R251, RZ, RZ, c[0x0][0x32c] ;  /* 0x0000cb00fffb7624 */ /* 0x000fe200078e00ff */
[----:B------:R-:W-:Y:S01]  /*32a0*/  ISETP.NE.AND P0, PT, R252, 0x1, PT ;  /* 0x00000001fc00780c */ /* 0x000fe20003f05270 */
[----:B------:R-:W-:Y:S01]  /*32b0*/  ULDC UR4, c[0x0][0x324] ;  /* 0x0000c90000047ab9 */ /* 0x000fe20000000800 */
[----:B------:R-:W0:Y:S01]  /*32c0*/  LDGDEPBAR ;  /* 0x00000000000079af */ /* 0x000e220000000000 */
[----:B------:R-:W-:-:S02]  /*32d0*/  ULOP3.LUT UR4, URZ, UR4, URZ, 0x33, !UPT ;  /* 0x000000043f047292 */ /* 0x000fc4000f8e333f */
[----:B------:R4:W2:Y:S01]  /*32e0*/  MUFU.TANH R17, R3 ;  /* 0x0000000300117308 */ /* 0x0008a20000002400 */
[----:B-1----:R-:W-:-:S07]  /*32f0*/  FMUL.FTZ R2, R56, c[0x0][0x320] ;  /* 0x0000c80038027a20 */ /* 0x002fce0000410000 */
[----:B------:R1:W1:Y:S01]  /*3300*/  MUFU.TANH R22, R2 ;  /* 0x0000000200167308 */ /* 0x0002620000002400 */
[----:B----4-:R-:W-:-:S07]  /*3310*/  FMUL.FTZ R3, R53, c[0x0][0x320] ;  /* 0x0000c80035037a20 */ /* 0x010fce0000410000 */
[----:B------:R4:W2:Y:S01]  /*3320*/  MUFU.TANH R15, R3 ;  /* 0x00000003000f7308 */ /* 0x0008a20000002400 */
[----:B-1----:R-:W-:-:S07]  /*3330*/  FMUL.FTZ R2, R57, c[0x0][0x320] ;  /* 0x0000c80039027a20 */ /* 0x002fce0000410000 */
[----:B------:R1:W1:Y:S01]  /*3340*/  MUFU.TANH R20, R2 ;  /* 0x0000000200147308 */ /* 0x0002620000002400 */
[----:B----4-:R-:W-:-:S04]  /*3350*/  LEA.HI R3, R41, R41, RZ, 0x1 ;  /* 0x0000002929037211 */ /* 0x010fc800078f08ff */
[C---:B------:R-:W-:Y:S02]  /*3360*/  SHF.L.U32 R8, R3.reuse, 0x5, RZ ;  /* 0x0000000503087819 */ /* 0x040fe400000006ff */
[----:B------:R-:W-:Y:S02]  /*3370*/  LOP3.LUT R3, R3, 0x1ffffffe, RZ, 0xc0, !PT ;  /* 0x1ffffffe03037812 */ /* 0x000fe400078ec0ff */
[----:B-1----:R-:W-:-:S05]  /*3380*/  LOP3.LUT R2, R126, 0xffffffe0, RZ, 0xc0, !PT ;  /* 0xffffffe07e027812 */ /* 0x002fca00078ec0ff */
[----:B---3--:R-:W-:Y:S01]  /*3390*/  IMAD.IADD R2, R6, 0x1, -R2 ;  /* 0x0000000106027824 */ /* 0x008fe200078e0a02 */
[----:B------:R-:W-:-:S04]  /*33a0*/  LOP3.LUT R6, R5, 0xffffffc, RZ, 0xc0, !PT ;  /* 0x0ffffffc05067812 */ /* 0x000fc800078ec0ff */
[----:B------:R-:W-:Y:S01]  /*33b0*/  SHF.R.S32.HI R7, RZ, 0x1f, R2 ;  /* 0x0000001fff077819 */ /* 0x000fe20000011402 */
[----:B------:R-:W-:-:S03]  /*33c0*/  IMAD.IADD R9, R125, 0x1, -R6 ;  /* 0x000000017d097824 */ /* 0x000fc600078e0a06 */
[----:B------:R-:W-:Y:S01]  /*33d0*/  LEA.HI R5, R7, R2, RZ, 0x2 ;  /* 0x0000000207057211 */ /* 0x000fe200078f10ff */
[----:B------:R-:W-:-:S03]  /*33e0*/  FMUL.FTZ R7, R44, c[0x0][0x320] ;  /* 0x0000c8002c077a20 */ /* 0x000fc60000410000 */
[----:B------:R-:W-:Y:S01]  /*33f0*/  LEA.HI.SX32 R6, R5, R172, 0x1e ;  /* 0x000000ac05067211 */ /* 0x000fe200078ff2ff */
[----:B------:R1:W3:Y:S04]  /*3400*/  MUFU.TANH R14, R7 ;  /* 0x00000007000e7308 */ /* 0x0002e80000002400 */
[----:B------:R-:W-:Y:S01]  /*3410*/  IMAD R9, R9, 0x10, R6 ;  /* 0x0000001009097824 */ /* 0x000fe200078e0206 */
[----:B------:R-:W-:-:S05]  /*3420*/  LOP3.LUT R6, R8, 0xffffffc0, RZ, 0xc0, !PT ;  /* 0xffffffc008067812 */ /* 0x000fca00078ec0ff */
[----:B------:R-:W-:Y:S02]  /*3430*/  IMAD.IADD R6, R6, 0x1, R9 ;  /* 0x0000000106067824 */ /* 0x000fe400078e0209 */
[----:B-1----:R-:W-:Y:S02]  /*3440*/  IMAD.IADD R7, R41, 0x1, -R3 ;  /* 0x0000000129077824 */ /* 0x002fe400078e0a03 */
[----:B------:R-:W-:Y:S02]  /*3450*/  FMUL.FTZ R3, R45, c[0x0][0x320] ;  /* 0x0000c8002d037a20 */ /* 0x000fe40000410000 */
[----:B------:R-:W-:Y:S02]  /*3460*/  IMAD R10, R7, 0x8, R6 ;  /* 0x00000008070a7824 */ /* 0x000fe400078e0206 */
[----:B------:R1:W4:Y:S02]  /*3470*/  MUFU.TANH R13, R3 ;  /* 0x00000003000d7308 */ /* 0x0003240000002400 */
[----:B------:R-:W-:Y:S01]  /*3480*/  @P0 IMAD.HI.U32 R6, R10, c[0x0][0x2c8], RZ ;  /* 0x0000b2000a060a27 */ /* 0x000fe200078e00ff */
[----:B------:R-:W-:Y:S01]  /*3490*/  MOV R9, R10 ;  /* 0x0000000a00097202 */ /* 0x000fe20000000f00 */
[----:B------:R5:W-:Y:S03]  /*34a0*/  STL [R1+0x20], R10 ;  /* 0x0000200a01007387 */ /* 0x000be60000100800 */
[----:B------:R-:W-:Y:S01]  /*34b0*/  @P0 SHF.R.U32.HI R9, RZ, c[0x0][0x2cc], R6 ;  /* 0x0000b300ff090a19 */ /* 0x000fe20000011606 */
[----:B------:R-:W-:Y:S01]  /*34c0*/  FMUL.FTZ R6, R37, c[0x0][0x320] ;  /* 0x0000c80025067a20 */ /* 0x000fe20000410000 */
[----:B------:R-:W-:Y:S01]  /*34d0*/  ISETP.GE.AND P0, PT, R251, 0x1, PT ;  /* 0x00000001fb00780c */ /* 0x000fe20003f06270 */
[----:B-1----:R-:W-:-:S04]  /*34e0*/  FMUL.FTZ R3, R49, c[0x0][0x320] ;  /* 0x0000c80031037a20 */ /* 0x002fc80000410000 */
[----:B------:R1:W1:Y:S08]  /*34f0*/  MUFU.TANH R12, R3 ;  /* 0x00000003000c7308 */ /* 0x0002700000002400 */
[----:B-----5:R-:W2:Y:S01]  /*3500*/  MUFU.TANH R10, R6 ;  /* 0x00000006000a7308 */ /* 0x020ea20000002400 */
[----:B-1----:R-:W-:-:S07]  /*3510*/  FMUL.FTZ R3, R36, c[0x0][0x320] ;  /* 0x0000c80024037a20 */ /* 0x002fce0000410000 */
[----:B------:R1:W1:Y:S02]  /*3520*/  MUFU.TANH R11, R3 ;  /* 0x00000003000b7308 */ /* 0x0002640000002400 */
[----:B-1----:R-:W-:Y:S02]  /*3530*/  LOP3.LUT R3, R5, 0x7ffffffc, RZ, 0xc0, !PT ;  /* 0x7ffffffc05037812 */ /* 0x002fe400078ec0ff */
[----:B------:R-:W1:Y:S03]  /*3540*/  SHFL.IDX PT, R5, R9, RZ, 0x1c1f ;  /* 0x001c1fff09057589 */ /* 0x000e6600000e0000 */
[----:B------:R-:W-:Y:S02]  /*3550*/  IMAD.IADD R3, R2, 0x1, -R3 ;  /* 0x0000000102037824 */ /* 0x000fe400078e0a03 */
[----:B------:R-:W-:Y:S02]  /*3560*/  FMUL.FTZ R2, R28, c[0x0][0x320] ;  /* 0x0000c8001c027a20 */ /* 0x000fe40000410000 */
[----:B------:R-:W-:-:S02]  /*3570*/  IMAD.SHL.U32 R21, R3, 0x2, RZ ;  /* 0x0000000203157824 */ /* 0x000fc400078e00ff */
[----:B------:R5:W1:Y:S01]  /*3580*/  MUFU.TANH R8, R2 ;  /* 0x0000000200087308 */ /* 0x000a620000002400 */
[----:B------:R-:W-:Y:S02]  /*3590*/  FMUL.FTZ R3, R29, c[0x0][0x320] ;  /* 0x0000c8001d037a20 */ /* 0x000fe40000410000 */
[C---:B------:R-:W-:Y:S01]  /*35a0*/  IADD3 R18, -R21.reuse, R229, R40 ;  /* 0x000000e515127210 */ /* 0x040fe20007ffe128 */
[----:B------:R2:W-:Y:S04]  /*35b0*/  STL [R1+0x4], R21 ;  /* 0x0000041501007387 */ /* 0x0005e80000100800 */
[----:B------:R1:W1:Y:S01]  /*35c0*/  MUFU.TANH R7, R3 ;  /* 0x0000000300077308 */ /* 0x0002620000002400 */
[----:B-----5:R-:W-:-:S04]  /*35d0*/  IADD3 R2, -R21, 0x1, R42 ;  /* 0x0000000115027810 */ /* 0x020fc80007ffe12a */
[----:B------:R-:W-:-:S04]  /*35e0*/  IADD3 R2, R2, -R230, RZ ;  /* 0x800000e602027210 */ /* 0x000fc80007ffe0ff */
[C---:B------:R-:W-:Y:S02]  /*35f0*/  IADD3 R16, R2.reuse, c[0x0][0x328], RZ ;  /* 0x0000ca0002107a10 */ /* 0x040fe40007ffe0ff */
[----:B------:R-:W-:Y:S02]  /*3600*/  IADD3 R19, R2, UR4, RZ ;  /* 0x0000000402137c10 */ /* 0x000fe4000fffe0ff */
[-C--:B-1----:R-:W-:Y:S01]  /*3610*/  IADD3 R3, R16, R5.reuse, RZ ;  /* 0x0000000510037210 */ /* 0x082fe20007ffe0ff */
[----:B--2---:R-:W-:Y:S01]  /*3620*/  IMAD.IADD R21, R40, 0x1, -R21 ;  /* 0x0000000128157824 */ /* 0x004fe200078e0a15 */
[----:B------:R-:W-:Y:S02]  /*3630*/  IADD3 R2, R19, R5, RZ ;  /* 0x0000000513027210 */ /* 0x000fe40007ffe0ff */
[----:B------:R-:W-:Y:S01]  /*3640*/  IMNMX R3, R3, R18, PT ;  /* 0x0000001203037217 */ /* 0x000fe20003800200 */
[----:B------:R-:W-:Y:S05]  /*3650*/  @!P0 BRA `(.L_x_295) ;  /* 0x0000014000008947 */ /* 0x000fea0003800000 */
[----:B---34-:R-:W-:Y:S01]  /*3660*/  IADD3 R5, -R230, R229, R5 ;  /* 0x000000e5e6057210 */ /* 0x018fe20007ffe105 */
[----:B------:R-:W-:Y:S03]  /*3670*/  BSSY B0, `(.L_x_296) ;  /* 0x000000e000007945 */ /* 0x000fe60003800000 */
        /* <DEDUP_REMOVED lines=9> */
.L_x_297:
[----:B------:R-:W-:-:S04]  /*3710*/  MOV R6, 0x1 ;  /* 0x0000000100067802 */ /* 0x000fc80000000f00 */
[----:B------:R-:W-:-:S13]  /*3720*/  ISETP.NE.AND P0, PT, R6, c[0x0][0x32c], PT ;  /* 0x0000cb0006007a0c */ /* 0x000fda0003f05270 */
[----:B------:R-:W-:-:S05]  /*3730*/  @P0 IMAD.HI.U32 R6, R5, c[0x0][0x330], RZ ;  /* 0x0000cc0005060a27 */ /* 0x000fca00078e00ff */
[----:B------:R-:W-:Y:S02]  /*3740*/  @P0 SHF.R.U32.HI R5, RZ, c[0x0][0x334], R6 ;  /* 0x0000cd00ff050a19 */ /* 0x000fe40000011606 */
.L_x_298:
[----:B------:R-:W-:Y:S05]  /*3750*/  BSYNC B0 ;  /* 0x0000000000007941 */ /* 0x000fea0003800000 */
.L_x_296:
[----:B------:R-:W-:-:S05]  /*3760*/  IMAD R5, R5, c[0x0][0x32c], R21 ;  /* 0x0000cb0005057a24 */ /* 0x000fca00078e0215 */
[----:B------:R-:W-:Y:S02]  /*3770*/  IADD3 R6, R5, c[0x0][0x32c], RZ ;  /* 0x0000cb0005067a10 */ /* 0x000fe40007ffe0ff */
[----:B------:R-:W-:Y:S02]  /*3780*/  IMNMX R2, R2, R5, !PT ;  /* 0x0000000502027217 */ /* 0x000fe40007800200 */
[----:B------:R-:W-:Y:S02]  /*3790*/  IMNMX R3, R3, R6, PT ;  /* 0x0000000603037217 */ /* 0x000fe40003800200 */
.L_x_295:
        /* <DEDUP_REMOVED lines=11> */
[----:B------:R-:W-:Y:S02]  /*3850*/  ISETP.LT.OR P0, PT, R3, 0x9, P0 ;  /* 0x000000090300780c */ /* 0x000fe40000701670 */
        /* <DEDUP_REMOVED lines=46> */
[----:B------:R-:W-:Y:S02]  /*3b40*/  ISETP.GE.AND P0, PT, R251, 0x1, PT ;  /* 0x00000001fb00780c */ /* 0x000fe40003f06270 */
        /* <DEDUP_REMOVED lines=25> */
[----:B--234-:R-:W-:Y:S01]  /*3ce0*/  IADD3 R5, -R230, R229, R5 ;  /* 0x000000e5e6057210 */ /* 0x01cfe20007ffe105 */
        /* <DEDUP_REMOVED lines=10> */
.L_x_301:
[----:B------:R-:W-:-:S04]  /*3d90*/  MOV R6, 0x1 ;  /* 0x0000000100067802 */ /* 0x000fc80000000f00 */
[----:B------:R-:W-:-:S13]  /*3da0*/  ISETP.NE.AND P0, PT, R6, c[0x0][0x32c], PT ;  /* 0x0000cb0006007a0c */ /* 0x000fda0003f05270 */
[----:B------:R-:W-:-:S05]  /*3db0*/  @P0 IMAD.HI.U32 R6, R5, c[0x0][0x330], RZ ;  /* 0x0000cc0005060a27 */ /* 0x000fca00078e00ff */
[----:B------:R-:W-:Y:S02]  /*3dc0*/  @P0 SHF.R.U32.HI R5, RZ, c[0x0][0x334], R6 ;  /* 0x0000cd00ff050a19 */ /* 0x000fe40000011606 */
.L_x_302:
[----:B------:R-:W-:Y:S05]  /*3dd0*/  BSYNC B0 ;  /* 0x0000000000007941 */ /* 0x000fea0003800000 */
.L_x_300:
[----:B------:R-:W-:-:S05]  /*3de0*/  IMAD R5, R5, c[0x0][0x32c], R21 ;  /* 0x0000cb0005057a24 */ /* 0x000fca00078e0215 */
[----:B------:R-:W-:Y:S02]  /*3df0*/  IADD3 R6, R5, c[0x0][0x32c], RZ ;  /* 0x0000cb0005067a10 */ /* 0x000fe40007ffe0ff */
[----:B------:R-:W-:Y:S02]  /*3e00*/  IMNMX R2, R2, R5, !PT ;  /* 0x0000000502027217 */ /* 0x000fe40007800200 */
[----:B------:R-:W-:Y:S02]  /*3e10*/  IMNMX R3, R3, R6, PT ;  /* 0x0000000603037217 */ /* 0x000fe40003800200 */
.L_x_299:
        /* <DEDUP_REMOVED lines=83> */
.L_x_305:
[----:B------:R-:W-:-:S04]  /*4350*/  MOV R6, 0x1 ;  /* 0x0000000100067802 */ /* 0x000fc80000000f00 */
[----:B------:R-:W-:-:S13]  /*4360*/  ISETP.NE.AND P0, PT, R6, c[0x0][0x32c], PT ;  /* 0x0000cb0006007a0c */ /* 0x000fda0003f05270 */
[----:B------:R-:W-:-:S05]  /*4370*/  @P0 IMAD.HI.U32 R6, R5, c[0x0][0x330], RZ ;  /* 0x0000cc0005060a27 */ /* 0x000fca00078e00ff */
[----:B------:R-:W-:Y:S02]  /*4380*/  @P0 SHF.R.U32.HI R5, RZ, c[0x0][0x334], R6 ;  /* 0x0000cd00ff050a19 */ /* 0x000fe40000011606 */
.L_x_306:
[----:B------:R-:W-:Y:S05]  /*4390*/  BSYNC B0 ;  /* 0x0000000000007941 */ /* 0x000fea0003800000 */
.L_x_304:
[----:B------:R-:W-:-:S05]  /*43a0*/  IMAD R5, R5, c[0x0][0x32c], R21 ;  /* 0x0000cb0005057a24 */ /* 0x000fca00078e0215 */
[----:B------:R-:W-:Y:S02]  /*43b0*/  IADD3 R6, R5, c[0x0][0x32c], RZ ;  /* 0x0000cb0005067a10 */ /* 0x000fe40007ffe0ff */
[----:B------:R-:W-:Y:S02]  /*43c0*/  IMNMX R2, R2, R5, !PT ;  /* 0x0000000502027217 */ /* 0x000fe40007800200 */
[----:B------:R-:W-:Y:S02]  /*43d0*/  IMNMX R3, R3, R6, PT ;  /* 0x0000000603037217 */ /* 0x000fe40003800200 */
.L_x_303:
        /* <DEDUP_REMOVED lines=83> */
.L_x_309:
[----:B------:R-:W-:-:S04]  /*4910*/  MOV R6, 0x1 ;  /* 0x0000000100067802 */ /* 0x000fc80000000f00 */
[----:B------:R-:W-:-:S13]  /*4920*/  ISETP.NE.AND P0, PT, R6, c[0x0][0x32c], PT ;  /* 0x0000cb0006007a0c */ /* 0x000fda0003f05270 */
[----:B------:R-:W-:-:S05]  /*4930*/  @P0 IMAD.HI.U32 R6, R5, c[0x0][0x330], RZ ;  /* 0x0000cc0005060a27 */ /* 0x000fca00078e00ff */
[----:B------:R-:W-:Y:S02]  /*4940*/  @P0 SHF.R.U32.HI R5, RZ, c[0x0][0x334], R6 ;  /* 0x0000cd00ff050a19 */ /* 0x000fe40000011606 */
.L_x_310:
[----:B------:R-:W-:Y:S05]  /*4950*/  BSYNC B0 ;  /* 0x0000000000007941 */ /* 0x000fea0003800000 */
.L_x_308:
[----:B------:R-:W-:-:S05]  /*4960*/  IMAD R5, R5, c[0x0][0x32c], R21 ;  /* 0x0000cb0005057a24 */ /* 0x000fca00078e0215 */
[----:B------:R-:W-:Y:S02]  /*4970*/  IADD3 R6, R5, c[0x0][0x32c], RZ ;  /* 0x0000cb0005067a10 */ /* 0x000fe40007ffe0ff */
[----:B------:R-:W-:Y:S02]  /*4980*/  IMNMX R2, R2, R5, !PT ;  /* 0x0000000502027217 */ /* 0x000fe40007800200 */
[----:B------:R-:W-:Y:S02]  /*4990*/  IMNMX R3, R3, R6, PT ;  /* 0x0000000603037217 */ /* 0x000fe40003800200 */
.L_x_307:
        /* <DEDUP_REMOVED lines=29> */
[----:B------:R-:W-:Y:S02]  /*4b70*/  FMNMX.FTZ R106, R114, R106, !PT ;  /* 0x0000006a726a7209 */ /* 0x000fe40007810000 */
[----:B------:R-:W-:Y:S02]  /*4b80*/  FSEL R85, R13, -INF , !P0 ;  /* 0xff8000000d557808 */ /* 0x000fe40004000000 */
[----:B------:R-:W-:Y:S02]  /*4b90*/  ISETP.NE.AND P0, PT, R26, RZ, PT ;  /* 0x000000ff1a00720c */ /* 0x000fe40003f05270 */
[----:B------:R-:W-:-:S02]  /*4ba0*/  FMNMX.FTZ R106, R113, R106, !PT ;  /* 0x0000006a716a7209 */ /* 0x000fc40007810000 */
[----:B------:R-:W-:Y:S02]  /*4bb0*/  ISETP.GT.AND P0, PT, R2, 0x10, !P0 ;  /* 0x000000100200780c */ /* 0x000fe40004704270 */
[----:B------:R-:W-:Y:S02]  /*4bc0*/  FMNMX.FTZ R106, R122, R106, !PT ;  /* 0x0000006a7a6a7209 */ /* 0x000fe40007810000 */
[----:B------:R-:W-:Y:S02]  /*4bd0*/  ISETP.LT.OR P0, PT, R3, 0x11, P0 ;  /* 0x000000110300780c */ /* 0x000fe40000701670 */
[----:B------:R-:W-:Y:S02]  /*4be0*/  IADD3 R224, R224, -0x2, RZ ;  /* 0xfffffffee0e07810 */ /* 0x000fe40007ffe0ff */
[----:B------:R-:W-:Y:S02]  /*4bf0*/  FSEL R92, R11, -INF , !P0 ;  /* 0xff8000000b5c7808 */ /* 0x000fe40004000000 */
[----:B------:R-:W-:-:S02]  /*4c00*/  ISETP.GT.AND P0, PT, R2, 0x11, !P6 ;  /* 0x000000110200780c */ /* 0x000fc40007704270 */
[----:B------:R-:W-:Y:S02]  /*4c10*/  ISETP.NE.AND P6, PT, R24, RZ, PT ;  /* 0x000000ff1800720c */ /* 0x000fe40003fc5270 */
[----:B------:R-:W-:-:S04]  /*4c20*/  ISETP.LT.OR P0, PT, R3, 0x12, P0 ;  /* 0x000000120300780c */ /* 0x000fc80000701670 */
[----:B------:R-:W-:Y:S02]  /*4c30*/  FSEL R87, R20, -INF , !P0 ;  /* 0xff80000014577808 */ /* 0x000fe40004000000 */
[----:B------:R-:W-:Y:S02]  /*4c40*/  ISETP.GT.AND P0, PT, R2, 0x18, !P5 ;  /* 0x000000180200780c */ /* 0x000fe40006f04270 */
[----:B------:R-:W-:Y:S02]  /*4c50*/  ISETP.NE.AND P5, PT, R25, RZ, PT ;  /* 0x000000ff1900720c */ /* 0x000fe40003fa5270 */
[----:B------:R-:W-:Y:S01]  /*4c60*/  ISETP.LT.OR P0, PT, R3, 0x19, P0 ;  /* 0x000000190300780c */ /* 0x000fe20000701670 */
[----:B------:R-:W-:Y:S03]  /*4c70*/  LDSM.16.MT88.4 R24, [R209+0x2480] ;  /* 0x00248000d118783b */ /* 0x000fe60000004200 */
[----:B------:R-:W-:-:S02]  /*4c80*/  FSEL R94, R7, -INF , !P0 ;  /* 0xff800000075e7808 */ /* 0x000fc40004000000 */
[----:B------:R-:W-:-:S04]  /*4c90*/  ISETP.GT.AND P0, PT, R2, 0x19, !P4 ;  /* 0x000000190200780c */ /* 0x000fc80006704270 */
[----:B------:R-:W-:-:S04]  /*4ca0*/  ISETP.LT.OR P0, PT, R3, 0x1a, P0 ;  /* 0x0000001a0300780c */ /* 0x000fc80000701670 */
[----:B------:R-:W-:Y:S02]  /*4cb0*/  FSEL R93, R22, -INF , !P0 ;  /* 0xff800000165d7808 */ /* 0x000fe40004000000 */
[----:B------:R-:W-:Y:S01]  /*4cc0*/  ISETP.GT.AND P0, PT, R2, 0x20, !P3 ;  /* 0x000000200200780c */ /* 0x000fe20005f04270 */
[----:B------:R-:W-:Y:S03]  /*4cd0*/  LDSM.16.MT88.4 R20, [R210+0x1880] ;  /* 0x00188000d214783b */ /* 0x000fe60000004200 */
[----:B------:R-:W-:-:S04]  /*4ce0*/  ISETP.LT.OR P0, PT, R3, 0x21, P0 ;  /* 0x000000210300780c */ /* 0x000fc80000701670 */
[----:B------:R-:W-:Y:S02]  /*4cf0*/  FSEL R173, R17, -INF , !P0 ;  /* 0xff80000011ad7808 */ /* 0x000fe40004000000 */
[----:B------:R-:W-:Y:S01]  /*4d00*/  ISETP.GT.AND P0, PT, R2, 0x21, !P2 ;  /* 0x000000210200780c */ /* 0x000fe20005704270 */
[----:B------:R-:W-:Y:S03]  /*4d10*/  LDSM.16.MT88.4 R16, [R209+0x1880] ;  /* 0x00188000d110783b */ /* 0x000fe60000004200 */
[----:B------:R-:W-:-:S04]  /*4d20*/  ISETP.LT.OR P0, PT, R3, 0x22, P0 ;  /* 0x000000220300780c */ /* 0x000fc80000701670 */
[----:B------:R-:W-:Y:S02]  /*4d30*/  FSEL R174, R15, -INF , !P0 ;  /* 0xff8000000fae7808 */ /* 0x000fe40004000000 */
[----:B------:R-:W-:-:S04]  /*4d40*/  ISETP.GT.AND P0, PT, R2, 0x28, !P1 ;  /* 0x000000280200780c */ /* 0x000fc80004f04270 */
[----:B------:R-:W-:-:S04]  /*4d50*/  ISETP.LT.OR P0, PT, R3, 0x29, P0 ;  /* 0x000000290300780c */ /* 0x000fc80000701670 */
[----:B------:R-:W-:Y:S02]  /*4d60*/  FSEL R175, R9, -INF , !P0 ;  /* 0xff80000009af7808 */ /* 0x000fe40004000000 */
[----:B------:R-:W-:-:S04]  /*4d70*/  ISETP.GT.AND P0, PT, R2, RZ, !P5 ;  /* 0x000000ff0200720c */ /* 0x000fc80006f04270 */
[----:B------:R-:W-:-:S04]  /*4d80*/  ISETP.LT.OR P0, PT, R3, 0x1, P0 ;  /* 0x000000010300780c */ /* 0x000fc80000701670 */
[----:B------:R-:W-:Y:S02]  /*4d90*/  FSEL R14, R12, -INF , !P0 ;  /* 0xff8000000c0e7808 */ /* 0x000fe40004000000 */
[----:B------:R-:W-:Y:S02]  /*4da0*/  ISETP.GT.AND P0, PT, R2, 0x29, !P6 ;  /* 0x000000290200780c */ /* 0x000fe40007704270 */
[----:B------:R-:W1:Y:S01]  /*4db0*/  SHFL.BFLY PT, R2, R106, 0x2, 0x1f ;  /* 0x0c401f006a027f89 */ /* 0x000e6200000e0000 */
[----:B------:R-:W-:Y:S02]  /*4dc0*/  ISETP.NE.AND P6, PT, R252, 0x1, PT ;  /* 0x00000001fc00780c */ /* 0x000fe40003fc5270 */
[----:B------:R-:W-:-:S04]  /*4dd0*/  ISETP.LT.OR P0, PT, R3, 0x2a, P0 ;  /* 0x0000002a0300780c */ /* 0x000fc80000701670 */
[----:B------:R-:W-:Y:S02]  /*4de0*/  FSEL R15, R8, -INF , !P0 ;  /* 0xff800000080f7808 */ /* 0x000fe40004000000 */
[----:B-1----:R-:W-:-:S05]  /*4df0*/  FMNMX.FTZ R106, R106, R2, !PT ;  /* 0x000000026a6a7209 */ /* 0x002fca0007810000 */
[----:B------:R-:W1:Y:S02]  /*4e00*/  SHFL.BFLY PT, R2, R106, 0x1, 0x1f ;  /* 0x0c201f006a027f89 */ /* 0x000e6400000e0000 */
[----:B-1----:R-:W-:Y:S02]  /*4e10*/  FMNMX.FTZ R106, R106, R2, !PT ;  /* 0x000000026a6a7209 */ /* 0x002fe40007810000 */
[----:B------:R-:W-:Y:S02]  /*4e20*/  FMNMX.FTZ R2, R30, R31, !PT ;  /* 0x0000001f1e027209 */ /* 0x000fe40007810000 */
[C---:B------:R-:W-:Y:S01]  /*4e30*/  FSETP.NEU.FTZ.AND P0, PT, R106.reuse, -INF , PT ;  /* 0xff8000006a00780b */ /* 0x040fe20003f1d000 */
[----:B------:R-:W-:Y:S01]  /*4e40*/  FMUL.FTZ R3, R106, c[0x0][0x2d0] ;  /* 0x0000b4006a037a20 */ /* 0x000fe20000410000 */
[----:B------:R-:W-:-:S04]  /*4e50*/  FMNMX.FTZ R2, R32, R2, !PT ;  /* 0x0000000220027209 */ /* 0x000fc80007810000 */
[----:B------:R-:W-:Y:S02]  /*4e60*/  FMNMX.FTZ R2, R33, R2, !PT ;  /* 0x0000000221027209 */ /* 0x000fe40007810000 */
[----:B------:R-:W-:Y:S02]  /*4e70*/  FSEL R3, R3, RZ, P0 ;  /* 0x000000ff03037208 */ /* 0x000fe40000000000 */
[----:B------:R-:W-:-:S04]  /*4e80*/  FMNMX.FTZ R2, R41, R2, !PT ;  /* 0x0000000229027209 */ /* 0x000fc80007810000 */
[----:B------:R-:W-:-:S04]  /*4e90*/  FMNMX.FTZ R2, R42, R2, !PT ;  /* 0x000000022a027209 */ /* 0x000fc80007810000 */
[----:B------:R-:W-:-:S04]  /*4ea0*/  FMNMX.FTZ R2, R43, R2, !PT ;  /* 0x000000022b027209 */ /* 0x000fc80007810000 */
[----:B------:R-:W-:-:S04]  /*4eb0*/  FMNMX.FTZ R2, R44, R2, !PT ;  /* 0x000000022c027209 */ /* 0x000fc80007810000 */
[----:B------:R-:W-:-:S04]  /*4ec0*/  FMNMX.FTZ R2, R107, R2, !PT ;  /* 0x000000026b027209 */ /* 0x000fc80007810000 */
[----:B------:R-:W-:-:S04]  /*4ed0*/  FMNMX.FTZ R2, R115, R2, !PT ;  /* 0x0000000273027209 */ /* 0x000fc80007810000 */
[----:B------:R-:W-:-:S04]  /*4ee0*/  FMNMX.FTZ R2, R121, R2, !PT ;  /* 0x0000000279027209 */ /* 0x000fc80007810000 */
[----:B------:R-:W-:-:S05]  /*4ef0*/  FMNMX.FTZ R2, R120, R2, !PT ;  /* 0x0000000278027209 */ /* 0x000fca0007810000 */
[----:B------:R-:W1:Y:S02]  /*4f00*/  SHFL.BFLY PT, R5, R2, 0x2, 0x1f ;  /* 0x0c401f0002057f89 */ /* 0x000e6400000e0000 */
        /* <DEDUP_REMOVED lines=16> */
[----:B------:R-:W-:-:S03]  /*5010*/  FMNMX.FTZ R5, R192, R5, !PT ;  /* 0x00000005c0057209 */ /* 0x000fc60007810000 */
[--C-:B------:R-:W-:Y:S02]  /*5020*/  FFMA.FTZ R0, R31, c[0x0][0x2d0], -R2.reuse ;  /* 0x0000b4001f007a23 */ /* 0x100fe40000010802 */
[----:B------:R-:W1:Y:S02]  /*5030*/  SHFL.BFLY PT, R6, R5, 0x2, 0x1f ;  /* 0x0c401f0005067f89 */ /* 0x000e6400000e0000 */
[----:B------:R2:W-:Y:S02]  /*5040*/  MUFU.EX2 R233, R0 ;  /* 0x0000000000e97308 */ /* 0x0005e40000000800 */
[----:B--2---:R-:W-:-:S06]  /*5050*/  FFMA.FTZ R0, R32, c[0x0][0x2d0], -R2 ;  /* 0x0000b40020007a23 */ /* 0x004fcc0000010802 */
[----:B------:R2:W-:Y:S01]  /*5060*/  MUFU.EX2 R236, R0 ;  /* 0x0000000000ec7308 */ /* 0x0005e20000000800 */
[----:B-1----:R-:W-:-:S05]  /*5070*/  FMNMX.FTZ R5, R5, R6, !PT ;  /* 0x0000000605057209 */ /* 0x002fca0007810000 */
[----:B------:R-:W1:Y:S01]  /*5080*/  SHFL.BFLY PT, R104, R5, 0x1, 0x1f ;  /* 0x0c201f0005687f89 */ /* 0x000e6200000e0000 */
[----:B--2---:R-:W-:-:S04]  /*5090*/  FFMA.FTZ R0, R33, c[0x0][0x2d0], -R2 ;  /* 0x0000b40021007a23 */ /* 0x004fc80000010802 */
[----:B------:R2:W3:Y:S01]  /*50a0*/  MUFU.EX2 R237, R0 ;  /* 0x0000000000ed7308 */ /* 0x0004e20000000800 */
[----:B-1----:R-:W-:Y:S02]  /*50b0*/  FMNMX.FTZ R104, R5, R104, !PT ;  /* 0x0000006805687209 */ /* 0x002fe40007810000 */
[----:B------:R-:W-:Y:S02]  /*50c0*/  FMNMX.FTZ R5, R14, R84, !PT ;  /* 0x000000540e057209 */ /* 0x000fe40007810000 */
[----:B------:R-:W-:Y:S01]  /*50d0*/  FSETP.NEU.FTZ.AND P0, PT, R104, -INF , PT ;  /* 0xff8000006800780b */ /* 0x000fe20003f1d000 */
[----:B--2---:R-:W-:Y:S01]  /*50e0*/  FFMA.FTZ R0, R45, c[0x0][0x2d0], -R3 ;  /* 0x0000b4002d007a23 */ /* 0x004fe20000010803 */
[----:B------:R-:W-:Y:S01]  /*50f0*/  FMNMX.FTZ R5, R86, R5, !PT ;  /* 0x0000000556057209 */ /* 0x000fe20007810000 */
[----:B------:R-:W-:Y:S01]  /*5100*/  FMUL.FTZ R13, R104, c[0x0][0x2d0] ;  /* 0x0000b400680d7a20 */ /* 0x000fe20000410000 */
[----:B---3--:R-:W-:Y:S01]  /*5110*/  F2FP.PACK_AB R11, R237, R236 ;  /* 0x000000eced0b723e */ /* 0x008fe200000000ff */
[----:B------:R1:W-:Y:S01]  /*5120*/  MUFU.EX2 R241, R0 ;  /* 0x0000000000f17308 */ /* 0x0003e20000000800 */
[----:B------:R-:W-:-:S02]  /*5130*/  FMNMX.FTZ R5, R85, R5, !PT ;  /* 0x0000000555057209 */ /* 0x000fc40007810000 */
[----:B------:R-:W-:Y:S02]  /*5140*/  FSEL R13, R13, RZ, P0 ;  /* 0x000000ff0d0d7208 */ /* 0x000fe40000000000 */
[----:B------:R-:W-:-:S04]  /*5150*/  FMNMX.FTZ R5, R92, R5, !PT ;  /* 0x000000055c057209 */ /* 0x000fc80007810000 */
[----:B------:R-:W-:-:S04]  /*5160*/  FMNMX.FTZ R5, R87, R5, !PT ;  /* 0x0000000557057209 */ /* 0x000fc80007810000 */
[----:B------:R-:W-:Y:S01]  /*5170*/  FMNMX.FTZ R5, R94, R5, !PT ;  /* 0x000000055e057209 */ /* 0x000fe20007810000 */
[----:B-1----:R-:W-:-:S03]  /*5180*/  FFMA.FTZ R0, R48, c[0x0][0x2d0], -R3 ;  /* 0x0000b40030007a23 */ /* 0x002fc60000010803 */
[----:B------:R-:W-:Y:S01]  /*5190*/  FMNMX.FTZ R5, R93, R5, !PT ;  /* 0x000000055d057209 */ /* 0x000fe20007810000 */
[----:B------:R1:W2:Y:S03]  /*51a0*/  MUFU.EX2 R243, R0 ;  /* 0x0000000000f37308 */ /* 0x0002a60000000800 */
[----:B------:R-:W-:-:S04]  /*51b0*/  FMNMX.FTZ R5, R173, R5, !PT ;  /* 0x00000005ad057209 */ /* 0x000fc80007810000 */
[----:B------:R-:W-:-:S04]  /*51c0*/  FMNMX.FTZ R5, R174, R5, !PT ;  /* 0x00000005ae057209 */ /* 0x000fc80007810000 */
[----:B------:R-:W-:-:S04]  /*51d0*/  FMNMX.FTZ R5, R175, R5, !PT ;  /* 0x00000005af057209 */ /* 0x000fc80007810000 */
[----:B------:R-:W-:Y:S01]  /*51e0*/  FMNMX.FTZ R5, R15, R5, !PT ;  /* 0x000000050f057209 */ /* 0x000fe20007810000 */
[----:B-1----:R-:W-:Y:S01]  /*51f0*/  FFMA.FTZ R0, R49, c[0x0][0x2d0], -R3 ;  /* 0x0000b40031007a23 */ /* 0x002fe20000010803 */
[----:B--2---:R-:W-:-:S03]  /*5200*/  F2FP.PACK_AB R4, R243, R241 ;  /* 0x000000f1f304723e */ /* 0x004fc600000000ff */
[----:B------:R-:W1:Y:S01]  /*5210*/  SHFL.BFLY PT, R6, R5, 0x2, 0x1f ;  /* 0x0c401f0005067f89 */ /* 0x000e6200000e0000 */
[----:B------:R2:W-:Y:S02]  /*5220*/  MUFU.EX2 R247, R0 ;  /* 0x0000000000f77308 */ /* 0x0005e40000000800 */
[----:B--2---:R-:W-:-:S06]  /*5230*/  FFMA.FTZ R0, R56, c[0x0][0x2d0], -R3 ;  /* 0x0000b40038007a23 */ /* 0x004fcc0000010803 */
[----:B------:R2:W3:Y:S01]  /*5240*/  MUFU.EX2 R248, R0 ;  /* 0x0000000000f87308 */ /* 0x0004e20000000800 */
[----:B-1----:R-:W-:-:S05]  /*5250*/  FMNMX.FTZ R5, R5, R6, !PT ;  /* 0x0000000605057209 */ /* 0x002fca0007810000 */
[----:B------:R-:W1:Y:S01]  /*5260*/  SHFL.BFLY PT, R100, R5, 0x1, 0x1f ;  /* 0x0c201f0005647f89 */ /* 0x000e6200000e0000 */
[----:B--2---:R-:W-:Y:S01]  /*5270*/  FFMA.FTZ R0, R41, c[0x0][0x2d0], -R2 ;  /* 0x0000b40029007a23 */ /* 0x004fe20000010802 */
[----:B---3--:R-:W-:-:S03]  /*5280*/  F2FP.PACK_AB R6, R248, R247 ;  /* 0x000000f7f806723e */ /* 0x008fc600000000ff */
[----:B------:R2:W-:Y:S01]  /*5290*/  MUFU.EX2 R235, R0 ;  /* 0x0000000000eb7308 */ /* 0x0005e20000000800 */
[----:B-1----:R-:W-:Y:S01]  /*52a0*/  FMNMX.FTZ R100, R100, R5, !PT ;  /* 0x0000000564647209 */ /* 0x002fe20007810000 */
[----:B------:R-:W-:-:S03]  /*52b0*/  FFMA.FTZ R5, R34, c[0x0][0x2d0], -R3 ;  /* 0x0000b40022057a23 */ /* 0x000fc60000010803 */
[----:B------:R-:W-:Y:S01]  /*52c0*/  FSETP.NEU.FTZ.AND P0, PT, R100, -INF , PT ;  /* 0xff8000006400780b */ /* 0x000fe20003f1d000 */
[----:B--2---:R-:W-:Y:S02]  /*52d0*/  FFMA.FTZ R0, R42, c[0x0][0x2d0], -R2 ;  /* 0x0000b4002a007a23 */ /* 0x004fe40000010802 */
[----:B------:R1:W-:Y:S01]  /*52e0*/  MUFU.EX2 R239, R5 ;  /* 0x0000000500ef7308 */ /* 0x0003e20000000800 */
[----:B------:R-:W-:-:S05]  /*52f0*/  FMUL.FTZ R12, R100, c[0x0][0x2d0] ;  /* 0x0000b400640c7a20 */ /* 0x000fca0000410000 */
[----:B------:R-:W-:Y:S02]  /*5300*/  FSEL R12, R12, RZ, P0 ;  /* 0x000000ff0c0c7208 */ /* 0x000fe40000000000 */
[----:B------:R2:W-:Y:S01]  /*5310*/  MUFU.EX2 R240, R0 ;  /* 0x0000000000f07308 */ /* 0x0005e20000000800 */
[----:B-1----:R-:W-:Y:S02]  /*5320*/  FFMA.FTZ R5, R35, c[0x0][0x2d0], -R3 ;  /* 0x0000b40023057a23 */ /* 0x002fe40000010803 */
[----:B------:R-:W-:Y:S05]  /*5330*/  LDSM.16.MT88.4 R32, [R209+0x3080] ;  /* 0x00308000d120783b */ /* 0x000fea0000004200 */
[----:B------:R1:W3:Y:S01]  /*5340*/  MUFU.EX2 R238, R5 ;  /* 0x0000000500ee7308 */ /* 0x0002e20000000800 */
[----:B--2---:R-:W-:-:S07]  /*5350*/  FFMA.FTZ R0, R43, c[0x0][0x2d0], -R2 ;  /* 0x0000b4002b007a23 */ /* 0x004fce0000010802 */
[----:B------:R2:W-:Y:S01]  /*5360*/  MUFU.EX2 R242, R0 ;  /* 0x0000000000f27308 */ /* 0x0005e20000000800 */
[----:B-1----:R-:W-:Y:S01]  /*5370*/  FFMA.FTZ R5, R37, c[0x0][0x2d0], -R3 ;  /* 0x0000b40025057a23 */ /* 0x002fe20000010803 */
[----:B---3--:R-:W-:-:S06]  /*5380*/  F2FP.PACK_AB R8, R238, R239 ;  /* 0x000000efee08723e */ /* 0x008fcc00000000ff */
[----:B------:R1:W-:Y:S01]  /*5390*/  MUFU.EX2 R244, R5 ;  /* 0x0000000500f47308 */ /* 0x0003e20000000800 */
[----:B--2---:R-:W-:-:S07]  /*53a0*/  FFMA.FTZ R0, R44, c[0x0][0x2d0], -R2 ;  /* 0x0000b4002c007a23 */ /* 0x004fce0000010802 */
[----:B------:R2:W3:Y:S01]  /*53b0*/  MUFU.EX2 R246, R0 ;  /* 0x0000000000f67308 */ /* 0x0004e20000000800 */
[----:B-1----:R-:W-:Y:S02]  /*53c0*/  FFMA.FTZ R5, R36, c[0x0][0x2d0], -R3 ;  /* 0x0000b40024057a23 */ /* 0x002fe40000010803 */
[----:B------:R-:W-:Y:S05]  /*53d0*/  LDSM.16.MT88.4 R36, [R210+0x3080] ;  /* 0x00308000d224783b */ /* 0x000fea0000004200 */
[----:B------:R1:W4:Y:S01]  /*53e0*/  MUFU.EX2 R245, R5 ;  /* 0x0000000500f57308 */ /* 0x0003220000000800 */
[----:B--2---:R-:W-:Y:S01]  /*53f0*/  FFMA.FTZ R0, R40, c[0x0][0x2d0], -R13 ;  /* 0x0000b40028007a23 */ /* 0x004fe2000001080d */
[----:B---3--:R-:W-:-:S06]  /*5400*/  F2FP.PACK_AB R7, R246, R242 ;  /* 0x000000f2f607723e */ /* 0x008fcc00000000ff */
[----:B------:R2:W-:Y:S01]  /*5410*/  MUFU.EX2 R232, R0 ;  /* 0x0000000000e87308 */ /* 0x0005e20000000800 */
[----:B-1----:R-:W-:Y:S01]  /*5420*/  FFMA.FTZ R5, R30, c[0x0][0x2d0], -R2 ;  /* 0x0000b4001e057a23 */ /* 0x002fe20000010802 */
[----:B----4-:R-:W-:Y:S01]  /*5430*/  F2FP.PACK_AB R10, R245, R244 ;  /* 0x000000f4f50a723e */ /* 0x010fe200000000ff */
[----:B------:R-:W1:Y:S05]  /*5440*/  LDSM.16.MT88.4 R28, [R210+0x2480] ;  /* 0x00248000d21c783b */ /* 0x000e6a0000004200 */
[----:B------:R-:W3:Y:S01]  /*5450*/  MUFU.EX2 R234, R5 ;  /* 0x0000000500ea7308 */ /* 0x000ee20000000800 */
[----:B--2---:R-:W-:-:S07]  /*5460*/  FFMA.FTZ R0, R95, c[0x0][0x2d0], -R13 ;  /* 0x0000b4005f007a23 */ /* 0x004fce000001080d */
[----:B------:R2:W-:Y:S01]  /*5470*/  MUFU.EX2 R227, R0 ;  /* 0x0000000000e37308 */ /* 0x0005e20000000800 */
[----:B---3--:R-:W-:Y:S02]  /*5480*/  F2FP.PACK_AB R9, R233, R234 ;  /* 0x000000eae909723e */ /* 0x008fe400000000ff */
[----:B------:R-:W-:-:S05]  /*5490*/  F2FP.PACK_AB R5, R240, R235 ;  /* 0x000000ebf005723e */ /* 0x000fca00000000ff */
[----:B------:R-:W-:Y:S01]  /*54a0*/  HMMA.16816.F32 R52, R8, R16, RZ ;  /* 0x000000100834723c */ /* 0x000fe200000018ff */
[----:B--2---:R-:W-:-:S04]  /*54b0*/  FFMA.FTZ R0, R97, c[0x0][0x2d0], -R13 ;  /* 0x0000b40061007a23 */ /* 0x004fc8000001080d */
[----:B------:R2:W-:Y:S03]  /*54c0*/  MUFU.EX2 R228, R0 ;  /* 0x0000000000e47308 */ /* 0x0005e60000000800 */
[C---:B------:R-:W-:Y:S08]  /*54d0*/  HMMA.16816.F32 R60, R8.reuse, R20, RZ ;  /* 0x00000014083c723c */ /* 0x040ff000000018ff */
[----:B-1----:R-:W-:Y:S01]  /*54e0*/  HMMA.16816.F32 R72, R8, R28, RZ ;  /* 0x0000001c0848723c */ /* 0x002fe200000018ff */
[----:B--2---:R-:W-:-:S07]  /*54f0*/  FFMA.FTZ R0, R96, c[0x0][0x2d0], -R13 ;  /* 0x0000b40060007a23 */ /* 0x004fce000001080d */
[C---:B------:R-:W-:Y:S01]  /*5500*/  HMMA.16816.F32 R76, R8.reuse, R24, RZ ;  /* 0x00000018084c723c */ /* 0x040fe200000018ff */
[----:B------:R1:W-:Y:S07]  /*5510*/  MUFU.EX2 R231, R0 ;  /* 0x0000000000e77308 */ /* 0x0003ee0000000800 */
[C---:B------:R-:W-:Y:S08]  /*5520*/  HMMA.16816.F32 R68, R8.reuse, R32, RZ ;  /* 0x000000200844723c */ /* 0x040ff000000018ff */
[----:B------:R-:W-:Y:S01]  /*5530*/  HMMA.16816.F32 R64, R8, R36, RZ ;  /* 0x000000240840723c */ /* 0x000fe200000018ff */
[----:B-1----:R-:W-:-:S04]  /*5540*/  FFMA.FTZ R0, R14, c[0x0][0x2d0], -R12 ;  /* 0x0000b4000e007a23 */ /* 0x002fc8000001080c */
[----:B------:R1:W-:Y:S03]  /*5550*/  MUFU.EX2 R103, R0 ;  /* 0x0000000000677308 */ /* 0x0003e60000000800 */
        /* <DEDUP_REMOVED lines=8> */
[----:B------:R1:W-:Y:S03]  /*55e0*/  MUFU.EX2 R207, R0 ;  /* 0x0000000000cf7308 */ /* 0x0003e60000000800 */
[----:B------:R-:W-:Y:S08]  /*55f0*/  HMMA.16816.F32 R8, R8, R38, RZ ;  /* 0x000000260808723c */ /* 0x000ff000000018ff */
        /* <DEDUP_REMOVED lines=8> */
[C---:B------:R-:W-:Y:S08]  /*5680*/  HMMA.16816.F32 R156, R4.reuse, R118, R48 ;  /* 0x00000076049c723c */ /* 0x040ff00000001830 */
[----:B------:R-:W-:Y:S01]  /*5690*/  HMMA.16816.F32 R128, R4, R108, R60 ;  /* 0x0000006c0480723c */ /* 0x000fe2000000183c */
[----:B------:R-:W-:Y:S01]  /*56a0*/  LDSM.16.MT88.4 R60, [R210+0x2c80] ;  /* 0x002c8000d23c783b */ /* 0x000fe20000004200 */
[----:B-1----:R-:W-:-:S06]  /*56b0*/  FFMA.FTZ R0, R114, c[0x0][0x2d0], -R3 ;  /* 0x0000b40072007a23 */ /* 0x002fcc0000010803 */
[C---:B------:R-:W-:Y:S01]  /*56c0*/  HMMA.16816.F32 R144, R4.reuse, R116, R76 ;  /* 0x000000740490723c */ /* 0x040fe2000000184c */
[----:B------:R1:W2:Y:S01]  /*56d0*/  MUFU.EX2 R203, R0 ;  /* 0x0000000000cb7308 */ /* 0x0002a20000000800 */
[----:B------:R-:W-:Y:S06]  /*56e0*/  LDSM.16.MT88.4 R76, [R209+0x3880] ;  /* 0x00388000d14c783b */ /* 0x000fec0000004200 */
[C---:B------:R-:W-:Y:S08]  /*56f0*/  HMMA.16816.F32 R68, R4.reuse, R160, R68 ;  /* 0x000000a00444723c */ /* 0x040ff00000001844 */
[----:B------:R-:W-:Y:S01]  /*5700*/  HMMA.16816.F32 R56, R4, R110, R56 ;  /* 0x0000006e0438723c */ /* 0x000fe20000001838 */
[--C-:B-1----:R-:W-:Y:S01]  /*5710*/  FFMA.FTZ R0, R113, c[0x0][0x2d0], -R3.reuse ;  /* 0x0000b40071007a23 */ /* 0x102fe20000010803 */
[----:B--2---:R-:W-:Y:S01]  /*5720*/  F2FP.PACK_AB R96, R203, R204 ;  /* 0x000000cccb60723e */ /* 0x004fe200000000ff */
[----:B------:R-:W-:-:S02]  /*5730*/  FFMA.FTZ R3, R122, c[0x0][0x2d0], -R3 ;  /* 0x0000b4007a037a23 */ /* 0x000fc40000010803 */
[----:B------:R1:W-:Y:S03]  /*5740*/  MUFU.EX2 R202, R0 ;  /* 0x0000000000ca7308 */ /* 0x0003e60000000800 */
[C---:B------:R-:W-:Y:S05]  /*5750*/  HMMA.16816.F32 R64, R4.reuse, R150, R44 ;  /* 0x000000960440723c */ /* 0x040fea000000182c */
[----:B------:R2:W3:Y:S03]  /*5760*/  MUFU.EX2 R198, R3 ;  /* 0x0000000300c67308 */ /* 0x0004e60000000800 */
[----:B------:R-:W-:Y:S01]  /*5770*/  HMMA.16816.F32 R80, R4, R162, R40 ;  /* 0x000000a20450723c */ /* 0x000fe20000001828 */
[----:B-1----:R-:W-:-:S07]  /*5780*/  FFMA.FTZ R0, R99, c[0x0][0x2d0], -R13 ;  /* 0x0000b40063007a23 */ /* 0x002fce000001080d */
[----:B------:R-:W-:Y:S01]  /*5790*/  HMMA.16816.F32 R48, R4, R166, R8 ;  /* 0x000000a60430723c */ /* 0x000fe20000001808 */
[----:B------:R1:W-:Y:S01]  /*57a0*/  MUFU.EX2 R197, R0 ;  /* 0x0000000000c57308 */ /* 0x0003e20000000800 */
[----:B--2---:R-:W-:-:S05]  /*57b0*/  FFMA.FTZ R3, R107, c[0x0][0x2d0], -R2 ;  /* 0x0000b4006b037a23 */ /* 0x004fca0000010802 */
[----:B------:R-:W-:Y:S02]  /*57c0*/  F2FP.PACK_AB R4, R227, R232 ;  /* 0x000000e8e304723e */ /* 0x000fe400000000ff */
[----:B------:R-:W-:Y:S01]  /*57d0*/  F2FP.PACK_AB R6, R231, R228 ;  /* 0x000000e4e706723e */ /* 0x000fe200000000ff */
[----:B------:R2:W-:Y:S01]  /*57e0*/  MUFU.EX2 R107, R3 ;  /* 0x00000003006b7308 */ /* 0x0005e20000000800 */
[----:B------:R-:W-:Y:S02]  /*57f0*/  F2FP.PACK_AB R5, R206, R103 ;  /* 0x00000067ce05723e */ /* 0x000fe400000000ff */
[----:B------:R-:W-:Y:S01]  /*5800*/  F2FP.PACK_AB R7, R205, R207 ;  /* 0x000000cfcd07723e */ /* 0x000fe200000000ff */
[----:B-1----:R-:W-:Y:S01]  /*5810*/  FFMA.FTZ R0, R98, c[0x0][0x2d0], -R13 ;  /* 0x0000b40062007a23 */ /* 0x002fe2000001080d */
[----:B---3--:R-:W-:-:S05]  /*5820*/  F2FP.PACK_AB R98, R198, R202 ;  /* 0x000000cac662723e */ /* 0x008fca00000000ff */
[----:B------:R-:W-:Y:S01]  /*5830*/  HMMA.16816.F32 R40, R4, R28, RZ ;  /* 0x0000001c0428723c */ /* 0x000fe200000018ff */
[----:B------:R1:W3:Y:S01]  /*5840*/  MUFU.EX2 R200, R0 ;  /* 0x0000000000c87308 */ /* 0x0002e20000000800 */
[----:B--2---:R-:W-:-:S06]  /*5850*/  @P6 IMAD.HI.U32 R3, R172, c[0x0][0x2c8], RZ ;  /* 0x0000b200ac036a27 */ /* 0x004fcc00078e00ff */
[----:B------:R-:W-:Y:S01]  /*5860*/  HMMA.16816.F32 R176, R4, R30, RZ ;  /* 0x0000001e04b0723c */ /* 0x000fe200000018ff */
[----:B------:R-:W-:Y:S02]  /*5870*/  @P6 SHF.R.U32.HI R172, RZ, c[0x0][0x2cc], R3 ;  /* 0x0000b300ffac6a19 */ /* 0x000fe40000011603 */
[----:B------:R-:W-:-:S05]  /*5880*/  ISETP.GE.AND P6, PT, R251, 0x1, PT ;  /* 0x00000001fb00780c */ /* 0x000fca0003fc6270 */
[C---:B------:R-:W-:Y:S01]  /*5890*/  HMMA.16816.F32 R8, R4.reuse, R16, RZ ;  /* 0x000000100408723c */ /* 0x040fe200000018ff */
[--C-:B-1----:R-:W-:Y:S02]  /*58a0*/  FFMA.FTZ R0, R102, c[0x0][0x2d0], -R13.reuse ;  /* 0x0000b40066007a23 */ /* 0x102fe4000001080d */
[----:B------:R-:W-:Y:S02]  /*58b0*/  IMAD.IADD R3, R249, 0x1, R172 ;  /* 0x00000001f9037824 */ /* 0x000fe400078e02ac */
[----:B------:R1:W-:Y:S03]  /*58c0*/  MUFU.EX2 R199, R0 ;  /* 0x0000000000c77308 */ /* 0x0003e60000000800 */
[C---:B------:R-:W-:Y:S01]  /*58d0*/  HMMA.16816.F32 R184, R4.reuse, R18, RZ ;  /* 0x0000001204b8723c */ /* 0x040fe200000018ff */
[----:B------:R-:W-:Y:S07]  /*58e0*/  LDSM.16.MT88.4 R16, [R210+0x3880] ;  /* 0x00388000d210783b */ /* 0x000fee0000004200 */
[----:B------:R-:W-:Y:S01]  /*58f0*/  HMMA.16816.F32 R132, R4, R20, RZ ;  /* 0x000000140484723c */ /* 0x000fe200000018ff */
[----:B-1----:R-:W-:-:S07]  /*5900*/  FFMA.FTZ R0, R101, c[0x0][0x2d0], -R13 ;  /* 0x0000b40065007a23 */ /* 0x002fce000001080d */
[C---:B------:R-:W-:Y:S01]  /*5910*/  HMMA.16816.F32 R180, R4.reuse, R22, RZ ;  /* 0x0000001604b4723c */ /* 0x040fe200000018ff */
[----:B------:R1:W2:Y:S07]  /*5920*/  MUFU.EX2 R201, R0 ;  /* 0x0000000000c97308 */ /* 0x0002ae0000000800 */
[C---:B------:R-:W-:Y:S08]  /*5930*/  HMMA.16816.F32 R44, R4.reuse, R24, RZ ;  /* 0x00000018042c723c */ /* 0x040ff000000018ff */
[----:B------:R-:W-:Y:S01]  /*5940*/  HMMA.16816.F32 R188, R4, R26, RZ ;  /* 0x0000001a04bc723c */ /* 0x000fe200000018ff */
[----:B-1----:R-:W-:-:S04]  /*5950*/  FFMA.FTZ R0, R92, c[0x0][0x2d0], -R12 ;  /* 0x0000b4005c007a23 */ /* 0x002fc8000001080c */
[----:B------:R1:W-:Y:S03]  /*5960*/  MUFU.EX2 R28, R0 ;  /* 0x00000000001c7308 */ /* 0x0003e60000000800 */
[C---:B------:R-:W-:Y:S08]  /*5970*/  HMMA.16816.F32 R24, R4.reuse, R32, RZ ;  /* 0x000000200418723c */ /* 0x040ff000000018ff */
[----:B------:R-:W-:Y:S01]  /*5980*/  HMMA.16816.F32 R20, R4, R36, RZ ;  /* 0x000000240414723c */ /* 0x000fe200000018ff */
[----:B-1----:R-:W-:-:S07]  /*5990*/  FFMA.FTZ R0, R87, c[0x0][0x2d0], -R12 ;  /* 0x0000b40057007a23 */ /* 0x002fce000001080c */
[----:B------:R-:W-:Y:S01]  /*59a0*/  HMMA.16816.F32 R32, R4, R34, RZ ;  /* 0x000000220420723c */ /* 0x000fe200000018ff */
[----:B------:R1:W4:Y:S02]  /*59b0*/  MUFU.EX2 R29, R0 ;  /* 0x00000000001d7308 */ /* 0x0003240000000800 */
[----:B-1----:R-:W-:-:S06]  /*59c0*/  FFMA.FTZ R0, R94, c[0x0][0x2d0], -R12 ;  /* 0x0000b4005e007a23 */ /* 0x002fcc000001080c */
[----:B------:R1:W-:Y:S02]  /*59d0*/  MUFU.EX2 R31, R0 ;  /* 0x00000000001f7308 */ /* 0x0003e40000000800 */
[----:B-1----:R-:W-:Y:S02]  /*59e0*/  FFMA.FTZ R0, R93, c[0x0][0x2d0], -R12 ;  /* 0x0000b4005d007a23 */ /* 0x002fe4000001080c */
[----:B------:R-:W-:Y:S04]  /*59f0*/  HMMA.16816.F32 R92, R4, R38, RZ ;  /* 0x00000026045c723c */ /* 0x000fe800000018ff */
[----:B------:R1:W5:Y:S03]  /*5a00*/  MUFU.EX2 R30, R0 ;  /* 0x00000000001e7308 */ /* 0x0003660000000800 */
[----:B---3--:R-:W-:-:S02]  /*5a10*/  F2FP.PACK_AB R4, R200, R197 ;  /* 0x000000c5c804723e */ /* 0x008fc400000000ff */
[----:B--2---:R-:W-:Y:S02]  /*5a20*/  F2FP.PACK_AB R6, R201, R199 ;  /* 0x000000c7c906723e */ /* 0x004fe400000000ff */
[----:B----4-:R-:W-:Y:S01]  /*5a30*/  F2FP.PACK_AB R5, R29, R28 ;  /* 0x0000001c1d05723e */ /* 0x010fe200000000ff */
[----:B-1----:R-:W-:Y:S01]  /*5a40*/  FFMA.FTZ R0, R115, c[0x0][0x2d0], -R2 ;  /* 0x0000b40073007a23 */ /* 0x002fe20000010802 */
[----:B-----5:R-:W-:-:S03]  /*5a50*/  F2FP.PACK_AB R7, R30, R31 ;  /* 0x0000001f1e07723e */ /* 0x020fc600000000ff */
[----:B------:R1:W2:Y:S04]  /*5a60*/  MUFU.EX2 R196, R0 ;  /* 0x0000000000c47308 */ /* 0x0002a80000000800 */
[C---:B------:R-:W-:Y:S08]  /*5a70*/  HMMA.16816.F32 R168, R4.reuse, R88, R8 ;  /* 0x0000005804a8723c */ /* 0x040ff00000001808 */
[----:B------:R-:W-:Y:S01]  /*5a80*/  HMMA.16816.F32 R36, R4, R164, R20 ;  /* 0x000000a40424723c */ /* 0x000fe20000001814 */
[--C-:B-1----:R-:W-:Y:S01]  /*5a90*/  FFMA.FTZ R0, R121, c[0x0][0x2d0], -R2.reuse ;  /* 0x0000b40079007a23 */ /* 0x102fe20000010802 */
[----:B--2---:R-:W-:Y:S01]  /*5aa0*/  F2FP.PACK_AB R97, R196, R107 ;  /* 0x0000006bc461723e */ /* 0x004fe200000000ff */
[----:B------:R-:W-:-:S02]  /*5ab0*/  FFMA.FTZ R2, R120, c[0x0][0x2d0], -R2 ;  /* 0x0000b40078027a23 */ /* 0x000fc40000010802 */
[----:B------:R-:W1:Y:S01]  /*5ac0*/  LDSM.16.MT88.4 R120, [R209+0x2080] ;  /* 0x00208000d178783b */ /* 0x000e620000004200 */
[----:B------:R2:W-:Y:S02]  /*5ad0*/  MUFU.EX2 R101, R0 ;  /* 0x0000000000657308 */ /* 0x0005e40000000800 */
[C---:B------:R-:W-:Y:S06]  /*5ae0*/  HMMA.16816.F32 R132, R4.reuse, R108, R132 ;  /* 0x0000006c0484723c */ /* 0x040fec0000001884 */
[----:B------:R-:W3:Y:S02]  /*5af0*/  MUFU.EX2 R102, R2 ;  /* 0x0000000200667308 */ /* 0x000ee40000000800 */
[----:B------:R-:W-:Y:S01]  /*5b00*/  HMMA.16816.F32 R44, R4, R116, R44 ;  /* 0x00000074042c723c */ /* 0x000fe2000000182c */
[----:B--2---:R-:W-:-:S07]  /*5b10*/  FFMA.FTZ R0, R195, c[0x0][0x2d0], -R13 ;  /* 0x0000b400c3007a23 */ /* 0x004fce000001080d */
[----:B------:R-:W-:Y:S01]  /*5b20*/  HMMA.16816.F32 R40, R4, R148, R40 ;  /* 0x000000940428723c */ /* 0x000fe20000001828 */
[----:B---3--:R-:W-:-:S07]  /*5b30*/  F2FP.PACK_AB R99, R102, R101 ;  /* 0x000000656663723e */ /* 0x008fce00000000ff */
[----:B------:R-:W-:Y:S08]  /*5b40*/  HMMA.16816.F32 R88, R4, R90, R184 ;  /* 0x0000005a0458723c */ /* 0x000ff000000018b8 */
[C---:B------:R-:W-:Y:S08]  /*5b50*/  HMMA.16816.F32 R128, R96.reuse, R136, R128 ;  /* 0x000000886080723c */ /* 0x040ff00000001880 */
[C---:B-1----:R-:W-:Y:S08]  /*5b60*/  HMMA.16816.F32 R112, R96.reuse, R120, R140 ;  /* 0x000000786070723c */ /* 0x042ff0000000188c */
[C---:B------:R-:W-:Y:S08]  /*5b70*/  HMMA.16816.F32 R144, R96.reuse, R152, R144 ;  /* 0x000000986090723c */ /* 0x040ff00000001890 */
        /* <DEDUP_REMOVED lines=8> */
[----:B------:R-:W-:Y:S01]  /*5c00*/  HMMA.16816.F32 R96, R96, R18, R48 ;  /* 0x000000126060723c */ /* 0x000fe20000001830 */
[----:B------:R1:W-:Y:S07]  /*5c10*/  MUFU.EX2 R49, R0 ;  /* 0x0000000000317308 */ /* 0x0003ee0000000800 */
[C---:B------:R-:W-:Y:S08]  /*5c20*/  HMMA.16816.F32 R72, R4.reuse, R160, R24 ;  /* 0x000000a00448723c */ /* 0x040ff00000001818 */
[----:B------:R-:W-:Y:S01]  /*5c30*/  HMMA.16816.F32 R20, R4, R110, R180 ;  /* 0x0000006e0414723c */ /* 0x000fe200000018b4 */
[----:B-1----:R-:W-:-:S04]  /*5c40*/  FFMA.FTZ R0, R194, c[0x0][0x2d0], -R13 ;  /* 0x0000b400c2007a23 */ /* 0x002fc8000001080d */
[----:B------:R1:W2:Y:S03]  /*5c50*/  MUFU.EX2 R50, R0 ;  /* 0x0000000000327308 */ /* 0x0002a60000000800 */
[C---:B------:R-:W-:Y:S08]  /*5c60*/  HMMA.16816.F32 R24, R4.reuse, R150, R176 ;  /* 0x000000960418723c */ /* 0x040ff000000018b0 */
[----:B------:R-:W-:Y:S01]  /*5c70*/  HMMA.16816.F32 R32, R4, R162, R32 ;  /* 0x000000a20420723c */ /* 0x000fe20000001820 */
[----:B-1----:R-:W-:-:S07]  /*5c80*/  FFMA.FTZ R0, R193, c[0x0][0x2d0], -R13 ;  /* 0x0000b400c1007a23 */ /* 0x002fce000001080d */
[----:B------:R-:W-:Y:S01]  /*5c90*/  HMMA.16816.F32 R164, R4, R166, R92 ;  /* 0x000000a604a4723c */ /* 0x000fe2000000185c */
[----:B------:R1:W-:Y:S06]  /*5ca0*/  MUFU.EX2 R51, R0 ;  /* 0x0000000000337308 */ /* 0x0003ec0000000800 */
[----:B--2---:R-:W-:Y:S01]  /*5cb0*/  F2FP.PACK_AB R92, R50, R49 ;  /* 0x00000031325c723e */ /* 0x004fe200000000ff */
[----:B-1----:R-:W-:-:S04]  /*5cc0*/  FFMA.FTZ R0, R192, c[0x0][0x2d0], -R13 ;  /* 0x0000b400c0007a23 */ /* 0x002fc8000001080d */
[----:B------:R1:W2:Y:S02]  /*5cd0*/  MUFU.EX2 R48, R0 ;  /* 0x0000000000307308 */ /* 0x0002a40000000800 */
[----:B-1----:R-:W-:Y:S01]  /*5ce0*/  FFMA.FTZ R0, R173, c[0x0][0x2d0], -R12 ;  /* 0x0000b400ad007a23 */ /* 0x002fe2000001080c */
[----:B--2---:R-:W-:-:S05]  /*5cf0*/  F2FP.PACK_AB R94, R48, R51 ;  /* 0x00000033305e723e */ /* 0x004fca00000000ff */
[----:B------:R1:W-:Y:S02]  /*5d00*/  MUFU.EX2 R9, R0 ;  /* 0x0000000000097308 */ /* 0x0003e40000000800 */
[----:B-1----:R-:W-:-:S06]  /*5d10*/  FFMA.FTZ R0, R174, c[0x0][0x2d0], -R12 ;  /* 0x0000b400ae007a23 */ /* 0x002fcc000001080c */
[----:B------:R1:W2:Y:S02]  /*5d20*/  MUFU.EX2 R8, R0 ;  /* 0x0000000000087308 */ /* 0x0002a40000000800 */
[----:B-1----:R-:W-:Y:S01]  /*5d30*/  FFMA.FTZ R0, R175, c[0x0][0x2d0], -R12 ;  /* 0x0000b400af007a23 */ /* 0x002fe2000001080c */
[----:B--2---:R-:W-:-:S05]  /*5d40*/  F2FP.PACK_AB R93, R8, R9 ;  /* 0x00000009085d723e */ /* 0x004fca00000000ff */
[----:B------:R1:W-:Y:S02]  /*5d50*/  MUFU.EX2 R2, R0 ;  /* 0x0000000000027308 */ /* 0x0003e40000000800 */
[----:B-1----:R-:W-:Y:S02]  /*5d60*/  FFMA.FTZ R0, R15, c[0x0][0x2d0], -R12 ;  /* 0x0000b4000f007a23 */ /* 0x002fe4000001080c */
[----:B------:R-:W-:Y:S04]  /*5d70*/  HMMA.16816.F32 R12, R4, R118, R188 ;  /* 0x00000076040c723c */ /* 0x000fe800000018bc */
[----:B------:R-:W1:Y:S03]  /*5d80*/  MUFU.EX2 R0, R0 ;  /* 0x0000000000007308 */ /* 0x000e660000000800 */
        /* <DEDUP_REMOVED lines=52> */
[----:B------:R-:W-:Y:S01]  /*60d0*/  STL [R1+0xc], R7 ;  /* 0x00000c0701007387 */ /* 0x000fe20000100800 */
[----:B------:R-:W-:Y:S01]  /*60e0*/  FADD.FTZ R0, R0, R8 ;  /* 0x0000000800007221 */ /* 0x000fe20000010000 */
[C---:B------:R-:W-:Y:S02]  /*60f0*/  HMMA.16816.F32 R60, R92.reuse, R62, R24 ;  /* 0x0000003e5c3c723c */ /* 0x040fe40000001818 */
[----:B------:R-:W-:Y:S04]  /*6100*/  STL [R1+0x8], R4 ;  /* 0x0000080401007387 */ /* 0x000fe80000100800 */
[----:B------:R1:W-:Y:S02]  /*6110*/  STL [R1+0x10], R2 ;  /* 0x0000100201007387 */ /* 0x0003e40000100800 */
[C---:B------:R-:W-:Y:S02]  /*6120*/  HMMA.16816.F32 R76, R92.reuse, R78, R32 ;  /* 0x0000004e5c4c723c */ /* 0x040fe40000001820 */
[----:B------:R2:W-:Y:S06]  /*6130*/  STL [R1+0x14], R0 ;  /* 0x0000140001007387 */ /* 0x0005ec0000100800 */
[C---:B------:R-:W-:Y:S08]  /*6140*/  HMMA.16816.F32 R88, R92.reuse, R16, R36 ;  /* 0x000000105c58723c */ /* 0x040ff00000001824 */
[----:B------:R-:W-:Y:S01]  /*6150*/  HMMA.16816.F32 R92, R92, R18, R164 ;  /* 0x000000125c5c723c */ /* 0x000fe200000018a4 */
[----:B-1----:R-:W-:Y:S01]  /*6160*/  IADD3 R2, R3, c[0x0][0x328], RZ ;  /* 0x0000ca0003027a10 */ /* 0x002fe20007ffe0ff */
[----:B------:R-:W-:Y:S06]  /*6170*/  @!P6 BRA `(.L_x_311) ;  /* 0x000001100000e947 */ /* 0x000fec0003800000 */
[C---:B------:R-:W-:Y:S02]  /*6180*/  ISETP.GT.AND P0, PT, R3.reuse, RZ, PT ;  /* 0x000000ff0300720c */ /* 0x040fe40003f04270 */
[----:B--2---:R-:W-:-:S11]  /*6190*/  IADD3 R0, R3, -0x1, RZ ;  /* 0xffffffff03007810 */ /* 0x004fd60007ffe0ff */
        /* <DEDUP_REMOVED lines=8> */
.L_x_312:
[----:B------:R-:W-:-:S04]  /*6220*/  MOV R3, 0x1 ;  /* 0x0000000100037802 */ /* 0x000fc80000000f00 */
[----:B------:R-:W-:-:S13]  /*6230*/  ISETP.NE.AND P0, PT, R3, c[0x0][0x32c], PT ;  /* 0x0000cb0003007a0c */ /* 0x000fda0003f05270 */
[----:B------:R-:W-:-:S05]  /*6240*/  @P0 IMAD.HI.U32 R3, R0, c[0x0][0x330], RZ ;  /* 0x0000cc0000030a27 */ /* 0x000fca00078e00ff */
[----:B------:R-:W-:Y:S02]  /*6250*/  @P0 SHF.R.U32.HI R0, RZ, c[0x0][0x334], R3 ;  /* 0x0000cd00ff000a19 */ /* 0x000fe40000011603 */
.L_x_313:
[----:B------:R-:W-:-:S05]  /*6260*/  MOV R3, c[0x0][0x32c] ;  /* 0x0000cb0000037a02 */ /* 0x000fca0000000f00 */
[----:B------:R-:W-:-:S05]  /*6270*/  IMAD R0, R0, R3, c[0x0][0x32c] ;  /* 0x0000cb0000007624 */ /* 0x000fca00078e0203 */
[----:B------:R-:W-:-:S05]  /*6280*/  IMNMX R2, R2, R0, PT ;  /* 0x0000000002027217 */ /* 0x000fca0003800200 */
.L_x_311:
[----:B------:R-:W-:-:S05]  /*6290*/  IMAD.HI R2, R2, 0x2aaaaaab, RZ ;  /* 0x2aaaaaab02027827 */ /* 0x000fca00078e02ff */
[----:B--2---:R-:W-:-:S04]  /*62a0*/  SHF.R.U32.HI R0, RZ, 0x1f, R2 ;  /* 0x0000001fff007819 */ /* 0x004fc80000011602 */
[----:B------:R-:W-:-:S04]  /*62b0*/  LEA.HI.SX32 R2, R2, R0, 0x1d ;  /* 0x0000000002027211 */ /* 0x000fc800078feaff */
[----:B------:R-:W-:-:S04]  /*62c0*/  IMNMX R3, R250, R2, !PT ;  /* 0x00000002fa037217 */ /* 0x000fc80007800200 */
[----:B------:R-:W-:Y:S01]  /*62d0*/  ISETP.GE.AND P0, PT, R224, R3, PT ;  /* 0x00000003e000720c */ /* 0x000fe20003f06270 */
[----:B------:R1:W-:-:S12]  /*62e0*/  STL [R1+0x24], R3 ;  /* 0x0000240301007387 */ /* 0x0003d80000100800 */
[----:B------:R-:W-:Y:S05]  /*62f0*/  @!P0 BRA `(.L_x_314) ;  /* 0x0000483000008947 */ /* 0x000fea0003800000 */
[----:B------:R-:W2:Y:S04]  /*6300*/  LDL R8, [R1+0x40] ;  /* 0x0000400001087983 */ /* 0x000ea80000100800 */
[----:B------:R-:W3:Y:S01]  /*6310*/  LDL R5, [R1+0x3c] ;  /* 0x00003c0001057983 */ /* 0x000ee20000100800 */
[----:B-1----:R-:W-:Y:S01]  /*6320*/  SHF.R.S32.HI R3, RZ, 0x1f, R226 ;  /* 0x0000001fff037819 */ /* 0x002fe200000114e2 */
        /* <DEDUP_REMOVED lines=21> */
.L_x_335:
        /* <DEDUP_REMOVED lines=16> */
[----:B-1-34-:R-:W-:Y:S01]  /*6580*/  IMAD.WIDE.U32 R2, R225, c[0x0][0x208], RZ ;  /* 0x00008200e1027a25 */ /* 0x01afe200078e00ff */
[----:B------:R-:W1:Y:S01]  /*6590*/  S2R R5, SR_CTAID.Y ;  /* 0x0000000000057919 */ /* 0x000e620000002600 */
[----:B------:R-:W-:Y:S01]  /*65a0*/  SHF.R.S32.HI R0, RZ, 0x1f, R225 ;  /* 0x0000001fff007819 */ /* 0x000fe200000114e1 */
[----:B------:R-:W-:Y:S01]  /*65b0*/  BSSY B0, `(.L_x_315) ;  /* 0x000003c000007945 */ /* 0x000fe20003800000 */
[C---:B------:R-:W-:Y:S01]  /*65c0*/  ISETP.GE.AND P1, PT, R226.reuse, c[0x0][0x1d4], PT ;  /* 0x00007500e2007a0c */ /* 0x040fe20003f26270 */
[----:B------:R-:W2:Y:S01]  /*65d0*/  S2R R8, SR_CTAID.Y ;  /* 0x0000000000087919 */ /* 0x000ea20000002600 */
[----:B------:R-:W-:Y:S01]  /*65e0*/  IADD3 R13, R226, 0x20, RZ ;  /* 0x00000020e20d7810 */ /* 0x000fe20007ffe0ff */
[----:B------:R-:W-:Y:S01]  /*65f0*/  IMAD R0, R0, c[0x0][0x208], RZ ;  /* 0x0000820000007a24 */ /* 0x000fe200078e02ff */
[----:B------:R-:W-:Y:S01]  /*6600*/  IADD3 R12, R226, 0x40, RZ ;  /* 0x00000040e20c7810 */ /* 0x000fe20007ffe0ff */
[----:B------:R-:W3:Y:S01]  /*6610*/  S2R R11, SR_TID.X ;  /* 0x00000000000b7919 */ /* 0x000ee20000002100 */
[----:B------:R-:W-:Y:S01]  /*6620*/  ISETP.GE.AND P3, PT, R13, c[0x0][0x1d4], PT ;  /* 0x000075000d007a0c */ /* 0x000fe20003f66270 */
[----:B------:R-:W-:Y:S01]  /*6630*/  IMAD R0, R225, c[0x0][0x20c], R0 ;  /* 0x00008300e1007a24 */ /* 0x000fe200078e0200 */
[----:B------:R-:W-:Y:S02]  /*6640*/  SHF.R.S32.HI R4, RZ, 0x1f, R223 ;  /* 0x0000001fff047819 */ /* 0x000fe400000114df */
[----:B------:R-:W-:Y:S01]  /*6650*/  ISETP.GE.AND P2, PT, R12, c[0x0][0x1d4], PT ;  /* 0x000075000c007a0c */ /* 0x000fe20003f46270 */
[----:B------:R-:W-:Y:S02]  /*6660*/  IMAD.IADD R3, R3, 0x1, R0 ;  /* 0x0000000103037824 */ /* 0x000fe400078e0200 */
[----:B------:R-:W-:Y:S02]  /*6670*/  IMAD R4, R4, c[0x0][0x218], RZ ;  /* 0x0000860004047a24 */ /* 0x000fe400078e02ff */
[C---:B------:R-:W-:Y:S04]  /*6680*/  IMAD.WIDE.U32 R2, R223.reuse, c[0x0][0x218], R2 ;  /* 0x00008600df027a25 */ /* 0x040fe800078e0002 */
[----:B------:R-:W-:Y:S01]  /*6690*/  IMAD R4, R223, c[0x0][0x21c], R4 ;  /* 0x00008700df047a24 */ /* 0x000fe200078e0204 */
[----:B-1----:R-:W-:Y:S01]  /*66a0*/  SHF.R.S32.HI R5, RZ, 0x1f, R5 ;  /* 0x0000001fff057819 */ /* 0x002fe20000011405 */
[----:B--2---:R-:W-:Y:S04]  /*66b0*/  IMAD.WIDE.U32 R6, R8, c[0x0][0x210], RZ ;  /* 0x0000840008067a25 */ /* 0x004fe800078e00ff */
[----:B------:R-:W-:Y:S01]  /*66c0*/  IMAD R5, R5, c[0x0][0x210], RZ ;  /* 0x0000840005057a24 */ /* 0x000fe200078e02ff */
[----:B------:R-:W-:Y:S03]  /*66d0*/  IADD3 R0, P0, R6, R2, RZ ;  /* 0x0000000206007210 */ /* 0x000fe60007f1e0ff */
[----:B------:R-:W-:Y:S04]  /*66e0*/  IMAD R5, R8, c[0x0][0x214], R5 ;  /* 0x0000850008057a24 */ /* 0x000fe800078e0205 */
[----:B------:R-:W-:Y:S05]  /*66f0*/  IMAD.IADD R5, R7, 0x1, R5 ;  /* 0x0000000107057824 */ /* 0x000fea00078e0205 */
[----:B------:R-:W-:Y:S01]  /*6700*/  IADD3.X R3, R5, R3, R4, P0, !PT ;  /* 0x0000000305037210 */ /* 0x000fe200007fe404 */
[----:B------:R-:W-:Y:S01]  /*6710*/  IMAD.SHL.U32 R5, R226, 0x2, RZ ;  /* 0x00000002e2057824 */ /* 0x000fe200078e00ff */
[C---:B------:R-:W-:Y:S04]  /*6720*/  LEA R10, P0, R0.reuse, c[0x0][0x1f8], 0x1 ;  /* 0x00007e00000a7a11 */ /* 0x040fe800078008ff */
[----:B------:R-:W-:Y:S02]  /*6730*/  LEA.HI.X R3, R0, c[0x0][0x1fc], R3, 0x1, P0 ;  /* 0x00007f0000037a11 */ /* 0x000fe400000f0c03 */
[----:B------:R-:W1:Y:S04]  /*6740*/  SHFL.IDX PT, R0, R10, RZ, 0x1c1f ;  /* 0x001c1fff0a007589 */ /* 0x000e6800000e0000 */
[----:B------:R-:W2:Y:S01]  /*6750*/  SHFL.IDX PT, R2, R3, RZ, 0x1c1f ;  /* 0x001c1fff03027589 */ /* 0x000ea200000e0000 */
[----:B-1----:R-:W-:Y:S05]  /*6760*/  IADD3 R8, P0, R0, R5, RZ ;  /* 0x0000000500087210 */ /* 0x002fea0007f1e0ff */
[----:B--2---:R-:W-:Y:S01]  /*6770*/  IMAD.X R9, R2, 0x1, R205, P0 ;  /* 0x0000000102097824 */ /* 0x004fe200000e06cd */
[----:B------:R-:W-:Y:S04]  /*6780*/  IADD3 R6, P0, R0, R207, RZ ;  /* 0x000000cf00067210 */ /* 0x000fe80007f1e0ff */
[----:B------:R-:W-:Y:S01]  /*6790*/  @!PT LDS RZ, [RZ] ;  /* 0x00000000fffff984 */ /* 0x000fe20000000800 */
[----:B------:R1:W-:Y:S01]  /*67a0*/  LDGSTS.E.BYPASS.LTC128B.128 [R222+0x1880], [R8.64], !P1 ;  /* 0x0188000008de7fae */ /* 0x0003e2000c901d46 */
[----:B------:R-:W-:Y:S01]  /*67b0*/  IMAD.X R7, R2, 0x1, R206, P0 ;  /* 0x0000000102077824 */ /* 0x000fe200000e06ce */
[----:B------:R-:W-:Y:S02]  /*67c0*/  IADD3 R4, P0, R0, R228, RZ ;  /* 0x000000e400047210 */ /* 0x000fe40007f1e0ff */
[----:B---3--:R-:W-:Y:S02]  /*67d0*/  ISETP.GT.AND P1, PT, R11, 0x3f, PT ;  /* 0x0000003f0b00780c */ /* 0x008fe40003f24270 */
[----:B------:R1:W-:Y:S01]  /*67e0*/  LDGSTS.E.BYPASS.LTC128B.128 [R222+0x2480], [R6.64], !P3 ;  /* 0x0248000006de7fae */ /* 0x0003e2000d901d46 */
[----:B------:R-:W-:Y:S05]  /*67f0*/  IMAD.X R5, R2, 0x1, R227, P0 ;  /* 0x0000000102057824 */ /* 0x000fea00000e06e3 */
[----:B------:R1:W-:Y:S05]  /*6800*/  LDGSTS.E.BYPASS.LTC128B.128 [R222+0x3080], [R4.64], !P2 ;  /* 0x0308000004de7fae */ /* 0x0003ea000d101d46 */
[----:B------:R-:W-:-:S05]  /*6810*/  @P1 BRA `(.L_x_316) ;  /* 0x0000015000001947 */ /* 0x000fca0003800000 */
[----:B------:R-:W-:-:S05]  /*6820*/  BRA.DIV ~URZ, `(.L_x_317) ;  /* 0x0000ee027f007947 */ /* 0x000fca000b800000 */
[----:B-1----:R1:W2:Y:S04]  /*6830*/  SHFL.IDX PT, R4, R3, 0x1, 0x1c1f ;  /* 0x003c1f0003047f89 */ /* 0x0022a800000e0000 */
[----:B------:R1:W3:Y:S02]  /*6840*/  SHFL.IDX PT, R0, R10, 0x1, 0x1c1f ;  /* 0x003c1f000a007f89 */ /* 0x0002e400000e0000 */
.L_x_385:
[C---:B-1----:R-:W-:Y:S01]  /*6850*/  IADD3 R10, R226.reuse, 0x20, RZ ;  /* 0x00000020e20a7810 */ /* 0x042fe20007ffe0ff */
[C---:B------:R-:W-:Y:S01]  /*6860*/  IMAD.SHL.U32 R2, R226.reuse, 0x2, RZ ;  /* 0x00000002e2027824 */ /* 0x040fe200078e00ff */
[----:B------:R-:W-:Y:S02]  /*6870*/  ISETP.GE.AND P3, PT, R226, c[0x0][0x1d4], PT ;  /* 0x00007500e2007a0c */ /* 0x000fe40003f66270 */
        /* <DEDUP_REMOVED lines=15> */
.L_x_316:
[----:B------:R-:W-:Y:S05]  /*6970*/  BSYNC B0 ;  /* 0x0000000000007941 */ /* 0x000fea0003800000 */
.L_x_315:
[----:B-1-34-:R-:W0:Y:S01]  /*6980*/  LDGDEPBAR ;  /* 0x00000000000079af */ /* 0x01ae220000000000 */
[----:B------:R-:W-:Y:S01]  /*6990*/  WARPSYNC 0xffffffff ;  /* 0xffffffff00007948 */ /* 0x000fe20003800000 */
[-C--:B------:R-:W-:Y:S06]  /*69a0*/  HMMA.16816.F32 R4, R48, R16.reuse, RZ ;  /* 0x000000103004723c */ /* 0x080fec00000018ff */
        /* <DEDUP_REMOVED lines=10> */
[----:B------:R-:W-:Y:S06]  /*6a50*/  LDSM.16.M88.4 R200, [R212+0x9080] ;  /* 0x00908000d4c8783b */ /* 0x000fec0000000200 */
[-C--:B------:R-:W-:Y:S08]  /*6a60*/  HMMA.16816.F32 R28, R44, R34.reuse, RZ ;  /* 0x000000222c1c723c */ /* 0x080ff000000018ff */
        /* <DEDUP_REMOVED lines=10> */
[----:B------:R-:W-:Y:S07]  /*6b10*/  LDSM.16.M88.4 R168, [R212+0x8080] ;  /* 0x00808000d4a8783b */ /* 0x000fee0000000200 */
[-C--:B------:R-:W-:Y:S08]  /*6b20*/  HMMA.16816.F32 R20, R164, R176.reuse, R20 ;  /* 0x000000b0a414723c */ /* 0x080ff00000001814 */
[C---:B------:R-:W-:Y:S08]  /*6b30*/  HMMA.16816.F32 R24, R172.reuse, R176, R24 ;  /* 0x000000b0ac18723c */ /* 0x040ff00000001818 */
[-C--:B------:R-:W-:Y:S08]  /*6b40*/  HMMA.16816.F32 R28, R172, R178.reuse, R28 ;  /* 0x000000b2ac1c723c */ /* 0x080ff0000000181c */
[C---:B------:R-:W-:Y:S01]  /*6b50*/  HMMA.16816.F32 R32, R164.reuse, R178, R32 ;  /* 0x000000b2a420723c */ /* 0x040fe20000001820 */
[----:B------:R-:W1:Y:S07]  /*6b60*/  LDSM.16.M88.4 R176, [R219] ;  /* 0x00000000dbb0783b */ /* 0x000e6e0000000200 */
[-C--:B------:R-:W-:Y:S08]  /*6b70*/  HMMA.16816.F32 R36, R164, R180.reuse, R36 ;  /* 0x000000b4a424723c */ /* 0x080ff00000001824 */
[C---:B------:R-:W-:Y:S08]  /*6b80*/  HMMA.16816.F32 R40, R172.reuse, R180, R40 ;  /* 0x000000b4ac28723c */ /* 0x040ff00000001828 */
[-C--:B------:R-:W-:Y:S01]  /*6b90*/  HMMA.16816.F32 R44, R172, R182.reuse, R44 ;  /* 0x000000b6ac2c723c */ /* 0x080fe2000000182c */
[----:B------:R-:W-:Y:S07]  /*6ba0*/  LDSM.16.M88.4 R172, [R217] ;  /* 0x00000000d9ac783b */ /* 0x000fee0000000200 */
[----:B------:R-:W-:Y:S01]  /*6bb0*/  HMMA.16816.F32 R48, R164, R182, R48 ;  /* 0x000000b6a430723c */ /* 0x000fe20000001830 */
[----:B------:R-:W1:Y:S08]  /*6bc0*/  LDSM.16.M88.4 R164, [R218] ;  /* 0x00000000daa4783b */ /* 0x000e700000000200 */
[----:B------:R-:W-:Y:S01]  /*6bd0*/  LDSM.16.M88.4 R180, [R211+0xa080] ;  /* 0x00a08000d3b4783b */ /* 0x000fe20000000200 */
[----:B--2---:R-:W-:Y:S01]  /*6be0*/  ISETP.GT.AND P0, PT, R204, R0, PT ;  /* 0x00000000cc00720c */ /* 0x004fe20003f04270 */
[-C--:B-1----:R-:W-:Y:S08]  /*6bf0*/  HMMA.16816.F32 R4, R184, R188.reuse, R4 ;  /* 0x000000bcb804723c */ /* 0x082ff00000001804 */
[C---:B---3--:R-:W-:Y:S08]  /*6c00*/  HMMA.16816.F32 R8, R192.reuse, R188, R8 ;  /* 0x000000bcc008723c */ /* 0x048ff00000001808 */
[-C--:B------:R-:W-:Y:S08]  /*6c10*/  HMMA.16816.F32 R12, R192, R190.reuse, R12 ;  /* 0x000000bec00c723c */ /* 0x080ff0000000180c */
[C---:B------:R-:W-:Y:S01]  /*6c20*/  HMMA.16816.F32 R16, R184.reuse, R190, R16 ;  /* 0x000000beb810723c */ /* 0x040fe20000001810 */
[----:B------:R-:W1:Y:S07]  /*6c30*/  LDSM.16.M88.4 R188, [R208+0x5480] ;  /* 0x00548000d0bc783b */ /* 0x000e6e0000000200 */
        /* <DEDUP_REMOVED lines=10> */
[----:B------:R-:W2:Y:S07]  /*6ce0*/  LDSM.16.M88.4 R160, [R211+0xb080] ;  /* 0x00b08000d3a0783b */ /* 0x000eae0000000200 */
[-C--:B------:R-:W-:Y:S01]  /*6cf0*/  HMMA.16816.F32 R4, R168, R176.reuse, R4 ;  /* 0x000000b0a804723c */ /* 0x080fe20000001804 */
[----:B------:R-:W3:Y:S07]  /*6d00*/  LDSM.16.M88.4 R184, [R208+0x5880] ;  /* 0x00588000d0b8783b */ /* 0x000eee0000000200 */
[C---:B------:R-:W-:Y:S08]  /*6d10*/  HMMA.16816.F32 R8, R200.reuse, R176, R8 ;  /* 0x000000b0c808723c */ /* 0x040ff00000001808 */
[-C--:B------:R-:W-:Y:S08]  /*6d20*/  HMMA.16816.F32 R12, R200, R178.reuse, R12 ;  /* 0x000000b2c80c723c */ /* 0x080ff0000000180c */
[C---:B------:R-:W-:Y:S01]  /*6d30*/  HMMA.16816.F32 R16, R168.reuse, R178, R16 ;  /* 0x000000b2a810723c */ /* 0x040fe20000001810 */
[----:B------:R-:W4:Y:S07]  /*6d40*/  LDSM.16.M88.4 R176, [R212+0xa080] ;  /* 0x00a08000d4b0783b */ /* 0x000f2e0000000200 */
[-C--:B------:R-:W-:Y:S08]  /*6d50*/  HMMA.16816.F32 R20, R168, R164.reuse, R20 ;  /* 0x000000a4a814723c */ /* 0x080ff00000001814 */
[C---:B------:R-:W-:Y:S08]  /*6d60*/  HMMA.16816.F32 R24, R200.reuse, R164, R24 ;  /* 0x000000a4c818723c */ /* 0x040ff00000001818 */
[-C--:B------:R-:W-:Y:S08]  /*6d70*/  HMMA.16816.F32 R28, R200, R166.reuse, R28 ;  /* 0x000000a6c81c723c */ /* 0x080ff0000000181c */
[C---:B------:R-:W-:Y:S01]  /*6d80*/  HMMA.16816.F32 R32, R168.reuse, R166, R32 ;  /* 0x000000a6a820723c */ /* 0x040fe20000001820 */
[----:B------:R-:W5:Y:S07]  /*6d90*/  LDSM.16.M88.4 R164, [R212+0xb080] ;  /* 0x00b08000d4a4783b */ /* 0x000f6e0000000200 */
[-C--:B------:R-:W-:Y:S08]  /*6da0*/  HMMA.16816.F32 R36, R168, R172.reuse, R36 ;  /* 0x000000aca824723c */ /* 0x080ff00000001824 */
[C---:B------:R-:W-:Y:S08]  /*6db0*/  HMMA.16816.F32 R40, R200.reuse, R172, R40 ;  /* 0x000000acc828723c */ /* 0x040ff00000001828 */
[-C--:B------:R-:W-:Y:S08]  /*6dc0*/  HMMA.16816.F32 R44, R200, R174.reuse, R44 ;  /* 0x000000aec82c723c */ /* 0x080ff0000000182c */
[----:B------:R-:W-:Y:S08]  /*6dd0*/  HMMA.16816.F32 R48, R168, R174, R48 ;  /* 0x000000aea830723c */ /* 0x000ff00000001830 */
[-C--:B-1----:R-:W-:Y:S08]  /*6de0*/  HMMA.16816.F32 R4, R180, R188.reuse, R4 ;  /* 0x000000bcb404723c */ /* 0x082ff00000001804 */
[C---:B--2---:R-:W-:Y:S08]  /*6df0*/  HMMA.16816.F32 R8, R160.reuse, R188, R8 ;  /* 0x000000bca008723c */ /* 0x044ff00000001808 */
[-C--:B------:R-:W-:Y:S08]  /*6e00*/  HMMA.16816.F32 R12, R160, R190.reuse, R12 ;  /* 0x000000bea00c723c */ /* 0x080ff0000000180c */
[C---:B------:R-:W-:Y:S08]  /*6e10*/  HMMA.16816.F32 R16, R180.reuse, R190, R16 ;  /* 0x000000beb410723c */ /* 0x040ff00000001810 */
[-C--:B---3--:R-:W-:Y:S08]  /*6e20*/  HMMA.16816.F32 R20, R180, R184.reuse, R20 ;  /* 0x000000b8b414723c */ /* 0x088ff00000001814 */
[C---:B------:R-:W-:Y:S08]  /*6e30*/  HMMA.16816.F32 R24, R160.reuse, R184, R24 ;  /* 0x000000b8a018723c */ /* 0x040ff00000001818 */
[-C--:B------:R-:W-:Y:S08]  /*6e40*/  HMMA.16816.F32 R28, R160, R186.reuse, R28 ;  /* 0x000000baa01c723c */ /* 0x080ff0000000181c */
[C---:B------:R-:W-:Y:S08]  /*6e50*/  HMMA.16816.F32 R32, R180.reuse, R186, R32 ;  /* 0x000000bab420723c */ /* 0x040ff00000001820 */
[-C--:B------:R-:W-:Y:S08]  /*6e60*/  HMMA.16816.F32 R36, R180, R192.reuse, R36 ;  /* 0x000000c0b424723c */ /* 0x080ff00000001824 */
[C---:B------:R-:W-:Y:S08]  /*6e70*/  HMMA.16816.F32 R40, R160.reuse, R192, R40 ;  /* 0x000000c0a028723c */ /* 0x040ff00000001828 */
[-C--:B------:R-:W-:Y:S08]  /*6e80*/  HMMA.16816.F32 R44, R160, R194.reuse, R44 ;  /* 0x000000c2a02c723c */ /* 0x080ff0000000182c */
[----:B------:R-:W-:Y:S08]  /*6e90*/  HMMA.16816.F32 R48, R180, R194, R48 ;  /* 0x000000c2b430723c */ /* 0x000ff00000001830 */
[-C--:B----4-:R-:W-:Y:S08]  /*6ea0*/  HMMA.16816.F32 R4, R176, R196.reuse, R4 ;  /* 0x000000c4b004723c */ /* 0x090ff00000001804 */
[C---:B-----5:R-:W-:Y:S08]  /*6eb0*/  HMMA.16816.F32 R8, R164.reuse, R196, R8 ;  /* 0x000000c4a408723c */ /* 0x060ff00000001808 */
        /* <DEDUP_REMOVED lines=74> */
[----:B--2---:R-:W-:Y:S02]  /*7360*/  FMUL.FTZ R26, R50, c[0x0][0x320] ;  /* 0x0000c800321a7a20 */ /* 0x004fe40000410000 */
        /* <DEDUP_REMOVED lines=34> */
[----:B------:R-:W1:Y:S01]  /*7590*/  MUFU.TANH R18, R18 ;  /* 0x0000001200127308 */ /* 0x000e620000002400 */
[----:B------:R-:W-:-:S05]  /*75a0*/  @!P0 BRA `(.L_x_318) ;  /* 0x000004c000008947 */ /* 0x000fca0003800000 */
[----:B--234-:R-:W2:Y:S01]  /*75b0*/  LDL R2, [R1+0x28] ;  /* 0x0000280001027983 */ /* 0x01cea20000100800 */
[----:B------:R-:W-:Y:S01]  /*75c0*/  IMAD.MOV.U32 R223, RZ, RZ, RZ ;  /* 0x000000ffffdf7224 */ /* 0x000fe200078e00ff */
[----:B------:R-:W-:Y:S01]  /*75d0*/  ISETP.GE.AND P5, PT, R226, c[0x0][0x1d4], PT ;  /* 0x00007500e2007a0c */ /* 0x000fe20003fa6270 */
[----:B------:R-:W-:Y:S01]  /*75e0*/  IMAD.MOV.U32 R3, RZ, RZ, c[0x0][0x2b8] ;  /* 0x0000ae00ff037624 */ /* 0x000fe200078e00ff */
[----:B------:R-:W3:Y:S04]  /*75f0*/  LDL R0, [R1+0x1c] ;  /* 0x00001c0001007983 */ /* 0x000ee80000100800 */
[----:B------:R-:W4:Y:S01]  /*7600*/  LDL.64 R232, [R1+0x30] ;  /* 0x0000300001e87983 */ /* 0x000f220000100a00 */
[----:B------:R-:W-:Y:S03]  /*7610*/  ISETP.NE.AND P2, PT, R3, 0x1, PT ;  /* 0x000000010300780c */ /* 0x000fe60003f45270 */
[----:B------:R-:W5:Y:S04]  /*7620*/  LDL R224, [R1+0x38] ;  /* 0x0000380001e07983 */ /* 0x000f680000100800 */
[----:B------:R-:W1:Y:S02]  /*7630*/  S2R R231, SR_CTAID.Y ;  /* 0x0000000000e77919 */ /* 0x000e640000002600 */
[----:B-1----:R-:W-:Y:S05]  /*7640*/  SHF.R.S32.HI R231, RZ, 0x1f, R231 ;  /* 0x0000001fffe77819 */ /* 0x002fea00000114e7 */
[----:B------:R-:W-:Y:S02]  /*7650*/  IMAD R231, R231, c[0x0][0x1e8], RZ ;  /* 0x00007a00e7e77a24 */ /* 0x000fe400078e02ff */
[----:B--2---:R-:W-:Y:S01]  /*7660*/  IMAD R2, R204, 0x30, R2 ;  /* 0x00000030cc027824 */ /* 0x004fe200078e0202 */
[----:B---3--:R-:W-:Y:S04]  /*7670*/  ISETP.GT.AND P1, PT, R0, 0x2f, PT ;  /* 0x0000002f0000780c */ /* 0x008fe80003f24270 */
[----:B------:R-:W-:Y:S05]  /*7680*/  IADD3 R2, R2, -0x30, R0 ;  /* 0xffffffd002027810 */ /* 0x000fea0007ffe000 */
[----:B------:R-:W-:Y:S04]  /*7690*/  @P2 IMAD.HI.U32 R3, R2, c[0x0][0x2bc], RZ ;  /* 0x0000af0002032a27 */ /* 0x000fe800078e00ff */
[----:B------:R-:W-:Y:S01]  /*76a0*/  IMAD.MOV.U32 R0, RZ, RZ, R2 ;  /* 0x000000ffff007224 */ /* 0x000fe200078e0002 */
[----:B------:R-:W-:Y:S04]  /*76b0*/  @P2 SHF.R.U32.HI R0, RZ, c[0x0][0x2c0], R3 ;  /* 0x0000b000ff002a19 */ /* 0x000fe80000011603 */
[C---:B----4-:R-:W-:Y:S04]  /*76c0*/  @!P1 IADD3 R3, P0, R0.reuse, R232, RZ ;  /* 0x000000e800039210 */ /* 0x050fe80007f1e0ff */
[----:B-----5:R-:W-:Y:S01]  /*76d0*/  @!P1 LEA.HI.X.SX32 R5, R0, R224, 0x1, P0 ;  /* 0x000000e000059211 */ /* 0x020fe200000f0eff */
[----:B------:R-:W-:Y:S01]  /*76e0*/  IMAD.MOV R0, RZ, RZ, -R0 ;  /* 0x000000ffff007224 */ /* 0x000fe200078e0a00 */
[----:B------:R-:W1:Y:S01]  /*76f0*/  S2R R224, SR_CTAID.Y ;  /* 0x0000000000e07919 */ /* 0x000e620000002600 */
[C---:B------:R-:W-:Y:S02]  /*7700*/  @!P1 LEA R4, P0, R3.reuse, c[0x0][0x2a0], 0x2 ;  /* 0x0000a80003049a11 */ /* 0x040fe400078010ff */
[----:B------:R-:W-:Y:S02]  /*7710*/  IMAD R225, R0, c[0x0][0x2b8], R2 ;  /* 0x0000ae0000e17a24 */ /* 0x000fe400078e0202 */
[----:B------:R-:W-:Y:S02]  /*7720*/  @!P1 LEA.HI.X R5, R3, c[0x0][0x2a4], R5, 0x2, P0 ;  /* 0x0000a90003059a11 */ /* 0x000fe400000f1405 */
[C---:B------:R-:W-:Y:S01]  /*7730*/  IMAD.WIDE.U32 R2, R225.reuse, c[0x0][0x1e0], RZ ;  /* 0x00007800e1027a25 */ /* 0x040fe200078e00ff */
[----:B------:R-:W-:Y:S02]  /*7740*/  SHF.R.S32.HI R0, RZ, 0x1f, R225 ;  /* 0x0000001fff007819 */ /* 0x000fe400000114e1 */
[----:B------:R2:W3:Y:S03]  /*7750*/  @!P1 LDG.E R223, [R4.64] ;  /* 0x0000000604df9981 */ /* 0x0004e6000c1e1900 */
[----:B------:R-:W-:Y:S04]  /*7760*/  IMAD R0, R0, c[0x0][0x1e0], RZ ;  /* 0x0000780000007a24 */ /* 0x000fe800078e02ff */
[----:B------:R-:W-:Y:S04]  /*7770*/  IMAD R0, R225, c[0x0][0x1e4], R0 ;  /* 0x00007900e1007a24 */ /* 0x000fe800078e0200 */
[----:B------:R-:W-:Y:S02]  /*7780*/  IMAD.IADD R3, R3, 0x1, R0 ;  /* 0x0000000103037824 */ /* 0x000fe400078e0200 */
[C---:B-1----:R-:W-:Y:S04]  /*7790*/  IMAD.WIDE.U32 R232, R224.reuse, c[0x0][0x1e8], RZ ;  /* 0x00007a00e0e87a25 */ /* 0x042fe800078e00ff */
[----:B------:R-:W-:Y:S02]  /*77a0*/  IMAD R231, R224, c[0x0][0x1ec], R231 ;  /* 0x00007b00e0e77a24 */ /* 0x000fe400078e02e7 */
[----:B------:R-:W1:Y:S02]  /*77b0*/  S2R R224, SR_TID.X ;  /* 0x0000000000e07919 */ /* 0x000e640000002100 */
[----:B------:R-:W-:Y:S01]  /*77c0*/  IMAD.IADD R231, R233, 0x1, R231 ;  /* 0x00000001e9e77824 */ /* 0x000fe200078e02e7 */
[----:B-1----:R-:W-:Y:S04]  /*77d0*/  SHF.R.S32.HI R6, RZ, 0x1f, R224 ;  /* 0x0000001fff067819 */ /* 0x002fe800000114e0 */
[----:B------:R-:W-:Y:S01]  /*77e0*/  LEA.HI R6, R6, R224, RZ, 0x2 ;  /* 0x000000e006067211 */ /* 0x000fe200078f10ff */
[----:B------:R-:W-:Y:S03]  /*77f0*/  IMAD.SHL.U32 R224, R226, 0x2, RZ ;  /* 0x00000002e2e07824 */ /* 0x000fe600078e00ff */
[----:B------:R-:W-:Y:S04]  /*7800*/  SHF.R.S32.HI R6, RZ, 0x2, R6 ;  /* 0x00000002ff067819 */ /* 0x000fe80000011406 */
[----:B--2---:R-:W-:Y:S04]  /*7810*/  IADD3 R5, -R6, 0x30, RZ ;  /* 0x0000003006057810 */ /* 0x004fe80007ffe1ff */
[----:B------:R-:W-:Y:S02]  /*7820*/  ISETP.GE.AND P1, PT, R5, 0x1, PT ;  /* 0x000000010500780c */ /* 0x000fe40003f26270 */
[----:B---3--:R-:W-:Y:S01]  /*7830*/  SHF.R.S32.HI R4, RZ, 0x1f, R223 ;  /* 0x0000001fff047819 */ /* 0x008fe200000114df */
[C---:B------:R-:W-:Y:S04]  /*7840*/  IMAD.WIDE.U32 R2, R223.reuse, c[0x0][0x1f0], R2 ;  /* 0x00007c00df027a25 */ /* 0x040fe800078e0002 */
[----:B------:R-:W-:Y:S01]  /*7850*/  IMAD R4, R4, c[0x0][0x1f0], RZ ;  /* 0x00007c0004047a24 */ /* 0x000fe200078e02ff */
[----:B------:R-:W-:Y:S03]  /*7860*/  IADD3 R0, P0, R232, R2, RZ ;  /* 0x00000002e8007210 */ /* 0x000fe60007f1e0ff */
[----:B------:R-:W-:Y:S05]  /*7870*/  IMAD R4, R223, c[0x0][0x1f4], R4 ;  /* 0x00007d00df047a24 */ /* 0x000fea00078e0204 */
[----:B------:R-:W-:Y:S02]  /*7880*/  IADD3.X R3, R231, R3, R4, P0, !PT ;  /* 0x00000003e7037210 */ /* 0x000fe400007fe404 */
[----:B------:R-:W-:Y:S02]  /*7890*/  LEA R4, P0, R0, c[0x0][0x1c8], 0x1 ;  /* 0x0000720000047a11 */ /* 0x000fe400078008ff */
[----:B------:R-:W-:Y:S02]  /*78a0*/  IADD3 R231, R226, 0x20, RZ ;  /* 0x00000020e2e77810 */ /* 0x000fe40007ffe0ff */
[----:B------:R-:W-:Y:S02]  /*78b0*/  LEA.HI.X R3, R0, c[0x0][0x1cc], R3, 0x1, P0 ;  /* 0x0000730000037a11 */ /* 0x000fe400000f0c03 */
[----:B------:R-:W1:Y:S01]  /*78c0*/  SHFL.IDX PT, R0, R4, RZ, 0x1c1f ;  /* 0x001c1fff04007589 */ /* 0x000e6200000e0000 */
[----:B------:R-:W-:Y:S03]  /*78d0*/  ISETP.GE.AND P4, PT, R231, c[0x0][0x1d4], PT ;  /* 0x00007500e7007a0c */ /* 0x000fe60003f86270 */
[----:B------:R-:W2:Y:S01]  /*78e0*/  SHFL.IDX PT, R2, R3, RZ, 0x1c1f ;  /* 0x001c1fff03027589 */ /* 0x000ea200000e0000 */
[----:B-1----:R-:W-:Y:S05]  /*78f0*/  @P1 IADD3 R14, P0, R0, R224, RZ ;  /* 0x000000e0000e1210 */ /* 0x002fea0007f1e0ff */
[----:B--2---:R-:W-:Y:S01]  /*7900*/  @P1 IMAD.X R15, R2, 0x1, R205, P0 ;  /* 0x00000001020f1824 */ /* 0x004fe200000e06cd */
[-C--:B------:R-:W-:Y:S04]  /*7910*/  @P1 IADD3 R12, P0, R0, R207.reuse, RZ ;  /* 0x000000cf000c1210 */ /* 0x080fe80007f1e0ff */
[----:B------:R-:W-:Y:S01]  /*7920*/  @!PT LDS RZ, [RZ] ;  /* 0x00000000fffff984 */ /* 0x000fe20000000800 */
[----:B------:R1:W-:Y:S01]  /*7930*/  @P1 LDGSTS.E.BYPASS.LTC128B.128 [R222+0x3c80], [R14.64], !P5 ;  /* 0x03c800000ede1fae */ /* 0x0003e2000e901d46 */
[--C-:B------:R-:W-:Y:S01]  /*7940*/  @P1 IMAD.X R13, R2, 0x1, R206.reuse, P0 ;  /* 0x00000001020d1824 */ /* 0x100fe200000e06ce */
[----:B------:R-:W-:Y:S02]  /*7950*/  @P1 IADD3 R10, P0, R0, R228, RZ ;  /* 0x000000e4000a1210 */ /* 0x000fe40007f1e0ff */
[----:B------:R-:W2:Y:S03]  /*7960*/  SHFL.IDX PT, R0, R4, 0x1, 0x1c1f ;  /* 0x003c1f0004007f89 */ /* 0x000ea600000e0000 */
[----:B------:R-:W-:Y:S01]  /*7970*/  @P1 IMAD.X R11, R2, 0x1, R227, P0 ;  /* 0x00000001020b1824 */ /* 0x000fe200000e06e3 */
[----:B------:R1:W-:Y:S01]  /*7980*/  @P1 LDGSTS.E.BYPASS.LTC128B.128 [R222+0x4880], [R12.64], !P4 ;  /* 0x048800000cde1fae */ /* 0x0003e2000e101d46 */
[----:B------:R-:W-:Y:S03]  /*7990*/  ISETP.GE.AND P0, PT, R5, 0x21, PT ;  /* 0x000000210500780c */ /* 0x000fe60003f06270 */
[----:B------:R-:W3:Y:S10]  /*79a0*/  SHFL.IDX PT, R2, R3, 0x1, 0x1c1f ;  /* 0x003c1f0003027f89 */ /* 0x000ef400000e0000 */
[----:B--2---:R-:W-:Y:S02]  /*79b0*/  @P0 IADD3 R8, P2, R0, R224, RZ ;  /* 0x000000e000080210 */ /* 0x004fe40007f5e0ff */
[----:B------:R-:W-:Y:S04]  /*79c0*/  IADD3 R224, R226, 0x40, RZ ;  /* 0x00000040e2e07810 */ /* 0x000fe80007ffe0ff */
[----:B------:R-:W-:Y:S01]  /*79d0*/  ISETP.GE.AND P3, PT, R224, c[0x0][0x1d4], PT ;  /* 0x00007500e0007a0c */ /* 0x000fe20003f66270 */
[----:B---3--:R-:W-:Y:S01]  /*79e0*/  @P0 IMAD.X R9, R2, 0x1, R205, P2 ;  /* 0x0000000102090824 */ /* 0x008fe200010e06cd */
        /* <DEDUP_REMOVED lines=8> */
.L_x_318:
[----:B--234-:R-:W2:Y:S01]  /*7a70*/  LDL R2, [R1+0x20] ;  /* 0x0000200001027983 */ /* 0x01cea20000100800 */
[----:B------:R-:W-:Y:S02]  /*7a80*/  IMAD.MOV.U32 R0, RZ, RZ, c[0x0][0x2c4] ;  /* 0x0000b100ff007624 */ /* 0x000fe400078e00ff */
[----:B------:R-:W-:Y:S01]  /*7a90*/  IMAD.MOV.U32 R37, RZ, RZ, c[0x0][0x32c] ;  /* 0x0000cb00ff257624 */ /* 0x000fe200078e00ff */
[----:B------:R-:W3:Y:S02]  /*7aa0*/  LDL R36, [R1+0x4] ;  /* 0x0000040001247983 */ /* 0x000ee40000100800 */
[----:B------:R-:W-:Y:S02]  /*7ab0*/  ISETP.NE.AND P0, PT, R0, 0x1, PT ;  /* 0x000000010000780c */ /* 0x000fe40003f05270 */
[----:B------:R-:W0:Y:S11]  /*7ac0*/  LDGDEPBAR ;  /* 0x00000000000079af */ /* 0x000e360000000000 */
[----:B--2---:R-:W-:Y:S04]  /*7ad0*/  @P0 IMAD.HI.U32 R0, R2, c[0x0][0x2c8], RZ ;  /* 0x0000b20002000a27 */ /* 0x004fe800078e00ff */
[----:B-1----:R-:W-:Y:S01]  /*7ae0*/  IMAD.MOV.U32 R5, RZ, RZ, R2 ;  /* 0x000000ffff057224 */ /* 0x002fe200078e0002 */
[----:B------:R-:W-:Y:S01]  /*7af0*/  @P0 SHF.R.U32.HI R5, RZ, c[0x0][0x2cc], R0 ;  /* 0x0000b300ff050a19 */ /* 0x000fe20000011600 */
[----:B------:R-:W-:Y:S01]  /*7b00*/  IMAD R0, R204, -0x30, RZ ;  /* 0xffffffd0cc007824 */ /* 0x000fe200078e02ff */
[----:B------:R-:W-:Y:S03]  /*7b10*/  ISETP.GE.AND P0, PT, R37, 0x1, PT ;  /* 0x000000012500780c */ /* 0x000fe60003f06270 */
[----:B------:R-:W1:Y:S01]  /*7b20*/  SHFL.IDX PT, R4, R5, RZ, 0x1c1f ;  /* 0x001c1fff05047589 */ /* 0x000e6200000e0000 */
[----:B---3--:R-:W-:Y:S04]  /*7b30*/  IADD3 R7, -R36, 0x1, R0 ;  /* 0x0000000124077810 */ /* 0x008fe80007ffe100 */
[----:B------:R-:W-:Y:S04]  /*7b40*/  IADD3 R7, -R230, R7, R229 ;  /* 0x00000007e6077210 */ /* 0x000fe80007ffe1e5 */
[C---:B------:R-:W-:Y:S02]  /*7b50*/  IADD3 R6, R7.reuse, c[0x0][0x328], RZ ;  /* 0x0000ca0007067a10 */ /* 0x040fe40007ffe0ff */
[----:B------:R-:W-:Y:S03]  /*7b60*/  IADD3 R7, R7, UR4, RZ ;  /* 0x0000000407077c10 */ /* 0x000fe6000fffe0ff */
[--C-:B-1----:R-:W-:Y:S02]  /*7b70*/  IMAD.IADD R3, R6, 0x1, R4.reuse ;  /* 0x0000000106037824 */ /* 0x102fe400078e0204 */
[----:B------:R-:W-:Y:S01]  /*7b80*/  IMAD.IADD R2, R7, 0x1, R4 ;  /* 0x0000000107027824 */ /* 0x000fe200078e0204 */
[----:B------:R-:W-:-:S05]  /*7b90*/  @!P0 BRA `(.L_x_319) ;  /* 0x0000018000008947 */ /* 0x000fca0003800000 */
[----:B------:R-:W-:Y:S01]  /*7ba0*/  IADD3 R4, -R230, R229, R4 ;  /* 0x000000e5e6047210 */ /* 0x000fe20007ffe104 */
[----:B------:R-:W-:Y:S03]  /*7bb0*/  BSSY B0, `(.L_x_320) ;  /* 0x0000011000007945 */ /* 0x000fe60003800000 */
[----:B------:R-:W-:Y:S11]  /*7bc0*/  ISETP.GT.AND P0, PT, R4, -0x1, PT ;  /* 0xffffffff0400780c */ /* 0x000ff60003f04270 */
[----:B------:R-:W-:Y:S02]  /*7bd0*/  @!UPT UIADD3 URZ, URZ, URZ, URZ ;  /* 0x0000003f3f3ff290 */ /* 0x000fe4000fffe03f */
[----:B------:R-:W-:-:S05]  /*7be0*/  @P0 BRA `(.L_x_321) ;  /* 0x0000008000000947 */ /* 0x000fca0003800000 */
[----:B------:R-:W-:Y:S01]  /*7bf0*/  LOP3.LUT R4, RZ, R4, RZ, 0x33, !PT ;  /* 0x00000004ff047212 */ /* 0x000fe200078e33ff */
[----:B------:R-:W-:Y:S05]  /*7c00*/  IMAD.MOV.U32 R8, RZ, RZ, c[0x0][0x32c] ;  /* 0x0000cb00ff087624 */ /* 0x000fea00078e00ff */
[----:B------:R-:W-:Y:S11]  /*7c10*/  ISETP.NE.AND P0, PT, R8, 0x1, PT ;  /* 0x000000010800780c */ /* 0x000ff60003f05270 */
[----:B------:R-:W-:Y:S02]  /*7c20*/  @!UPT UIADD3 URZ, URZ, URZ, URZ ;  /* 0x0000003f3f3ff290 */ /* 0x000fe4000fffe03f */
[----:B------:R-:W-:Y:S05]  /*7c30*/  @P0 IMAD.HI.U32 R8, R4, c[0x0][0x330], RZ ;  /* 0x0000cc0004080a27 */ /* 0x000fea00078e00ff */
[----:B------:R-:W-:Y:S04]  /*7c40*/  @P0 SHF.R.U32.HI R4, RZ, c[0x0][0x334], R8 ;  /* 0x0000cd00ff040a19 */ /* 0x000fe80000011608 */
[----:B------:R-:W-:Y:S01]  /*7c50*/  LOP3.LUT R4, RZ, R4, RZ, 0x33, !PT ;  /* 0x00000004ff047212 */ /* 0x000fe200078e33ff */
[----:B------:R-:W-:-:S05]  /*7c60*/  BRA `(.L_x_322) ;  /* 0x0000005000007947 */ /* 0x000fca0003800000 */
.L_x_321:
[----:B------:R-:W-:Y:S04]  /*7c70*/  MOV R8, c[0x0][0x32c] ;  /* 0x0000cb0000087a02 */ /* 0x000fe80000000f00 */
[----:B------:R-:W-:Y:S11]  /*7c80*/  ISETP.NE.AND P0, PT, R8, 0x1, PT ;  /* 0x000000010800780c */ /* 0x000ff60003f05270 */
[----:B------:R-:W-:Y:S02]  /*7c90*/  @!UPT UIADD3 URZ, URZ, URZ, URZ ;  /* 0x0000003f3f3ff290 */ /* 0x000fe4000fffe03f */
[----:B------:R-:W-:Y:S05]  /*7ca0*/  @P0 IMAD.HI.U32 R8, R4, c[0x0][0x330], RZ ;  /* 0x0000cc0004080a27 */ /* 0x000fea00078e00ff */
[----:B------:R-:W-:Y:S02]  /*7cb0*/  @P0 SHF.R.U32.HI R4, RZ, c[0x0][0x334], R8 ;  /* 0x0000cd00ff040a19 */ /* 0x000fe40000011608 */
.L_x_322:
[----:B------:R-:W-:Y:S05]  /*7cc0*/  BSYNC B0 ;  /* 0x0000000000007941 */ /* 0x000fea0003800000 */
.L_x_320:
[----:B------:R-:W-:Y:S04]  /*7cd0*/  IMAD.IADD R8, R0, 0x1, -R36 ;  /* 0x0000000100087824 */ /* 0x000fe800078e0a24 */
[----:B------:R-:W-:Y:S05]  /*7ce0*/  IMAD R4, R4, c[0x0][0x32c], R8 ;  /* 0x0000cb0004047a24 */ /* 0x000fea00078e0208 */
[----:B------:R-:W-:Y:S02]  /*7cf0*/  IADD3 R8, R4, c[0x0][0x32c], RZ ;  /* 0x0000cb0004087a10 */ /* 0x000fe40007ffe0ff */
[----:B------:R-:W-:Y:S02]  /*7d00*/  IMNMX R2, R2, R4, !PT ;  /* 0x0000000402027217 */ /* 0x000fe40007800200 */
[----:B------:R-:W-:Y:S02]  /*7d10*/  IMNMX R3, R3, R8, PT ;  /* 0x0000000803037217 */ /* 0x000fe40003800200 */
.L_x_319:
[C---:B------:R-:W-:Y:S01]  /*7d20*/  ISETP.GE.AND P0, PT, R0.reuse, 0x1, PT ;  /* 0x000000010000780c */ /* 0x040fe20003f06270 */
[----:B------:R-:W1:Y:S01]  /*7d30*/  SHFL.IDX PT, R4, R5, 0x1, 0x1c1f ;  /* 0x003c1f0005047f89 */ /* 0x000e6200000e0000 */
[----:B------:R-:W-:Y:S02]  /*7d40*/  ISETP.GE.AND P1, PT, R0, 0x2, PT ;  /* 0x000000020000780c */ /* 0x000fe40003f26270 */
[----:B------:R-:W-:Y:S02]  /*7d50*/  P2R R13, PR, RZ, 0x1 ;  /* 0x00000001ff0d7803 */ /* 0x000fe40000000000 */
[----:B------:R-:W-:Y:S02]  /*7d60*/  ISETP.GT.AND P0, PT, R2, RZ, !P0 ;  /* 0x000000ff0200720c */ /* 0x000fe40004704270 */
[----:B------:R-:W-:Y:S02]  /*7d70*/  P2R R12, PR, RZ, 0x2 ;  /* 0x00000002ff0c7803 */ /* 0x000fe40000000000 */
[----:B------:R-:W-:Y:S02]  /*7d80*/  ISETP.LT.OR P0, PT, R3, 0x1, P0 ;  /* 0x000000010300780c */ /* 0x000fe40000701670 */
        /* <DEDUP_REMOVED lines=9> */
[----:B------:R-:W-:Y:S02]  /*7e20*/  ISETP.LT.OR P0, PT, R3, 0x9, P0 ;  /* 0x000000090300780c */ /* 0x000fe40000701670 */
        /* <DEDUP_REMOVED lines=36> */
[--C-:B-1----:R-:W-:Y:S03]  /*8070*/  IMAD.IADD R2, R7, 0x1, R4.reuse ;  /* 0x0000000107027824 */ /* 0x102fe600078e0204 */
[----:B------:R-:W-:Y:S01]  /*8080*/  ISETP.LT.OR P0, PT, R3, 0x2a, P0 ;  /* 0x0000002a0300780c */ /* 0x000fe20000701670 */
[----:B------:R-:W-:Y:S03]  /*8090*/  IMAD.IADD R3, R6, 0x1, R4 ;  /* 0x0000000106037824 */ /* 0x000fe600078e0204 */
[----:B------:R-:W-:Y:S02]  /*80a0*/  FSEL R196, R16, -INF , !P0 ;  /* 0xff80000010c47808 */ /* 0x000fe40004000000 */
[----:B------:R-:W-:Y:S11]  /*80b0*/  ISETP.GE.AND P0, PT, R37, 0x1, PT ;  /* 0x000000012500780c */ /* 0x000ff60003f06270 */
[----:B------:R-:W-:Y:S02]  /*80c0*/  @!UPT UIADD3 URZ, URZ, URZ, URZ ;  /* 0x0000003f3f3ff290 */ /* 0x000fe4000fffe03f */
        /* <DEDUP_REMOVED lines=14> */
.L_x_325:
[----:B------:R-:W-:Y:S04]  /*81b0*/  MOV R14, c[0x0][0x32c] ;  /* 0x0000cb00000e7a02 */ /* 0x000fe80000000f00 */
[----:B------:R-:W-:Y:S11]  /*81c0*/  ISETP.NE.AND P0, PT, R14, 0x1, PT ;  /* 0x000000010e00780c */ /* 0x000ff60003f05270 */
[----:B------:R-:W-:Y:S02]  /*81d0*/  @!UPT UIADD3 URZ, URZ, URZ, URZ ;  /* 0x0000003f3f3ff290 */ /* 0x000fe4000fffe03f */
[----:B------:R-:W-:Y:S05]  /*81e0*/  @P0 IMAD.HI.U32 R14, R4, c[0x0][0x330], RZ ;  /* 0x0000cc00040e0a27 */ /* 0x000fea00078e00ff */
[----:B------:R-:W-:Y:S02]  /*81f0*/  @P0 SHF.R.U32.HI R4, RZ, c[0x0][0x334], R14 ;  /* 0x0000cd00ff040a19 */ /* 0x000fe4000001160e */
.L_x_326:
[----:B------:R-:W-:Y:S05]  /*8200*/  BSYNC B0 ;  /* 0x0000000000007941 */ /* 0x000fea0003800000 */
.L_x_324:
[----:B------:R-:W-:Y:S04]  /*8210*/  IMAD.IADD R14, R0, 0x1, -R36 ;  /* 0x00000001000e7824 */ /* 0x000fe800078e0a24 */
[----:B------:R-:W-:Y:S05]  /*8220*/  IMAD R4, R4, c[0x0][0x32c], R14 ;  /* 0x0000cb0004047a24 */ /* 0x000fea00078e020e */
[----:B------:R-:W-:Y:S02]  /*8230*/  IADD3 R14, R4, c[0x0][0x32c], RZ ;  /* 0x0000cb00040e7a10 */ /* 0x000fe40007ffe0ff */
[----:B------:R-:W-:Y:S02]  /*8240*/  IMNMX R2, R2, R4, !PT ;  /* 0x0000000402027217 */ /* 0x000fe40007800200 */
[----:B------:R-:W-:Y:S02]  /*8250*/  IMNMX R3, R3, R14, PT ;  /* 0x0000000e03037217 */ /* 0x000fe40003800200 */
.L_x_323:
        /* <DEDUP_REMOVED lines=61> */
.L_x_329:
[----:B------:R-:W-:Y:S04]  /*8630*/  MOV R14, c[0x0][0x32c] ;  /* 0x0000cb00000e7a02 */ /* 0x000fe80000000f00 */
[----:B------:R-:W-:Y:S11]  /*8640*/  ISETP.NE.AND P0, PT, R14, 0x1, PT ;  /* 0x000000010e00780c */ /* 0x000ff60003f05270 */
[----:B------:R-:W-:Y:S02]  /*8650*/  @!UPT UIADD3 URZ, URZ, URZ, URZ ;  /* 0x0000003f3f3ff290 */ /* 0x000fe4000fffe03f */
[----:B------:R-:W-:Y:S05]  /*8660*/  @P0 IMAD.HI.U32 R14, R4, c[0x0][0x330], RZ ;  /* 0x0000cc00040e0a27 */ /* 0x000fea00078e00ff */
[----:B------:R-:W-:Y:S02]  /*8670*/  @P0 SHF.R.U32.HI R4, RZ, c[0x0][0x334], R14 ;  /* 0x0000cd00ff040a19 */ /* 0x000fe4000001160e */
.L_x_330:
[----:B------:R-:W-:Y:S05]  /*8680*/  BSYNC B0 ;  /* 0x0000000000007941 */ /* 0x000fea0003800000 */
.L_x_328:
[----:B------:R-:W-:Y:S04]  /*8690*/  IMAD.IADD R14, R0, 0x1, -R36 ;  /* 0x00000001000e7824 */ /* 0x000fe800078e0a24 */
[----:B------:R-:W-:Y:S05]  /*86a0*/  IMAD R4, R4, c[0x0][0x32c], R14 ;  /* 0x0000cb0004047a24 */ /* 0x000fea00078e020e */
[----:B------:R-:W-:Y:S02]  /*86b0*/  IADD3 R14, R4, c[0x0][0x32c], RZ ;  /* 0x0000cb00040e7a10 */ /* 0x000fe40007ffe0ff */
[----:B------:R-:W-:Y:S02]  /*86c0*/  IMNMX R2, R2, R4, !PT ;  /* 0x0000000402027217 */ /* 0x000fe40007800200 */
[----:B------:R-:W-:Y:S02]  /*86d0*/  IMNMX R3, R3, R14, PT ;  /* 0x0000000e03037217 */ /* 0x000fe40003800200 */
.L_x_327:
        /* <DEDUP_REMOVED lines=61> */
.L_x_333:
[----:B------:R-:W-:Y:S04]  /*8ab0*/  MOV R5, c[0x0][0x32c] ;  /* 0x0000cb0000057a02 */ /* 0x000fe80000000f00 */
[----:B------:R-:W-:Y:S11]  /*8ac0*/  ISETP.NE.AND P0, PT, R5, 0x1, PT ;  /* 0x000000010500780c */ /* 0x000ff60003f05270 */
[----:B------:R-:W-:Y:S02]  /*8ad0*/  @!UPT UIADD3 URZ, URZ, URZ, URZ ;  /* 0x0000003f3f3ff290 */ /* 0x000fe4000fffe03f */
[----:B------:R-:W-:Y:S05]  /*8ae0*/  @P0 IMAD.HI.U32 R5, R4, c[0x0][0x330], RZ ;  /* 0x0000cc0004050a27 */ /* 0x000fea00078e00ff */
[----:B------:R-:W-:Y:S02]  /*8af0*/  @P0 SHF.R.U32.HI R4, RZ, c[0x0][0x334], R5 ;  /* 0x0000cd00ff040a19 */ /* 0x000fe40000011605 */
.L_x_334:
[----:B------:R-:W-:Y:S05]  /*8b00*/  BSYNC B0 ;  /* 0x0000000000007941 */ /* 0x000fea0003800000 */
.L_x_332:
[----:B------:R-:W-:Y:S04]  /*8b10*/  IMAD.IADD R0, R0, 0x1, -R36 ;  /* 0x0000000100007824 */ /* 0x000fe800078e0a24 */
[----:B------:R-:W-:Y:S05]  /*8b20*/  IMAD R4, R4, c[0x0][0x32c], R0 ;  /* 0x0000cb0004047a24 */ /* 0x000fea00078e0200 */
[----:B------:R-:W-:Y:S02]  /*8b30*/  IADD3 R0, R4, c[0x0][0x32c], RZ ;  /* 0x0000cb0004007a10 */ /* 0x000fe40007ffe0ff */
[----:B------:R-:W-:Y:S02]  /*8b40*/  IMNMX R2, R2, R4, !PT ;  /* 0x0000000402027217 */ /* 0x000fe40007800200 */
[----:B------:R-:W-:Y:S02]  /*8b50*/  IMNMX R3, R3, R0, PT ;  /* 0x0000000003037217 */ /* 0x000fe40003800200 */
.L_x_331:
[----:B------:R-:W-:Y:S01]  /*8b60*/  FMNMX.FTZ R106, R19, R101, !PT ;  /* 0x00000065136a7209 */ /* 0x000fe20007810000 */
[----:B------:R-:W-:Y:S01]  /*8b70*/  LDSM.16.MT88.4 R36, [R210+0x1880] ;  /* 0x00188000d224783b */ /* 0x000fe20000004200 */
        /* <DEDUP_REMOVED lines=20> */
[C---:B------:R-:W-:Y:S02]  /*8cc0*/  ISETP.LT.OR P0, PT, R3.reuse, 0x9, P0 ;  /* 0x000000090300780c */ /* 0x040fe40000701670 */
[----:B------:R-:W-:Y:S02]  /*8cd0*/  FMNMX.FTZ R106, R196, R106, !PT ;  /* 0x0000006ac46a7209 */ /* 0x000fe40007810000 */
[----:B------:R-:W-:Y:S02]  /*8ce0*/  FSEL R11, R184, -INF , !P0 ;  /* 0xff800000b80b7808 */ /* 0x000fe40004000000 */
[----:B------:R-:W-:Y:S01]  /*8cf0*/  ISETP.NE.AND P0, PT, R10, RZ, PT ;  /* 0x000000ff0a00720c */ /* 0x000fe20003f05270 */
[----:B------:R-:W1:Y:S03]  /*8d00*/  SHFL.BFLY PT, R0, R106, 0x2, 0x1f ;  /* 0x0c401f006a007f89 */ /* 0x000e6600000e0000 */
[----:B------:R-:W-:Y:S04]  /*8d10*/  ISETP.GT.AND P0, PT, R2, 0x9, !P0 ;  /* 0x000000090200780c */ /* 0x000fe80004704270 */
[----:B------:R-:W-:Y:S04]  /*8d20*/  ISETP.LT.OR P0, PT, R3, 0xa, P0 ;  /* 0x0000000a0300780c */ /* 0x000fe80000701670 */
[----:B------:R-:W-:Y:S02]  /*8d30*/  FSEL R10, R182, -INF , !P0 ;  /* 0xff800000b60a7808 */ /* 0x000fe40004000000 */
[----:B------:R-:W-:Y:S04]  /*8d40*/  ISETP.NE.AND P0, PT, R9, RZ, PT ;  /* 0x000000ff0900720c */ /* 0x000fe80003f05270 */
[----:B------:R-:W-:Y:S04]  /*8d50*/  ISETP.GT.AND P0, PT, R2, 0x10, !P0 ;  /* 0x000000100200780c */ /* 0x000fe80004704270 */
[C---:B------:R-:W-:Y:S02]  /*8d60*/  ISETP.LT.OR P0, PT, R3.reuse, 0x11, P0 ;  /* 0x000000110300780c */ /* 0x040fe40000701670 */
[----:B-1----:R-:W-:Y:S02]  /*8d70*/  FMNMX.FTZ R106, R106, R0, !PT ;  /* 0x000000006a6a7209 */ /* 0x002fe40007810000 */
[----:B------:R-:W-:Y:S02]  /*8d80*/  FSEL R172, R172, -INF , !P0 ;  /* 0xff800000acac7808 */ /* 0x000fe40004000000 */
[----:B------:R-:W-:Y:S01]  /*8d90*/  ISETP.GT.AND P0, PT, R2, 0x11, !P6 ;  /* 0x000000110200780c */ /* 0x000fe20007704270 */
[----:B------:R-:W1:Y:S01]  /*8da0*/  SHFL.BFLY PT, R0, R106, 0x1, 0x1f ;  /* 0x0c201f006a007f89 */ /* 0x000e6200000e0000 */
[----:B------:R-:W-:Y:S02]  /*8db0*/  ISETP.NE.AND P6, PT, R8, RZ, PT ;  /* 0x000000ff0800720c */ /* 0x000fe40003fc5270 */
[C---:B------:R-:W-:Y:S04]  /*8dc0*/  ISETP.LT.OR P0, PT, R3.reuse, 0x12, P0 ;  /* 0x000000120300780c */ /* 0x040fe80000701670 */
[----:B------:R-:W-:Y:S02]  /*8dd0*/  FSEL R174, R174, -INF , !P0 ;  /* 0xff800000aeae7808 */ /* 0x000fe40004000000 */
[----:B------:R-:W-:Y:S04]  /*8de0*/  ISETP.GT.AND P0, PT, R2, 0x18, !P5 ;  /* 0x000000180200780c */ /* 0x000fe80006f04270 */
[C---:B------:R-:W-:Y:S04]  /*8df0*/  ISETP.LT.OR P0, PT, R3.reuse, 0x19, P0 ;  /* 0x000000190300780c */ /* 0x040fe80000701670 */
[----:B------:R-:W-:Y:S02]  /*8e00*/  FSEL R178, R30, -INF , !P0 ;  /* 0xff8000001eb27808 */ /* 0x000fe40004000000 */
[----:B------:R-:W-:Y:S04]  /*8e10*/  ISETP.GT.AND P0, PT, R2, 0x19, !P4 ;  /* 0x000000190200780c */ /* 0x000fe80006704270 */
[----:B------:R-:W-:Y:S02]  /*8e20*/  ISETP.LT.OR P0, PT, R3, 0x1a, P0 ;  /* 0x0000001a0300780c */ /* 0x000fe40000701670 */
[----:B-1----:R-:W-:Y:S02]  /*8e30*/  FMNMX.FTZ R106, R106, R0, !PT ;  /* 0x000000006a6a7209 */ /* 0x002fe40007810000 */
[----:B------:R-:W-:Y:S02]  /*8e40*/  FMNMX.FTZ R0, R16, R103, !PT ;  /* 0x0000006710007209 */ /* 0x000fe40007810000 */
[----:B------:R-:W-:Y:S01]  /*8e50*/  FSEL R179, R31, -INF , !P0 ;  /* 0xff8000001fb37808 */ /* 0x000fe20004000000 */
[----:B------:R-:W-:Y:S01]  /*8e60*/  FMUL.FTZ R110, R106, c[0x0][0x2d0] ;  /* 0x0000b4006a6e7a20 */ /* 0x000fe20000410000 */
[----:B------:R-:W-:Y:S02]  /*8e70*/  FMNMX.FTZ R0, R20, R0, !PT ;  /* 0x0000000014007209 */ /* 0x000fe40007810000 */
[----:B------:R-:W-:Y:S02]  /*8e80*/  ISETP.GT.AND P0, PT, R2, 0x20, !P3 ;  /* 0x000000200200780c */ /* 0x000fe40005f04270 */
[----:B------:R-:W-:Y:S02]  /*8e90*/  FMNMX.FTZ R0, R21, R0, !PT ;  /* 0x0000000015007209 */ /* 0x000fe40007810000 */
[----:B------:R-:W-:Y:S02]  /*8ea0*/  ISETP.LT.OR P0, PT, R3, 0x21, P0 ;  /* 0x000000210300780c */ /* 0x000fe40000701670 */
[----:B------:R-:W-:Y:S02]  /*8eb0*/  FMNMX.FTZ R0, R22, R0, !PT ;  /* 0x0000000016007209 */ /* 0x000fe40007810000 */
[----:B------:R-:W-:Y:S02]  /*8ec0*/  FSEL R180, R42, -INF , !P0 ;  /* 0xff8000002ab47808 */ /* 0x000fe40004000000 */
        /* <DEDUP_REMOVED lines=15> */
[----:B------:R-:W-:Y:S03]  /*8fc0*/  ISETP.LT.OR P0, PT, R3, 0x2a, P0 ;  /* 0x0000002a0300780c */ /* 0x000fe60000701670 */
[----:B------:R-:W1:Y:S01]  /*8fd0*/  SHFL.BFLY PT, R2, R0, 0x2, 0x1f ;  /* 0x0c401f0000027f89 */ /* 0x000e6200000e0000 */
[----:B------:R-:W-:Y:S02]  /*8fe0*/  FSEL R109, R47, -INF , !P0 ;  /* 0xff8000002f6d7808 */ /* 0x000fe40004000000 */
[----:B------:R-:W-:Y:S04]  /*8ff0*/  FSETP.NEU.FTZ.AND P0, PT, R106, -INF , PT ;  /* 0xff8000006a00780b */ /* 0x000fe80003f1d000 */
[----:B------:R-:W-:Y:S02]  /*9000*/  FSEL R110, R110, RZ, P0 ;  /* 0x000000ff6e6e7208 */ /* 0x000fe40000000000 */
[----:B------:R-:W-:Y:S03]  /*9010*/  FSEL R3, R106, RZ, P0 ;  /* 0x000000ff6a037208 */ /* 0x000fe60000000000 */
[--C-:B------:R-:W-:Y:S02]  /*9020*/  FFMA.FTZ R6, R24, c[0x0][0x2d0], -R110.reuse ;  /* 0x0000b40018067a23 */ /* 0x100fe4000001086e */
[----:B------:R-:W-:Y:S02]  /*9030*/  FFMA.FTZ R7, R23, c[0x0][0x2d0], -R110 ;  /* 0x0000b40017077a23 */ /* 0x000fe4000001086e */
[----:B------:R2:W-:Y:S01]  /*9040*/  MUFU.EX2 R26, R6 ;  /* 0x00000006001a7308 */ /* 0x0005e20000000800 */
[----:B-1----:R-:W-:Y:S09]  /*9050*/  FMNMX.FTZ R0, R0, R2, !PT ;  /* 0x0000000200007209 */ /* 0x002ff20007810000 */
[----:B------:R-:W-:Y:S01]  /*9060*/  MUFU.EX2 R252, R7 ;  /* 0x0000000700fc7308 */ /* 0x000fe20000000800 */
[----:B------:R-:W1:Y:S02]  /*9070*/  SHFL.BFLY PT, R105, R0, 0x1, 0x1f ;  /* 0x0c201f0000697f89 */ /* 0x000e6400000e0000 */
[----:B-1----:R-:W-:Y:S02]  /*9080*/  FMNMX.FTZ R105, R0, R105, !PT ;  /* 0x0000006900697209 */ /* 0x002fe40007810000 */
[----:B------:R-:W-:Y:S02]  /*9090*/  FMNMX.FTZ R0, R14, R107, !PT ;  /* 0x0000006b0e007209 */ /* 0x000fe40007810000 */
[C---:B------:R-:W-:Y:S01]  /*90a0*/  FSETP.NEU.FTZ.AND P0, PT, R105.reuse, -INF , PT ;  /* 0xff8000006900780b */ /* 0x040fe20003f1d000 */
[----:B------:R-:W-:Y:S01]  /*90b0*/  FMUL.FTZ R111, R105, c[0x0][0x2d0] ;  /* 0x0000b400696f7a20 */ /* 0x000fe20000410000 */
[----:B------:R-:W-:Y:S02]  /*90c0*/  FMNMX.FTZ R0, R15, R0, !PT ;  /* 0x000000000f007209 */ /* 0x000fe40007810000 */
[----:B------:R-:W-:Y:S02]  /*90d0*/  FSEL R4, R105, RZ, P0 ;  /* 0x000000ff69047208 */ /* 0x000fe40000000000 */
[----:B------:R-:W-:Y:S02]  /*90e0*/  FMNMX.FTZ R0, R17, R0, !PT ;  /* 0x0000000011007209 */ /* 0x000fe40007810000 */
[----:B------:R-:W-:Y:S02]  /*90f0*/  FSEL R111, R111, RZ, P0 ;  /* 0x000000ff6f6f7208 */ /* 0x000fe40000000000 */
[----:B------:R-:W-:Y:S04]  /*9100*/  FMNMX.FTZ R0, R18, R0, !PT ;  /* 0x0000000012007209 */ /* 0x000fe80007810000 */
[----:B------:R-:W-:Y:S04]  /*9110*/  FMNMX.FTZ R0, R169, R0, !PT ;  /* 0x00000000a9007209 */ /* 0x000fe80007810000 */
[----:B------:R-:W-:Y:S04]  /*9120*/  FMNMX.FTZ R0, R171, R0, !PT ;  /* 0x00000000ab007209 */ /* 0x000fe80007810000 */
[----:B------:R-:W-:Y:S04]  /*9130*/  FMNMX.FTZ R0, R173, R0, !PT ;  /* 0x00000000ad007209 */ /* 0x000fe80007810000 */
[----:B------:R-:W-:Y:S04]  /*9140*/  FMNMX.FTZ R0, R175, R0, !PT ;  /* 0x00000000af007209 */ /* 0x000fe80007810000 */
[----:B------:R-:W-:Y:S04]  /*9150*/  FMNMX.FTZ R0, R187, R0, !PT ;  /* 0x00000000bb007209 */ /* 0x000fe80007810000 */
[----:B------:R-:W-:Y:S04]  /*9160*/  FMNMX.FTZ R0, R191, R0, !PT ;  /* 0x00000000bf007209 */ /* 0x000fe80007810000 */
[----:B------:R-:W-:Y:S04]  /*9170*/  FMNMX.FTZ R0, R194, R0, !PT ;  /* 0x00000000c2007209 */ /* 0x000fe80007810000 */
[----:B------:R-:W-:Y:S05]  /*9180*/  FMNMX.FTZ R0, R188, R0, !PT ;  /* 0x00000000bc007209 */ /* 0x000fea0007810000 */
[----:B------:R-:W1:Y:S02]  /*9190*/  SHFL.BFLY PT, R2, R0, 0x2, 0x1f ;  /* 0x0c401f0000027f89 */ /* 0x000e6400000e0000 */
[----:B-1----:R-:W-:Y:S06]  /*91a0*/  FMNMX.FTZ R0, R0, R2, !PT ;  /* 0x0000000200007209 */ /* 0x002fec0007810000 */
        /* <DEDUP_REMOVED lines=9> */
[----:B------:R-:W-:Y:S03]  /*9240*/  FMNMX.FTZ R0, R10, R0, !PT ;  /* 0x000000000a007209 */ /* 0x000fe60007810000 */
[----:B--2---:R-:W-:Y:S01]  /*9250*/  FFMA.FTZ R6, R17, c[0x0][0x2d0], -R164 ;  /* 0x0000b40011067a23 */ /* 0x004fe200000108a4 */
        /* <DEDUP_REMOVED lines=18> */
[----:B------:R-:W-:Y:S05]  /*9380*/  FSEL R165, R165, RZ, P0 ;  /* 0x000000ffa5a57208 */ /* 0x000fea0000000000 */
[----:B-1----:R-:W-:Y:S04]  /*9390*/  FFMA.FTZ R6, R11, c[0x0][0x2d0], -R165 ;  /* 0x0000b4000b067a23 */ /* 0x002fe800000108a5 */
[----:B------:R-:W-:Y:S01]  /*93a0*/  MUFU.EX2 R241, R6 ;  /* 0x0000000600f17308 */ /* 0x000fe20000000800 */
[----:B--2---:R-:W-:Y:S01]  /*93b0*/  FFMA.FTZ R0, R25, c[0x0][0x2d0], -R110 ;  /* 0x0000b40019007a23 */ /* 0x004fe2000001086e */
[----:B---3--:R-:W-:Y:S08]  /*93c0*/  F2FP.PACK_AB R160, R252, R251 ;  /* 0x000000fbfca0723e */ /* 0x008ff000000000ff */
[----:B------:R1:W-:Y:S02]  /*93d0*/  MUFU.EX2 R190, R0 ;  /* 0x0000000000be7308 */ /* 0x0003e40000000800 */
[--C-:B-1----:R-:W-:Y:S08]  /*93e0*/  FFMA.FTZ R0, R16, c[0x0][0x2d0], -R111.reuse ;  /* 0x0000b40010007a23 */ /* 0x102ff0000001086f */
        /* <DEDUP_REMOVED lines=19> */
[----:B--2---:R-:W-:Y:S01]  /*9520*/  FADD.FTZ R0, -R4, R103 ;  /* 0x0000006704007221 */ /* 0x004fe20000010100 */
[----:B------:R-:W-:Y:S01]  /*9530*/  MOV R103, R26 ;  /* 0x0000001a00677202 */ /* 0x000fe20000000f00 */
[----:B------:R-:W-:Y:S02]  /*9540*/  FFMA.FTZ R4, R12, c[0x0][0x2d0], -R165 ;  /* 0x0000b4000c047a23 */ /* 0x000fe400000108a5 */
[----:B------:R-:W-:Y:S01]  /*9550*/  FMUL.FTZ R0, R0, c[0x0][0x2d0] ;  /* 0x0000b40000007a20 */ /* 0x000fe20000410000 */
[----:B------:R-:W-:Y:S03]  /*9560*/  F2FP.PACK_AB R162, R190, R103 ;  /* 0x00000067bea2723e */ /* 0x000fe600000000ff */
        /* <DEDUP_REMOVED lines=14> */
[C---:B--2---:R-:W-:Y:S01]  /*9650*/  FMUL.FTZ R4, R101.reuse, R112 ;  /* 0x0000007065047220 */ /* 0x044fe20000410000 */
        /* <DEDUP_REMOVED lines=9> */
[----:B----4-:R-:W-:Y:S01]  /*96f0*/  FMUL.FTZ R6, R100, R114 ;  /* 0x0000007264067220 */ /* 0x010fe20000410000 */
[----:B------:R-:W-:Y:S01]  /*9700*/  F2FP.PACK_AB R114, R246, R245 ;  /* 0x000000f5f672723e */ /* 0x000fe200000000ff */
[C---:B------:R-:W-:Y:S02]  /*9710*/  FMUL.FTZ R7, R100.reuse, R115 ;  /* 0x0000007364077220 */ /* 0x040fe40000410000 */
[C---:B------:R-:W-:Y:S02]  /*9720*/  FMUL.FTZ R18, R100.reuse, R126 ;  /* 0x0000007e64127220 */ /* 0x040fe40000410000 */
[C---:B------:R-:W-:Y:S02]  /*9730*/  FMUL.FTZ R19, R100.reuse, R127 ;  /* 0x0000007f64137220 */ /* 0x040fe40000410000 */
[C---:B------:R-:W-:Y:S01]  /*9740*/  FMUL.FTZ R34, R100.reuse, R142 ;  /* 0x0000008e64227220 */ /* 0x040fe20000410000 */
[----:B------:R4:W5:Y:S01]  /*9750*/  MUFU.EX2 R3, R0 ;  /* 0x0000000000037308 */ /* 0x0009620000000800 */
[C---:B------:R-:W-:Y:S01]  /*9760*/  FMUL.FTZ R35, R100.reuse, R143 ;  /* 0x0000008f64237220 */ /* 0x040fe20000410000 */
[----:B------:R-:W-:Y:S01]  /*9770*/  LDSM.16.MT88.4 R124, [R210+0x1c80] ;  /* 0x001c8000d27c783b */ /* 0x000fe20000004200 */
[C---:B------:R-:W-:Y:S02]  /*9780*/  FMUL.FTZ R50, R100.reuse, R158 ;  /* 0x0000009e64327220 */ /* 0x040fe40000410000 */
[C---:B------:R-:W-:Y:S02]  /*9790*/  FMUL.FTZ R51, R100.reuse, R159 ;  /* 0x0000009f64337220 */ /* 0x040fe40000410000 */
[C---:B------:R-:W-:Y:S02]  /*97a0*/  FMUL.FTZ R54, R100.reuse, R54 ;  /* 0x0000003664367220 */ /* 0x040fe40000410000 */
[C---:B------:R-:W-:Y:S01]  /*97b0*/  FMUL.FTZ R55, R100.reuse, R55 ;  /* 0x0000003764377220 */ /* 0x040fe20000410000 */
[----:B------:R-:W-:Y:S01]  /*97c0*/  LDSM.16.MT88.4 R140, [R210+0x2080] ;  /* 0x00208000d28c783b */ /* 0x000fe20000004200 */
[C---:B------:R-:W-:Y:S02]  /*97d0*/  FMUL.FTZ R66, R100.reuse, R66 ;  /* 0x0000004264427220 */ /* 0x040fe40000410000 */
[----:B------:R-:W-:Y:S02]  /*97e0*/  FMUL.FTZ R67, R100, R67 ;  /* 0x0000004364437220 */ /* 0x000fe40000410000 */
        /* <DEDUP_REMOVED lines=20> */
[C---:B------:R-:W-:Y:S01]  /*9930*/  FMUL.FTZ R57, R3.reuse, R57 ;  /* 0x0000003903397220 */ /* 0x040fe20000410000 */
        /* <DEDUP_REMOVED lines=12> */
[C---:B------:R-:W-:Y:S02]  /*9a00*/  FMUL.FTZ R77, R3.reuse, R77 ;  /* 0x0000004d034d7220 */ /* 0x040fe40000410000 */
[C---:B------:R-:W-:Y:S02]  /*9a10*/  FMUL.FTZ R98, R100.reuse, R98 ;  /* 0x0000006264627220 */ /* 0x040fe40000410000 */
[C---:B------:R-:W-:Y:S02]  /*9a20*/  FMUL.FTZ R99, R100.reuse, R99 ;  /* 0x0000006364637220 */ /* 0x040fe40000410000 */
[C---:B------:R-:W-:Y:S02]  /*9a30*/  FMUL.FTZ R86, R100.reuse, R86 ;  /* 0x0000005664567220 */ /* 0x040fe40000410000 */
[----:B------:R-:W-:Y:S02]  /*9a40*/  FMUL.FTZ R87, R100, R87 ;  /* 0x0000005764577220 */ /* 0x000fe40000410000 */
[----:B------:R-:W-:Y:S02]  /*9a50*/  FMUL.FTZ R88, R3, R88 ;  /* 0x0000005803587220 */ /* 0x000fe40000410000 */
[--C-:B-1----:R-:W-:Y:S02]  /*9a60*/  FFMA.FTZ R2, R41, c[0x0][0x2d0], -R110.reuse ;  /* 0x0000b40029027a23 */ /* 0x102fe4000001086e */
[C---:B------:R-:W-:Y:S02]  /*9a70*/  FMUL.FTZ R41, R3.reuse, R149 ;  /* 0x0000009503297220 */ /* 0x040fe40000410000 */
        /* <DEDUP_REMOVED lines=25> */
[----:B------:R-:W-:Y:S02]  /*9c10*/  FMUL.FTZ R48, R101, R156 ;  /* 0x0000009c65307220 */ /* 0x000fe40000410000 */
[C---:B------:R-:W-:Y:S02]  /*9c20*/  FMUL.FTZ R43, R0.reuse, R151 ;  /* 0x00000097002b7220 */ /* 0x040fe40000410000 */
[-C--:B------:R-:W-:Y:S01]  /*9c30*/  HMMA.16816.F32 R20, R160, R36.reuse, R20 ;  /* 0x00000024a014723c */ /* 0x080fe20000001814 */
[C---:B------:R-:W-:Y:S02]  /*9c40*/  FMUL.FTZ R46, R0.reuse, R154 ;  /* 0x0000009a002e7220 */ /* 0x040fe40000410000 */
[C---:B------:R-:W-:Y:S02]  /*9c50*/  FMUL.FTZ R47, R0.reuse, R155 ;  /* 0x0000009b002f7220 */ /* 0x040fe40000410000 */
[C---:B------:R-:W-:Y:S02]  /*9c60*/  FMUL.FTZ R58, R0.reuse, R58 ;  /* 0x0000003a003a7220 */ /* 0x040fe40000410000 */
        /* <DEDUP_REMOVED lines=23> */
[----:B------:R-:W-:Y:S02]  /*9de0*/  FMUL.FTZ R93, R3, R93 ;  /* 0x0000005d035d7220 */ /* 0x000fe40000410000 */
[C---:B------:R-:W-:Y:S02]  /*9df0*/  FMUL.FTZ R94, R0.reuse, R94 ;  /* 0x0000005e005e7220 */ /* 0x040fe40000410000 */
[----:B------:R-:W-:Y:S01]  /*9e00*/  FMUL.FTZ R95, R0, R95 ;  /* 0x0000005f005f7220 */ /* 0x000fe20000410000 */
[C---:B------:R-:W-:Y:S08]  /*9e10*/  HMMA.16816.F32 R40, R112.reuse, R116, R40 ;  /* 0x000000747028723c */ /* 0x040ff00000001828 */
        /* <DEDUP_REMOVED lines=76> */
[----:B------:R-:W-:Y:S01]  /*a2e0*/  MOV R195, R190 ;  /* 0x000000be00c37202 */ /* 0x000fe20000000f00 */
[----:B------:R-:W-:Y:S01]  /*a2f0*/  FFMA.FTZ R110, R196, c[0x0][0x2d0], -R110 ;  /* 0x0000b400c46e7a23 */ /* 0x000fe2000001086e */
[----:B------:R2:W-:Y:S01]  /*a300*/  MUFU.EX2 R190, R2 ;  /* 0x0000000200be7308 */ /* 0x0005e20000000800 */
[----:B------:R-:W3:Y:S01]  /*a310*/  LDL.LU R196, [R1+0x14] ;  /* 0x0000140001c47983 */ /* 0x000ee20000300800 */
[C---:B------:R-:W-:Y:S08]  /*a320*/  HMMA.16816.F32 R64, R112.reuse, R118, R64 ;  /* 0x000000767040723c */ /* 0x040ff00000001840 */
[-C--:B-1----:R-:W-:Y:S01]  /*a330*/  HMMA.16816.F32 R68, R112, R124.reuse, R68 ;  /* 0x0000007c7044723c */ /* 0x082fe20000001844 */
[----:B------:R-:W1:Y:S07]  /*a340*/  MUFU.EX2 R189, R110 ;  /* 0x0000006e00bd7308 */ /* 0x000e6e0000000800 */
[C---:B------:R-:W-:Y:S01]  /*a350*/  HMMA.16816.F32 R72, R120.reuse, R124, R72 ;  /* 0x0000007c7848723c */ /* 0x040fe20000001848 */
[--C-:B--2---:R-:W-:Y:S03]  /*a360*/  FFMA.FTZ R2, R192, c[0x0][0x2d0], -R111.reuse ;  /* 0x0000b400c0027a23 */ /* 0x104fe6000001086f */
[----:B------:R-:W-:Y:S04]  /*a370*/  MOV R192, R103 ;  /* 0x0000006700c07202 */ /* 0x000fe80000000f00 */
[-C--:B------:R-:W-:Y:S01]  /*a380*/  HMMA.16816.F32 R76, R120, R126.reuse, R76 ;  /* 0x0000007e784c723c */ /* 0x080fe2000000184c */
[----:B------:R-:W-:Y:S01]  /*a390*/  FFMA.FTZ R111, R193, c[0x0][0x2d0], -R111 ;  /* 0x0000b400c16f7a23 */ /* 0x000fe2000001086f */
[----:B------:R2:W-:Y:S01]  /*a3a0*/  MUFU.EX2 R186, R2 ;  /* 0x0000000200ba7308 */ /* 0x0005e20000000800 */
[----:B------:R-:W5:Y:S05]  /*a3b0*/  LDL.LU R193, [R1+0x10] ;  /* 0x0000100001c17983 */ /* 0x000f6a0000300800 */
[C---:B------:R-:W-:Y:S01]  /*a3c0*/  HMMA.16816.F32 R80, R112.reuse, R126, R80 ;  /* 0x0000007e7050723c */ /* 0x040fe20000001850 */
[----:B-1----:R-:W-:Y:S03]  /*a3d0*/  F2FP.PACK_AB R110, R189, R190 ;  /* 0x000000bebd6e723e */ /* 0x002fe600000000ff */
[----:B------:R-:W1:Y:S04]  /*a3e0*/  MUFU.EX2 R185, R111 ;  /* 0x0000006f00b97308 */ /* 0x000e680000000800 */
[-C--:B----4-:R-:W-:Y:S08]  /*a3f0*/  HMMA.16816.F32 R84, R112, R128.reuse, R84 ;  /* 0x000000807054723c */ /* 0x090ff00000001854 */
[C---:B------:R-:W-:Y:S01]  /*a400*/  HMMA.16816.F32 R88, R120.reuse, R128, R88 ;  /* 0x000000807858723c */ /* 0x040fe20000001858 */
[--C-:B--2---:R-:W-:Y:S02]  /*a410*/  FFMA.FTZ R2, R187, c[0x0][0x2d0], -R164.reuse ;  /* 0x0000b400bb027a23 */ /* 0x104fe400000108a4 */
[----:B------:R-:W2:Y:S05]  /*a420*/  LDL.LU R187, [R1+0x8] ;  /* 0x0000080001bb7983 */ /* 0x000eaa0000300800 */
[-C--:B------:R-:W-:Y:S01]  /*a430*/  HMMA.16816.F32 R92, R120, R130.reuse, R92 ;  /* 0x00000082785c723c */ /* 0x080fe2000000185c */
[----:B------:R4:W-:Y:S03]  /*a440*/  MUFU.EX2 R183, R2 ;  /* 0x0000000200b77308 */ /* 0x0009e60000000800 */
[----:B-1----:R-:W-:Y:S04]  /*a450*/  F2FP.PACK_AB R111, R185, R186 ;  /* 0x000000bab96f723e */ /* 0x002fe800000000ff */
[----:B------:R-:W-:Y:S01]  /*a460*/  HMMA.16816.F32 R96, R112, R130, R96 ;  /* 0x000000827060723c */ /* 0x000fe20000001860 */
[--C-:B----4-:R-:W-:Y:S02]  /*a470*/  FFMA.FTZ R2, R191, c[0x0][0x2d0], -R164.reuse ;  /* 0x0000b400bf027a23 */ /* 0x110fe400000108a4 */
[----:B------:R-:W2:Y:S02]  /*a480*/  LDL.LU R191, [R1+0xc] ;  /* 0x00000c0001bf7983 */ /* 0x000ea40000300800 */
[----:B------:R1:W1:Y:S02]  /*a490*/  MUFU.EX2 R179, R2 ;  /* 0x0000000200b37308 */ /* 0x0002640000000800 */
[--C-:B-1----:R-:W-:Y:S01]  /*a4a0*/  FFMA.FTZ R2, R194, c[0x0][0x2d0], -R164.reuse ;  /* 0x0000b400c2027a23 */ /* 0x102fe200000108a4 */
[----:B------:R-:W-:Y:S01]  /*a4b0*/  F2FP.PACK_AB R160, R179, R183 ;  /* 0x000000b7b3a0723e */ /* 0x000fe200000000ff */
[----:B------:R-:W-:Y:S06]  /*a4c0*/  FFMA.FTZ R164, R188, c[0x0][0x2d0], -R164 ;  /* 0x0000b400bca47a23 */ /* 0x000fec00000108a4 */
[----:B------:R1:W-:Y:S10]  /*a4d0*/  MUFU.EX2 R181, R2 ;  /* 0x0000000200b57308 */ /* 0x0003f40000000800 */
[----:B------:R-:W1:Y:S02]  /*a4e0*/  MUFU.EX2 R178, R164 ;  /* 0x000000a400b27308 */ /* 0x000e640000000800 */
[--C-:B-1----:R-:W-:Y:S08]  /*a4f0*/  FFMA.FTZ R2, R180, c[0x0][0x2d0], -R165.reuse ;  /* 0x0000b400b4027a23 */ /* 0x102ff000000108a5 */
[----:B------:R1:W-:Y:S01]  /*a500*/  MUFU.EX2 R173, R2 ;  /* 0x0000000200ad7308 */ /* 0x0003e20000000800 */
[----:B------:R-:W-:Y:S01]  /*a510*/  F2FP.PACK_AB R162, R178, R181 ;  /* 0x000000b5b2a2723e */ /* 0x000fe200000000ff */
[--C-:B-1----:R-:W-:Y:S08]  /*a520*/  FFMA.FTZ R2, R182, c[0x0][0x2d0], -R165.reuse ;  /* 0x0000b400b6027a23 */ /* 0x102ff000000108a5 */
[----:B------:R1:W1:Y:S02]  /*a530*/  MUFU.EX2 R172, R2 ;  /* 0x0000000200ac7308 */ /* 0x0002640000000800 */
[--C-:B-1----:R-:W-:Y:S01]  /*a540*/  FFMA.FTZ R2, R184, c[0x0][0x2d0], -R165.reuse ;  /* 0x0000b400b8027a23 */ /* 0x102fe200000108a5 */
[----:B------:R-:W-:Y:S01]  /*a550*/  F2FP.PACK_AB R161, R172, R173 ;  /* 0x000000adaca1723e */ /* 0x000fe200000000ff */
        /* <DEDUP_REMOVED lines=8> */
[C---:B------:R-:W-:Y:S02]  /*a5e0*/  HMMA.16816.F32 R116, R160.reuse, R132, R8 ;  /* 0x00000084a074723c */ /* 0x040fe40000001808 */
[----:B------:R-:W4:Y:S06]  /*a5f0*/  LDL R11, [R1+0x24] ;  /* 0x00002400010b7983 */ /* 0x000f2c0000100800 */
        /* <DEDUP_REMOVED lines=11> */
[----:B-----5:R-:W-:Y:S04]  /*a6b0*/  FFMA.FTZ R3, R3, R193, R243 ;  /* 0x000000c103037223 */ /* 0x020fe800000100f3 */
[----:B------:R-:W-:Y:S03]  /*a6c0*/  FADD.FTZ R3, R244, R3 ;  /* 0x00000003f4037221 */ /* 0x000fe60000010000 */
[C---:B------:R-:W-:Y:S01]  /*a6d0*/  HMMA.16816.F32 R56, R160.reuse, R164, R56 ;  /* 0x000000a4a038723c */ /* 0x040fe20000001838 */
[----:B------:R-:W-:Y:S03]  /*a6e0*/  FADD.FTZ R8, R245, R3 ;  /* 0x00000003f5087221 */ /* 0x000fe60000010000 */
[----:B---3--:R-:W-:Y:S02]  /*a6f0*/  FFMA.FTZ R3, R0, R196, R239 ;  /* 0x000000c400037223 */ /* 0x008fe400000100ef */
[----:B------:R-:W-:Y:S02]  /*a700*/  FADD.FTZ R0, R246, R8 ;  /* 0x00000008f6007221 */ /* 0x000fe40000010000 */
[----:B------:R-:W-:Y:S01]  /*a710*/  FADD.FTZ R3, R240, R3 ;  /* 0x00000003f0037221 */ /* 0x000fe20000010000 */
[-C--:B------:R-:W-:Y:S03]  /*a720*/  HMMA.16816.F32 R60, R160, R166.reuse, R60 ;  /* 0x000000a6a03c723c */ /* 0x080fe6000000183c */
[----:B------:R-:W-:Y:S02]  /*a730*/  FADD.FTZ R3, R241, R3 ;  /* 0x00000003f1037221 */ /* 0x000fe40000010000 */
[----:B------:R-:W-:Y:S01]  /*a740*/  FADD.FTZ R8, R224, R0 ;  /* 0x00000000e0087221 */ /* 0x000fe20000010000 */
[----:B------:R-:W-:Y:S01]  /*a750*/  IADD3 R224, R204, -0x1, RZ ;  /* 0xffffffffcce07810 */ /* 0x000fe20007ffe0ff */
[----:B------:R-:W-:Y:S01]  /*a760*/  FADD.FTZ R3, R242, R3 ;  /* 0x00000003f2037221 */ /* 0x000fe20000010000 */
[C---:B------:R-:W-:Y:S01]  /*a770*/  HMMA.16816.F32 R64, R108.reuse, R166, R64 ;  /* 0x000000a66c40723c */ /* 0x040fe20000001840 */
[----:B--2---:R-:W-:Y:S03]  /*a780*/  FFMA.FTZ R100, R100, R187, R247 ;  /* 0x000000bb64647223 */ /* 0x004fe600000100f7 */
[----:B------:R-:W-:Y:S02]  /*a790*/  FADD.FTZ R3, R177, R3 ;  /* 0x00000003b1037221 */ /* 0x000fe40000010000 */
[----:B------:R-:W-:Y:S02]  /*a7a0*/  FADD.FTZ R100, R248, R100 ;  /* 0x00000064f8647221 */ /* 0x000fe40000010000 */
[-C--:B------:R-:W-:Y:S04]  /*a7b0*/  HMMA.16816.F32 R68, R108, R168.reuse, R68 ;  /* 0x000000a86c44723c */ /* 0x080fe80000001844 */
[----:B------:R-:W-:Y:S02]  /*a7c0*/  FADD.FTZ R100, R249, R100 ;  /* 0x00000064f9647221 */ /* 0x000fe40000010000 */
[----:B------:R-:W-:Y:S02]  /*a7d0*/  FADD.FTZ R3, R176, R3 ;  /* 0x00000003b0037221 */ /* 0x000fe40000010000 */
[C---:B------:R-:W-:Y:S04]  /*a7e0*/  HMMA.16816.F32 R72, R160.reuse, R168, R72 ;  /* 0x000000a8a048723c */ /* 0x040fe80000001848 */
[----:B------:R-:W-:Y:S04]  /*a7f0*/  FADD.FTZ R3, R174, R3 ;  /* 0x00000003ae037221 */ /* 0x000fe80000010000 */
[----:B------:R-:W-:Y:S01]  /*a800*/  FADD.FTZ R3, R175, R3 ;  /* 0x00000003af037221 */ /* 0x000fe20000010000 */
[-C--:B------:R-:W-:Y:S03]  /*a810*/  HMMA.16816.F32 R76, R160, R170.reuse, R76 ;  /* 0x000000aaa04c723c */ /* 0x080fe6000000184c */
[----:B------:R-:W-:Y:S05]  /*a820*/  FFMA.FTZ R101, R101, R191, R251 ;  /* 0x000000bf65657223 */ /* 0x000fea00000100fb */
[C---:B------:R-:W-:Y:S01]  /*a830*/  HMMA.16816.F32 R80, R108.reuse, R170, R80 ;  /* 0x000000aa6c50723c */ /* 0x040fe20000001850 */
[----:B------:R-:W-:Y:S03]  /*a840*/  FADD.FTZ R2, R252, R101 ;  /* 0x00000065fc027221 */ /* 0x000fe60000010000 */
[----:B------:R-:W-:Y:S01]  /*a850*/  MOV R101, R106 ;  /* 0x0000006a00657202 */ /* 0x000fe20000000f00 */
[----:B------:R-:W-:Y:S03]  /*a860*/  FADD.FTZ R2, R192, R2 ;  /* 0x00000002c0027221 */ /* 0x000fe60000010000 */
        /* <DEDUP_REMOVED lines=17> */
[----:B------:R-:W-:Y:S01]  /*a980*/  FADD.FTZ R8, R201, R2 ;  /* 0x00000002c9087221 */ /* 0x000fe20000010000 */
[----:B------:R-:W-:Y:S01]  /*a990*/  MOV R108, R102 ;  /* 0x00000066006c7202 */ /* 0x000fe20000000f00 */
        /* <DEDUP_REMOVED lines=21> */
[----:B------:R1:W-:Y:S01]  /*aaf0*/  STL [R1+0x14], R0 ;  /* 0x0000140001007387 */ /* 0x0003e20000100800 */
[----:B----4-:R-:W-:Y:S02]  /*ab00*/  ISETP.GT.AND P0, PT, R204, R11, PT ;  /* 0x0000000bcc00720c */ /* 0x010fe40003f04270 */
[----:B------:R-:W-:Y:S11]  /*ab10*/  MOV R204, R224 ;  /* 0x000000e000cc7202 */ /* 0x000ff60000000f00 */
[----:B-1----:R-:W-:-:S05]  /*ab20*/  @P0 BRA `(.L_x_335) ;  /* 0xffffb95000000947 */ /* 0x002fca000383ffff */
.L_x_314:
[----:B------:R-:W-:Y:S01]  /*ab30*/  IMAD.MOV.U32 R0, RZ, RZ, c[0x0][0x2c4] ;  /* 0x0000b100ff007624 */ /* 0x000fe200078e00ff */
[----:B------:R-:W-:Y:S01]  /*ab40*/  IADD3 R2, R229, 0x1, -R230 ;  /* 0x00000001e5027810 */ /* 0x000fe20007ffe8e6 */
[----:B------:R-:W-:-:S03]  /*ab50*/  IMAD.MOV.U32 R4, RZ, RZ, c[0x0][0x32c] ;  /* 0x0000cb00ff047624 */ /* 0x000fc600078e00ff */
[----:B------:R-:W-:Y:S02]  /*ab60*/  ISETP.NE.AND P1, PT, R0, 0x1, PT ;  /* 0x000000010000780c */ /* 0x000fe40003f25270 */
[----:B------:R-:W2:Y:S01]  /*ab70*/  S2R R0, SR_CTAID.X ;  /* 0x0000000000007919 */ /* 0x000ea20000002500 */
[----:B------:R-:W-:Y:S02]  /*ab80*/  ISETP.GE.AND P0, PT, R4, 0x1, PT ;  /* 0x000000010400780c */ /* 0x000fe40003f06270 */
[----:B--2---:R-:W-:-:S08]  /*ab90*/  LEA R0, R0, 0x7f, 0x7 ;  /* 0x0000007f00007811 */ /* 0x004fd000078e38ff */
[----:B-1----:R-:W-:-:S05]  /*aba0*/  @P1 IMAD.HI.U32 R3, R0, c[0x0][0x2c8], RZ ;  /* 0x0000b20000031a27 */ /* 0x002fca00078e00ff */
[----:B------:R-:W-:-:S05]  /*abb0*/  @P1 SHF.R.U32.HI R0, RZ, c[0x0][0x2cc], R3 ;  /* 0x0000b300ff001a19 */ /* 0x000fca0000011603 */
[----:B------:R-:W-:-:S05]  /*abc0*/  IMAD.IADD R0, R2, 0x1, R0 ;  /* 0x0000000102007824 */ /* 0x000fca00078e0200 */
[----:B------:R-:W-:Y:S01]  /*abd0*/  IADD3 R2, R0, -c[0x0][0x324], RZ ;  /* 0x8000c90000027a10 */ /* 0x000fe20007ffe0ff */
[----:B------:R-:W-:Y:S05]  /*abe0*/  @!P0 BRA `(.L_x_336) ;  /* 0x000000f000008947 */ /* 0x000fea0003800000 */
        /* <DEDUP_REMOVED lines=9> */
.L_x_337:
[----:B------:R-:W-:-:S04]  /*ac80*/  MOV R3, 0x1 ;  /* 0x0000000100037802 */ /* 0x000fc80000000f00 */
[----:B------:R-:W-:-:S13]  /*ac90*/  ISETP.NE.AND P0, PT, R3, c[0x0][0x32c], PT ;  /* 0x0000cb0003007a0c */ /* 0x000fda0003f05270 */
[----:B------:R-:W-:-:S05]  /*aca0*/  @P0 IMAD.HI.U32 R3, R0, c[0x0][0x330], RZ ;  /* 0x0000cc0000030a27 */ /* 0x000fca00078e00ff */
[----:B------:R-:W-:-:S05]  /*acb0*/  @P0 SHF.R.U32.HI R0, RZ, c[0x0][0x334], R3 ;  /* 0x0000cd00ff000a19 */ /* 0x000fca0000011603 */
.L_x_338:
[----:B------:R-:W-:-:S05]  /*acc0*/  IMAD R0, R0, c[0x0][0x32c], RZ ;  /* 0x0000cb0000007a24 */ /* 0x000fca00078e02ff */
[----:B------:R-:W-:-:S03]  /*acd0*/  IMNMX R2, R2, R0, !PT ;  /* 0x0000000002027217 */ /* 0x000fc60007800200 */
.L_x_336:
[----:B------:R-:W2:Y:S01]  /*ace0*/  LDL R3, [R1+0x18] ;  /* 0x0000180001037983 */ /* 0x000ea20000100800 */
[----:B------:R-:W-:-:S05]  /*acf0*/  IADD3 R2, R2, 0x2f, RZ ;  /* 0x0000002f02027810 */ /* 0x000fca0007ffe0ff */
[----:B------:R-:W-:-:S05]  /*ad00*/  IMAD.HI R2, R2, 0x2aaaaaab, RZ ;  /* 0x2aaaaaab02027827 */ /* 0x000fca00078e02ff */
[----:B------:R-:W-:-:S04]  /*ad10*/  SHF.R.U32.HI R0, RZ, 0x1f, R2 ;  /* 0x0000001fff007819 */ /* 0x000fc80000011602 */
[----:B------:R-:W-:-:S04]  /*ad20*/  LEA.HI.SX32 R0, R2, R0, 0x1d ;  /* 0x0000000002007211 */ /* 0x000fc800078feaff */
[----:B--2---:R-:W-:-:S04]  /*ad30*/  IMNMX R3, R3, R0, !PT ;  /* 0x0000000003037217 */ /* 0x004fc80007800200 */
[----:B------:R-:W-:Y:S01]  /*ad40*/  ISETP.GE.AND P0, PT, R224, R3, PT ;  /* 0x00000003e000720c */ /* 0x000fe20003f06270 */
[----:B------:R1:W-:-:S12]  /*ad50*/  STL [R1], R3 ;  /* 0x0000000301007387 */ /* 0x0003d80000100800 */
        /* <DEDUP_REMOVED lines=20> */
.L_x_344:
        /* <DEDUP_REMOVED lines=64> */
.L_x_386:
        /* <DEDUP_REMOVED lines=18> */
.L_x_341:
[----:B------:R-:W-:Y:S05]  /*b3c0*/  BSYNC B0 ;  /* 0x0000000000007941 */ /* 0x000fea0003800000 */
.L_x_340:
[----:B-1-34-:R-:W0:Y:S01]  /*b3d0*/  LDGDEPBAR ;  /* 0x00000000000079af */ /* 0x01ae220000000000 */
[----:B------:R-:W-:Y:S01]  /*b3e0*/  WARPSYNC 0xffffffff ;  /* 0xffffffff00007948 */ /* 0x000fe20003800000 */
[-C--:B------:R-:W-:Y:S06]  /*b3f0*/  HMMA.16816.F32 R4, R48, R16.reuse, RZ ;  /* 0x000000103004723c */ /* 0x080fec00000018ff */
[----:B------:R-:W2:Y:S02]  /*b400*/  LDL R2, [R1+0x18] ;  /* 0x0000180001027983 */ /* 0x000ea40000100800 */
[C---:B------:R-:W-:Y:S02]  /*b410*/  HMMA.16816.F32 R8, R44.reuse, R16, RZ ;  /* 0x000000102c08723c */ /* 0x040fe400000018ff */
[----:B------:R-:W-:Y:S06]  /*b420*/  LDSM.16.M88.4 R184, [R211+0x9080] ;  /* 0x00908000d3b8783b */ /* 0x000fec0000000200 */
[-C--:B------:R-:W-:Y:S02]  /*b430*/  HMMA.16816.F32 R12, R44, R18.reuse, RZ ;  /* 0x000000122c0c723c */ /* 0x080fe400000018ff */
[----:B------:R-:W-:Y:S06]  /*b440*/  LDSM.16.M88.4 R188, [R208+0x4c80] ;  /* 0x004c8000d0bc783b */ /* 0x000fec0000000200 */
[C---:B------:R-:W-:Y:S02]  /*b450*/  HMMA.16816.F32 R16, R48.reuse, R18, RZ ;  /* 0x000000123010723c */ /* 0x040fe400000018ff */
[----:B------:R-:W-:Y:S06]  /*b460*/  LDSM.16.M88.4 R192, [R208+0x5080] ;  /* 0x00508000d0c0783b */ /* 0x000fec0000000200 */
[-C--:B------:R-:W-:Y:S02]  /*b470*/  HMMA.16816.F32 R20, R48, R32.reuse, RZ ;  /* 0x000000203014723c */ /* 0x080fe400000018ff */
[----:B------:R-:W-:Y:S06]  /*b480*/  LDSM.16.M88.4 R196, [R212+0x9080] ;  /* 0x00908000d4c4783b */ /* 0x000fec0000000200 */
[C---:B------:R-:W-:Y:S08]  /*b490*/  HMMA.16816.F32 R24, R44.reuse, R32, RZ ;  /* 0x000000202c18723c */ /* 0x040ff000000018ff */
[-C--:B------:R-:W-:Y:S08]  /*b4a0*/  HMMA.16816.F32 R28, R44, R34.reuse, RZ ;  /* 0x000000222c1c723c */ /* 0x080ff000000018ff */
[C---:B------:R-:W-:Y:S08]  /*b4b0*/  HMMA.16816.F32 R32, R48.reuse, R34, RZ ;  /* 0x000000223020723c */ /* 0x040ff000000018ff */
[-C--:B------:R-:W-:Y:S08]  /*b4c0*/  HMMA.16816.F32 R36, R48, R160.reuse, RZ ;  /* 0x000000a03024723c */ /* 0x080ff000000018ff */
[C---:B------:R-:W-:Y:S08]  /*b4d0*/  HMMA.16816.F32 R40, R44.reuse, R160, RZ ;  /* 0x000000a02c28723c */ /* 0x040ff000000018ff */
[-C--:B------:R-:W-:Y:S08]  /*b4e0*/  HMMA.16816.F32 R44, R44, R162.reuse, RZ ;  /* 0x000000a22c2c723c */ /* 0x080ff000000018ff */
[----:B------:R-:W-:Y:S01]  /*b4f0*/  HMMA.16816.F32 R48, R48, R162, RZ ;  /* 0x000000a23030723c */ /* 0x000fe200000018ff */
[----:B------:R-:W-:Y:S07]  /*b500*/  LDSM.16.M88.4 R160, [R211+0x8080] ;  /* 0x00808000d3a0783b */ /* 0x000fee0000000200 */
        /* <DEDUP_REMOVED lines=9> */
[----:B------:R-:W-:Y:S07]  /*b5a0*/  LDSM.16.M88.4 R176, [R219] ;  /* 0x00000000dbb0783b */ /* 0x000fee0000000200 */
[-C--:B------:R-:W-:Y:S08]  /*b5b0*/  HMMA.16816.F32 R36, R164, R180.reuse, R36 ;  /* 0x000000b4a424723c */ /* 0x080ff00000001824 */
[C---:B------:R-:W-:Y:S08]  /*b5c0*/  HMMA.16816.F32 R40, R172.reuse, R180, R40 ;  /* 0x000000b4ac28723c */ /* 0x040ff00000001828 */
[-C--:B------:R-:W-:Y:S01]  /*b5d0*/  HMMA.16816.F32 R44, R172, R182.reuse, R44 ;  /* 0x000000b6ac2c723c */ /* 0x080fe2000000182c */
[----:B------:R-:W3:Y:S07]  /*b5e0*/  LDSM.16.M88.4 R172, [R212+0x8080] ;  /* 0x00808000d4ac783b */ /* 0x000eee0000000200 */
[----:B------:R-:W-:Y:S01]  /*b5f0*/  HMMA.16816.F32 R48, R164, R182, R48 ;  /* 0x000000b6a430723c */ /* 0x000fe20000001830 */
[----:B------:R-:W4:Y:S08]  /*b600*/  LDSM.16.M88.4 R164, [R218] ;  /* 0x00000000daa4783b */ /* 0x000f300000000200 */
[----:B------:R-:W-:Y:S01]  /*b610*/  LDSM.16.M88.4 R180, [R208+0x5480] ;  /* 0x00548000d0b4783b */ /* 0x000fe20000000200 */
[----:B--2---:R-:W-:Y:S01]  /*b620*/  ISETP.GT.AND P0, PT, R224, R2, PT ;  /* 0x00000002e000720c */ /* 0x004fe20003f04270 */
[-C--:B-1----:R-:W-:Y:S08]  /*b630*/  HMMA.16816.F32 R4, R160, R168.reuse, R4 ;  /* 0x000000a8a004723c */ /* 0x082ff00000001804 */
[C---:B------:R-:W-:Y:S08]  /*b640*/  HMMA.16816.F32 R8, R184.reuse, R168, R8 ;  /* 0x000000a8b808723c */ /* 0x040ff00000001808 */
[-C--:B------:R-:W-:Y:S08]  /*b650*/  HMMA.16816.F32 R12, R184, R170.reuse, R12 ;  /* 0x000000aab80c723c */ /* 0x080ff0000000180c */
[C---:B------:R-:W-:Y:S01]  /*b660*/  HMMA.16816.F32 R16, R160.reuse, R170, R16 ;  /* 0x000000aaa010723c */ /* 0x040fe20000001810 */
[----:B------:R-:W1:Y:S07]  /*b670*/  LDSM.16.M88.4 R168, [R217] ;  /* 0x00000000d9a8783b */ /* 0x000e6e0000000200 */
        /* <DEDUP_REMOVED lines=8> */
[----:B------:R-:W-:Y:S07]  /*b700*/  LDSM.16.M88.4 R184, [R208+0x5880] ;  /* 0x00588000d0b8783b */ /* 0x000fee0000000200 */
[----:B------:R-:W-:Y:S01]  /*b710*/  HMMA.16816.F32 R48, R160, R194, R48 ;  /* 0x000000c2a030723c */ /* 0x000fe20000001830 */
[----:B------:R-:W2:Y:S07]  /*b720*/  LDSM.16.M88.4 R160, [R211+0xa080] ;  /* 0x00a08000d3a0783b */ /* 0x000eae0000000200 */
[-C--:B---3--:R-:W-:Y:S01]  /*b730*/  HMMA.16816.F32 R4, R172, R176.reuse, R4 ;  /* 0x000000b0ac04723c */ /* 0x088fe20000001804 */
[----:B------:R-:W-:Y:S07]  /*b740*/  LDSM.16.M88.4 R192, [R216] ;  /* 0x00000000d8c0783b */ /* 0x000fee0000000200 */
[C---:B------:R-:W-:Y:S08]  /*b750*/  HMMA.16816.F32 R8, R196.reuse, R176, R8 ;  /* 0x000000b0c408723c */ /* 0x040ff00000001808 */
[-C--:B------:R-:W-:Y:S08]  /*b760*/  HMMA.16816.F32 R12, R196, R178.reuse, R12 ;  /* 0x000000b2c40c723c */ /* 0x080ff0000000180c */
[C---:B------:R-:W-:Y:S01]  /*b770*/  HMMA.16816.F32 R16, R172.reuse, R178, R16 ;  /* 0x000000b2ac10723c */ /* 0x040fe20000001810 */
[----:B------:R-:W3:Y:S07]  /*b780*/  LDSM.16.M88.4 R176, [R211+0xb080] ;  /* 0x00b08000d3b0783b */ /* 0x000eee0000000200 */
[-C--:B----4-:R-:W-:Y:S08]  /*b790*/  HMMA.16816.F32 R20, R172, R164.reuse, R20 ;  /* 0x000000a4ac14723c */ /* 0x090ff00000001814 */
[C---:B------:R-:W-:Y:S08]  /*b7a0*/  HMMA.16816.F32 R24, R196.reuse, R164, R24 ;  /* 0x000000a4c418723c */ /* 0x040ff00000001818 */
[-C--:B------:R-:W-:Y:S08]  /*b7b0*/  HMMA.16816.F32 R28, R196, R166.reuse, R28 ;  /* 0x000000a6c41c723c */ /* 0x080ff0000000181c */
[C---:B------:R-:W-:Y:S01]  /*b7c0*/  HMMA.16816.F32 R32, R172.reuse, R166, R32 ;  /* 0x000000a6ac20723c */ /* 0x040fe20000001820 */
[----:B------:R-:W4:Y:S07]  /*b7d0*/  LDSM.16.M88.4 R164, [R212+0xa080] ;  /* 0x00a08000d4a4783b */ /* 0x000f2e0000000200 */
[-C--:B-1----:R-:W-:Y:S08]  /*b7e0*/  HMMA.16816.F32 R36, R172, R168.reuse, R36 ;  /* 0x000000a8ac24723c */ /* 0x082ff00000001824 */
[C---:B------:R-:W-:Y:S08]  /*b7f0*/  HMMA.16816.F32 R40, R196.reuse, R168, R40 ;  /* 0x000000a8c428723c */ /* 0x040ff00000001828 */
[-C--:B------:R-:W-:Y:S08]  /*b800*/  HMMA.16816.F32 R44, R196, R170.reuse, R44 ;  /* 0x000000aac42c723c */ /* 0x080ff0000000182c */
[----:B------:R-:W-:Y:S01]  /*b810*/  HMMA.16816.F32 R48, R172, R170, R48 ;  /* 0x000000aaac30723c */ /* 0x000fe20000001830 */
[----:B------:R-:W1:Y:S07]  /*b820*/  LDSM.16.M88.4 R168, [R212+0xb080] ;  /* 0x00b08000d4a8783b */ /* 0x000e6e0000000200 */
[-C--:B--2---:R-:W-:Y:S08]  /*b830*/  HMMA.16816.F32 R4, R160, R180.reuse, R4 ;  /* 0x000000b4a004723c */ /* 0x084ff00000001804 */
[C---:B---3--:R-:W-:Y:S08]  /*b840*/  HMMA.16816.F32 R8, R176.reuse, R180, R8 ;  /* 0x000000b4b008723c */ /* 0x048ff00000001808 */
        /* <DEDUP_REMOVED lines=11> */
[C---:B-1----:R-:W-:Y:S08]  /*b900*/  HMMA.16816.F32 R8, R168.reuse, R192, R8 ;  /* 0x000000c0a808723c */ /* 0x042ff00000001808 */
        /* <DEDUP_REMOVED lines=111> */
[----:B--23--:R-:W2:Y:S01]  /*c000*/  LDL R2, [R1+0x28] ;  /* 0x0000280001027983 */ /* 0x00cea20000100800 */
[----:B------:R-:W-:Y:S01]  /*c010*/  IMAD.MOV.U32 R223, RZ, RZ, RZ ;  /* 0x000000ffffdf7224 */ /* 0x000fe200078e00ff */
[----:B------:R-:W-:Y:S01]  /*c020*/  ISETP.GE.AND P5, PT, R226, c[0x0][0x1d4], PT ;  /* 0x00007500e2007a0c */ /* 0x000fe20003fa6270 */
[----:B------:R-:W-:Y:S01]  /*c030*/  IMAD.MOV.U32 R227, RZ, RZ, c[0x0][0x2b8] ;  /* 0x0000ae00ffe37624 */ /* 0x000fe200078e00ff */
[----:B------:R-:W3:Y:S04]  /*c040*/  LDL R3, [R1+0x1c] ;  /* 0x00001c0001037983 */ /* 0x000ee80000100800 */
[----:B------:R-:W5:Y:S01]  /*c050*/  LDL.64 R206, [R1+0x30] ;  /* 0x0000300001ce7983 */ /* 0x000f620000100a00 */
[----:B------:R-:W-:Y:S03]  /*c060*/  ISETP.NE.AND P2, PT, R227, 0x1, PT ;  /* 0x00000001e300780c */ /* 0x000fe60003f45270 */
[----:B----4-:R-:W4:Y:S01]  /*c070*/  LDL R103, [R1+0x38] ;  /* 0x0000380001677983 */ /* 0x010f220000100800 */
[----:B---3--:R-:W-:Y:S01]  /*c080*/  ISETP.GT.AND P1, PT, R3, 0x2f, PT ;  /* 0x0000002f0300780c */ /* 0x008fe20003f24270 */
[----:B--2---:R-:W-:Y:S05]  /*c090*/  IMAD R2, R224, 0x30, R2 ;  /* 0x00000030e0027824 */ /* 0x004fea00078e0202 */
[----:B------:R-:W-:Y:S05]  /*c0a0*/  IADD3 R2, R2, -0x30, R3 ;  /* 0xffffffd002027810 */ /* 0x000fea0007ffe003 */
[----:B------:R-:W-:Y:S04]  /*c0b0*/  @P2 IMAD.HI.U32 R3, R2, c[0x0][0x2bc], RZ ;  /* 0x0000af0002032a27 */ /* 0x000fe800078e00ff */
[----:B------:R-:W-:Y:S01]  /*c0c0*/  IMAD.MOV.U32 R0, RZ, RZ, R2 ;  /* 0x000000ffff007224 */ /* 0x000fe200078e0002 */
[----:B------:R-:W-:Y:S04]  /*c0d0*/  @P2 SHF.R.U32.HI R0, RZ, c[0x0][0x2c0], R3 ;  /* 0x0000b000ff002a19 */ /* 0x000fe80000011603 */
[C---:B-----5:R-:W-:Y:S02]  /*c0e0*/  @!P1 IADD3 R3, P0, R0.reuse, R206, RZ ;  /* 0x000000ce00039210 */ /* 0x060fe40007f1e0ff */
[----:B------:R-:W2:Y:S02]  /*c0f0*/  S2R R206, SR_CTAID.Y ;  /* 0x0000000000ce7919 */ /* 0x000ea40000002600 */
[----:B----4-:R-:W-:Y:S01]  /*c100*/  @!P1 LEA.HI.X.SX32 R5, R0, R103, 0x1, P0 ;  /* 0x0000006700059211 */ /* 0x010fe200000f0eff */
[----:B------:R-:W-:Y:S01]  /*c110*/  IMAD.MOV R0, RZ, RZ, -R0 ;  /* 0x000000ffff007224 */ /* 0x000fe200078e0a00 */
[----:B------:R-:W3:Y:S01]  /*c120*/  S2R R103, SR_CTAID.Y ;  /* 0x0000000000677919 */ /* 0x000ee20000002600 */
[C---:B------:R-:W-:Y:S02]  /*c130*/  @!P1 LEA R4, P0, R3.reuse, c[0x0][0x2a0], 0x2 ;  /* 0x0000a80003049a11 */ /* 0x040fe400078010ff */
[----:B------:R-:W-:Y:S02]  /*c140*/  IMAD R225, R0, c[0x0][0x2b8], R2 ;  /* 0x0000ae0000e17a24 */ /* 0x000fe400078e0202 */
[----:B------:R-:W-:Y:S02]  /*c150*/  @!P1 LEA.HI.X R5, R3, c[0x0][0x2a4], R5, 0x2, P0 ;  /* 0x0000a90003059a11 */ /* 0x000fe400000f1405 */
[C---:B------:R-:W-:Y:S01]  /*c160*/  IMAD.WIDE.U32 R2, R225.reuse, c[0x0][0x1e0], RZ ;  /* 0x00007800e1027a25 */ /* 0x040fe200078e00ff */
[----:B------:R-:W-:Y:S02]  /*c170*/  SHF.R.S32.HI R0, RZ, 0x1f, R225 ;  /* 0x0000001fff007819 */ /* 0x000fe400000114e1 */
[----:B------:R4:W5:Y:S03]  /*c180*/  @!P1 LDG.E R223, [R4.64] ;  /* 0x0000000604df9981 */ /* 0x000966000c1e1900 */
[----:B------:R-:W-:Y:S04]  /*c190*/  IMAD R0, R0, c[0x0][0x1e0], RZ ;  /* 0x0000780000007a24 */ /* 0x000fe800078e02ff */
[----:B------:R-:W-:Y:S01]  /*c1a0*/  IMAD R0, R225, c[0x0][0x1e4], R0 ;  /* 0x00007900e1007a24 */ /* 0x000fe200078e0200 */
[----:B--2---:R-:W-:Y:S03]  /*c1b0*/  SHF.R.S32.HI R206, RZ, 0x1f, R206 ;  /* 0x0000001fffce7819 */ /* 0x004fe600000114ce */
[----:B------:R-:W-:Y:S02]  /*c1c0*/  IMAD.IADD R3, R3, 0x1, R0 ;  /* 0x0000000103037824 */ /* 0x000fe400078e0200 */
[C---:B---3--:R-:W-:Y:S04]  /*c1d0*/  IMAD.WIDE.U32 R232, R103.reuse, c[0x0][0x1e8], RZ ;  /* 0x00007a0067e87a25 */ /* 0x048fe800078e00ff */
[----:B------:R-:W-:Y:S04]  /*c1e0*/  IMAD R206, R206, c[0x0][0x1e8], RZ ;  /* 0x00007a00cece7a24 */ /* 0x000fe800078e02ff */
[----:B------:R-:W-:Y:S02]  /*c1f0*/  IMAD R206, R103, c[0x0][0x1ec], R206 ;  /* 0x00007b0067ce7a24 */ /* 0x000fe400078e02ce */
[----:B------:R-:W2:Y:S02]  /*c200*/  S2R R103, SR_TID.X ;  /* 0x0000000000677919 */ /* 0x000ea40000002100 */
[----:B------:R-:W-:Y:S01]  /*c210*/  IMAD.IADD R206, R233, 0x1, R206 ;  /* 0x00000001e9ce7824 */ /* 0x000fe200078e02ce */
[----:B--2---:R-:W-:Y:S04]  /*c220*/  SHF.R.S32.HI R6, RZ, 0x1f, R103 ;  /* 0x0000001fff067819 */ /* 0x004fe80000011467 */
[----:B------:R-:W-:Y:S01]  /*c230*/  LEA.HI R6, R6, R103, RZ, 0x2 ;  /* 0x0000006706067211 */ /* 0x000fe200078f10ff */
[----:B------:R-:W-:Y:S03]  /*c240*/  IMAD.SHL.U32 R103, R226, 0x2, RZ ;  /* 0x00000002e2677824 */ /* 0x000fe600078e00ff */
[----:B------:R-:W-:Y:S04]  /*c250*/  SHF.R.S32.HI R6, RZ, 0x2, R6 ;  /* 0x00000002ff067819 */ /* 0x000fe80000011406 */
[----:B----4-:R-:W-:Y:S04]  /*c260*/  IADD3 R5, -R6, 0x30, RZ ;  /* 0x0000003006057810 */ /* 0x010fe80007ffe1ff */
[----:B------:R-:W-:Y:S02]  /*c270*/  ISETP.GE.AND P1, PT, R5, 0x1, PT ;  /* 0x000000010500780c */ /* 0x000fe40003f26270 */
[----:B-----5:R-:W-:Y:S01]  /*c280*/  SHF.R.S32.HI R4, RZ, 0x1f, R223 ;  /* 0x0000001fff047819 */ /* 0x020fe200000114df */
        /* <DEDUP_REMOVED lines=8> */
[----:B------:R-:W2:Y:S01]  /*c310*/  SHFL.IDX PT, R0, R4, RZ, 0x1c1f ;  /* 0x001c1fff04007589 */ /* 0x000ea200000e0000 */
[----:B------:R-:W-:Y:S03]  /*c320*/  ISETP.GE.AND P4, PT, R206, c[0x0][0x1d4], PT ;  /* 0x00007500ce007a0c */ /* 0x000fe60003f86270 */
        /* <DEDUP_REMOVED lines=25> */
.L_x_343:
[----:B--234-:R-:W-:Y:S01]  /*c4c0*/  FMNMX.FTZ R0, R162, R106, !PT ;  /* 0x0000006aa2007209 */ /* 0x01cfe20007810000 */
[----:B------:R-:W-:Y:S03]  /*c4d0*/  LDSM.16.MT88.4 R20, [R209+0x1880] ;  /* 0x00188000d114783b */ /* 0x000fe60000004200 */
        /* <DEDUP_REMOVED lines=36> */
[----:B------:R-:W-:Y:S01]  /*c720*/  SHFL.BFLY PT, R4, R2, 0x2, 0x1f ;  /* 0x0c401f0002047f89 */ /* 0x000fe200000e0000 */
[----:B------:R-:W-:Y:S04]  /*c730*/  FMNMX.FTZ R0, R168, R0, !PT ;  /* 0x00000000a8007209 */ /* 0x000fe80007810000 */
[----:B------:R-:W-:Y:S05]  /*c740*/  FMNMX.FTZ R0, R170, R0, !PT ;  /* 0x00000000aa007209 */ /* 0x000fea0007810000 */
[----:B------:R-:W1:Y:S02]  /*c750*/  SHFL.BFLY PT, R104, R0, 0x2, 0x1f ;  /* 0x0c401f0000687f89 */ /* 0x000e6400000e0000 */
[----:B-1----:R-:W-:Y:S02]  /*c760*/  FMNMX.FTZ R104, R0, R104, !PT ;  /* 0x0000006800687209 */ /* 0x002fe40007810000 */
[----:B------:R-:W-:Y:S02]  /*c770*/  FMNMX.FTZ R106, R106, R3, !PT ;  /* 0x000000036a6a7209 */ /* 0x000fe40007810000 */
        /* <DEDUP_REMOVED lines=12> */
[----:B------:R-:W-:Y:S03]  /*c840*/  FMNMX.FTZ R3, R194, R0, !PT ;  /* 0x00000000c2037209 */ /* 0x000fe60007810000 */
[----:B------:R-:W-:Y:S01]  /*c850*/  FADD.FTZ R0, -R106, R101 ;  /* 0x000000656a007221 */ /* 0x000fe20000010100 */
[----:B------:R-:W-:Y:S02]  /*c860*/  FMNMX.FTZ R3, R171, R3, !PT ;  /* 0x00000003ab037209 */ /* 0x000fe40007810000 */
[----:B--2---:R-:W-:Y:S01]  /*c870*/  FMNMX.FTZ R105, R2, R105, !PT ;  /* 0x0000006902697209 */ /* 0x004fe20007810000 */
[----:B------:R-:W-:Y:S01]  /*c880*/  FMUL.FTZ R2, R0, c[0x0][0x2d0] ;  /* 0x0000b40000027a20 */ /* 0x000fe20000410000 */
[----:B------:R-:W-:Y:S03]  /*c890*/  FMNMX.FTZ R0, R200, R3, !PT ;  /* 0x00000003c8007209 */ /* 0x000fe60007810000 */
[----:B------:R1:W2:Y:S01]  /*c8a0*/  MUFU.EX2 R103, R2 ;  /* 0x0000000200677308 */ /* 0x0002a20000000800 */
[----:B------:R-:W-:Y:S02]  /*c8b0*/  FMNMX.FTZ R0, R107, R0, !PT ;  /* 0x000000006b007209 */ /* 0x000fe40007810000 */
[----:B---3--:R-:W-:Y:S02]  /*c8c0*/  FMNMX.FTZ R104, R104, R4, !PT ;  /* 0x0000000468687209 */ /* 0x008fe40007810000 */
[----:B------:R-:W-:Y:S05]  /*c8d0*/  FMNMX.FTZ R0, R108, R0, !PT ;  /* 0x000000006c007209 */ /* 0x000fea0007810000 */
[----:B------:R-:W3:Y:S01]  /*c8e0*/  SHFL.BFLY PT, R3, R0, 0x2, 0x1f ;  /* 0x0c401f0000037f89 */ /* 0x000ee200000e0000 */
[----:B-1----:R-:W-:Y:S02]  /*c8f0*/  FADD.FTZ R2, -R105, R102 ;  /* 0x0000006669027221 */ /* 0x002fe40000010100 */
[C---:B--2---:R-:W-:Y:S02]  /*c900*/  FMUL.FTZ R5, R103.reuse, R113 ;  /* 0x0000007167057220 */ /* 0x044fe40000410000 */
[----:B------:R-:W-:Y:S02]  /*c910*/  FMUL.FTZ R2, R2, c[0x0][0x2d0] ;  /* 0x0000b40002027a20 */ /* 0x000fe40000410000 */
[C---:B------:R-:W-:Y:S02]  /*c920*/  FMUL.FTZ R32, R103.reuse, R140 ;  /* 0x0000008c67207220 */ /* 0x040fe40000410000 */
[----:B------:R1:W2:Y:S01]  /*c930*/  MUFU.EX2 R102, R2 ;  /* 0x0000000200667308 */ /* 0x0002a20000000800 */
[C---:B------:R-:W-:Y:S01]  /*c940*/  FMUL.FTZ R33, R103.reuse, R141 ;  /* 0x0000008d67217220 */ /* 0x040fe20000410000 */
[----:B---3--:R-:W-:Y:S01]  /*c950*/  FMNMX.FTZ R0, R0, R3, !PT ;  /* 0x0000000300007209 */ /* 0x008fe20007810000 */
        /* <DEDUP_REMOVED lines=161> */
[--C-:B---3--:R-:W-:Y:S09]  /*d370*/  FFMA.FTZ R4, R174, c[0x0][0x2d0], -R3.reuse ;  /* 0x0000b400ae047a23 */ /* 0x108ff20000010803 */
[----:B------:R3:W4:Y:S01]  /*d380*/  MUFU.EX2 R241, R4 ;  /* 0x0000000400f17308 */ /* 0x0007220000000800 */
[--C-:B-1----:R-:W-:Y:S01]  /*d390*/  FFMA.FTZ R100, R191, c[0x0][0x2d0], -R110.reuse ;  /* 0x0000b400bf647a23 */ /* 0x102fe2000001086e */
[----:B------:R-:W-:Y:S08]  /*d3a0*/  MOV R191, R162 ;  /* 0x000000a200bf7202 */ /* 0x000ff00000000f00 */
[----:B------:R1:W-:Y:S01]  /*d3b0*/  MUFU.EX2 R189, R100 ;  /* 0x0000006400bd7308 */ /* 0x0003e20000000800 */
[----:B---3--:R-:W-:Y:S01]  /*d3c0*/  FMUL.FTZ R4, R103, R112 ;  /* 0x0000007067047220 */ /* 0x008fe20000410000 */
[----:B------:R-:W-:Y:S02]  /*d3d0*/  F2FP.PACK_AB R112, R162, R252 ;  /* 0x000000fca270723e */ /* 0x000fe400000000ff */
[----:B----4-:R-:W-:Y:S05]  /*d3e0*/  F2FP.PACK_AB R119, R241, R240 ;  /* 0x000000f0f177723e */ /* 0x010fea00000000ff */
[-C--:B------:R-:W-:Y:S05]  /*d3f0*/  HMMA.16816.F32 R4, R112, R20.reuse, R4 ;  /* 0x000000147004723c */ /* 0x080fea0000001804 */
[--C-:B-1----:R-:W-:Y:S02]  /*d400*/  FFMA.FTZ R100, R192, c[0x0][0x2d0], -R110.reuse ;  /* 0x0000b400c0647a23 */ /* 0x102fe4000001086e */
[----:B------:R-:W3:Y:S01]  /*d410*/  LDL.LU R192, [R1+0x14] ;  /* 0x0000140001c07983 */ /* 0x000ee20000300800 */
[C---:B------:R-:W-:Y:S01]  /*d420*/  HMMA.16816.F32 R8, R116.reuse, R20, R8 ;  /* 0x000000147408723c */ /* 0x040fe20000001808 */
[----:B------:R1:W4:Y:S06]  /*d430*/  MUFU.EX2 R188, R100 ;  /* 0x0000006400bc7308 */ /* 0x00032c0000000800 */
[C---:B------:R-:W-:Y:S01]  /*d440*/  FMUL.FTZ R20, R103.reuse, R128 ;  /* 0x0000008067147220 */ /* 0x040fe20000410000 */
[-C--:B------:R-:W-:Y:S04]  /*d450*/  HMMA.16816.F32 R12, R116, R22.reuse, R12 ;  /* 0x00000016740c723c */ /* 0x080fe8000000180c */
[----:B------:R-:W-:Y:S04]  /*d460*/  FMUL.FTZ R21, R103, R129 ;  /* 0x0000008167157220 */ /* 0x000fe80000410000 */
[C---:B------:R-:W-:Y:S07]  /*d470*/  HMMA.16816.F32 R16, R112.reuse, R22, R16 ;  /* 0x000000167010723c */ /* 0x040fee0000001810 */
[C---:B------:R-:W-:Y:S02]  /*d480*/  FMUL.FTZ R22, R102.reuse, R130 ;  /* 0x0000008266167220 */ /* 0x040fe40000410000 */
[----:B-1----:R-:W-:Y:S02]  /*d490*/  FFMA.FTZ R100, R193, c[0x0][0x2d0], -R3 ;  /* 0x0000b400c1647a23 */ /* 0x002fe40000010803 */
[----:B------:R-:W5:Y:S01]  /*d4a0*/  LDL.LU R193, [R1+0x10] ;  /* 0x0000100001c17983 */ /* 0x000f620000300800 */
[----:B------:R-:W-:Y:S01]  /*d4b0*/  FMUL.FTZ R23, R102, R131 ;  /* 0x0000008366177220 */ /* 0x000fe20000410000 */
[----:B------:R1:W-:Y:S02]  /*d4c0*/  MUFU.EX2 R187, R100 ;  /* 0x0000006400bb7308 */ /* 0x0003e40000000800 */
[----:B------:R-:W-:Y:S04]  /*d4d0*/  LDSM.16.MT88.4 R128, [R210+0x1c80] ;  /* 0x001c8000d280783b */ /* 0x000fe80000004200 */
        /* <DEDUP_REMOVED lines=12> */
[----:B--2---:R-:W-:Y:S07]  /*d5a0*/  FMUL.FTZ R36, R103, R144 ;  /* 0x0000009067247220 */ /* 0x004fee0000410000 */
[-C--:B------:R-:W-:Y:S03]  /*d5b0*/  HMMA.16816.F32 R36, R112, R120.reuse, R36 ;  /* 0x000000787024723c */ /* 0x080fe60000001824 */
        /* <DEDUP_REMOVED lines=9> */
[----:B------:R1:W-:Y:S07]  /*d650*/  MUFU.EX2 R184, R100 ;  /* 0x0000006400b87308 */ /* 0x0003ee0000000800 */
[C---:B------:R-:W-:Y:S08]  /*d660*/  HMMA.16816.F32 R56, R116.reuse, R124, R56 ;  /* 0x0000007c7438723c */ /* 0x040ff00000001838 */
[-C--:B------:R-:W-:Y:S08]  /*d670*/  HMMA.16816.F32 R60, R116, R126.reuse, R60 ;  /* 0x0000007e743c723c */ /* 0x080ff0000000183c */
[C---:B------:R-:W-:Y:S01]  /*d680*/  HMMA.16816.F32 R64, R112.reuse, R126, R64 ;  /* 0x0000007e7040723c */ /* 0x040fe20000001840 */
[----:B------:R-:W4:Y:S03]  /*d690*/  LDSM.16.MT88.4 R124, [R210+0x3080] ;  /* 0x00308000d27c783b */ /* 0x000f260000004200 */
[--C-:B-1----:R-:W-:Y:S04]  /*d6a0*/  FFMA.FTZ R100, R197, c[0x0][0x2d0], -R161.reuse ;  /* 0x0000b400c5647a23 */ /* 0x102fe800000108a1 */
[----:B------:R1:W-:Y:S01]  /*d6b0*/  MUFU.EX2 R183, R100 ;  /* 0x0000006400b77308 */ /* 0x0003e20000000800 */
[-C--:B----4-:R-:W-:Y:S08]  /*d6c0*/  HMMA.16816.F32 R68, R112, R120.reuse, R68 ;  /* 0x000000787044723c */ /* 0x090ff00000001844 */
[C---:B------:R-:W-:Y:S08]  /*d6d0*/  HMMA.16816.F32 R72, R116.reuse, R120, R72 ;  /* 0x000000787448723c */ /* 0x040ff00000001848 */
[-C--:B------:R-:W-:Y:S04]  /*d6e0*/  HMMA.16816.F32 R76, R116, R122.reuse, R76 ;  /* 0x0000007a744c723c */ /* 0x080fe8000000184c */
[----:B-1----:R-:W-:Y:S04]  /*d6f0*/  FFMA.FTZ R100, R198, c[0x0][0x2d0], -R161 ;  /* 0x0000b400c6647a23 */ /* 0x002fe800000108a1 */
[C---:B------:R-:W-:Y:S01]  /*d700*/  HMMA.16816.F32 R80, R112.reuse, R122, R80 ;  /* 0x0000007a7050723c */ /* 0x040fe20000001850 */
[----:B------:R-:W1:Y:S01]  /*d710*/  LDSM.16.MT88.4 R120, [R209+0x1c80] ;  /* 0x001c8000d178783b */ /* 0x000e620000004200 */
[----:B------:R4:W1:Y:S06]  /*d720*/  MUFU.EX2 R182, R100 ;  /* 0x0000006400b67308 */ /* 0x00086c0000000800 */
[-C--:B------:R-:W-:Y:S08]  /*d730*/  HMMA.16816.F32 R84, R112, R124.reuse, R84 ;  /* 0x0000007c7054723c */ /* 0x080ff00000001854 */
[C---:B------:R-:W-:Y:S08]  /*d740*/  HMMA.16816.F32 R88, R116.reuse, R124, R88 ;  /* 0x0000007c7458723c */ /* 0x040ff00000001858 */
[-C--:B------:R-:W-:Y:S04]  /*d750*/  HMMA.16816.F32 R92, R116, R126.reuse, R92 ;  /* 0x0000007e745c723c */ /* 0x080fe8000000185c */
[--C-:B----4-:R-:W-:Y:S02]  /*d760*/  FFMA.FTZ R100, R164, c[0x0][0x2d0], -R109.reuse ;  /* 0x0000b400a4647a23 */ /* 0x110fe4000001086d */
        /* <DEDUP_REMOVED lines=13> */
[-C--:B-1----:R-:W-:Y:S03]  /*d840*/  HMMA.16816.F32 R4, R112, R120.reuse, R4 ;  /* 0x000000787004723c */ /* 0x082fe60000001804 */
[--C-:B----4-:R-:W-:Y:S04]  /*d850*/  FFMA.FTZ R100, R166, c[0x0][0x2d0], -R161.reuse ;  /* 0x0000b400a6647a23 */ /* 0x110fe800000108a1 */
[----:B------:R1:W-:Y:S01]  /*d860*/  MUFU.EX2 R179, R100 ;  /* 0x0000006400b37308 */ /* 0x0003e20000000800 */
[C---:B------:R-:W-:Y:S04]  /*d870*/  HMMA.16816.F32 R8, R116.reuse, R120, R8 ;  /* 0x000000787408723c */ /* 0x040fe80000001808 */
[--C-:B------:R-:W-:Y:S04]  /*d880*/  FFMA.FTZ R109, R169, c[0x0][0x2d0], -R110.reuse ;  /* 0x0000b400a96d7a23 */ /* 0x100fe8000001086e */
        /* <DEDUP_REMOVED lines=9> */
[----:B----4-:R-:W-:Y:S04]  /*d920*/  F2FP.PACK_AB R109, R182, R183 ;  /* 0x000000b7b66d723e */ /* 0x010fe800000000ff */
[-C--:B------:R-:W-:Y:S08]  /*d930*/  HMMA.16816.F32 R28, R116, R130.reuse, R28 ;  /* 0x00000082741c723c */ /* 0x080ff0000000181c */
[C---:B------:R-:W-:Y:S01]  /*d940*/  HMMA.16816.F32 R32, R112.reuse, R130, R32 ;  /* 0x000000827020723c */ /* 0x040fe20000001820 */
[----:B------:R-:W4:Y:S03]  /*d950*/  LDSM.16.MT88.4 R128, [R209+0x3480] ;  /* 0x00348000d180783b */ /* 0x000f260000004200 */
[----:B-1----:R-:W-:Y:S01]  /*d960*/  FFMA.FTZ R100, R199, c[0x0][0x2d0], -R110 ;  /* 0x0000b400c7647a23 */ /* 0x002fe2000001086e */
[----:B------:R-:W-:Y:S03]  /*d970*/  F2FP.PACK_AB R111, R178, R179 ;  /* 0x000000b3b26f723e */ /* 0x000fe600000000ff */
[-C--:B---3--:R-:W-:Y:S01]  /*d980*/  HMMA.16816.F32 R36, R112, R124.reuse, R36 ;  /* 0x0000007c7024723c */ /* 0x088fe20000001824 */
[----:B------:R1:W3:Y:S03]  /*d990*/  MUFU.EX2 R177, R100 ;  /* 0x0000006400b17308 */ /* 0x0002e60000000800 */
[----:B------:R-:W-:Y:S04]  /*d9a0*/  FFMA.FTZ R0, R0, R192, R238 ;  /* 0x000000c000007223 */ /* 0x000fe800000100ee */
[C---:B------:R-:W-:Y:S04]  /*d9b0*/  HMMA.16816.F32 R40, R116.reuse, R124, R40 ;  /* 0x0000007c7428723c */ /* 0x040fe80000001828 */
[----:B------:R-:W-:Y:S04]  /*d9c0*/  FADD.FTZ R0, R239, R0 ;  /* 0x00000000ef007221 */ /* 0x000fe80000010000 */
[-C--:B------:R-:W-:Y:S04]  /*d9d0*/  HMMA.16816.F32 R44, R116, R126.reuse, R44 ;  /* 0x0000007e742c723c */ /* 0x080fe8000000182c */
[----:B------:R-:W-:Y:S04]  /*d9e0*/  FADD.FTZ R0, R240, R0 ;  /* 0x00000000f0007221 */ /* 0x000fe80000010000 */
[C---:B------:R-:W-:Y:S01]  /*d9f0*/  HMMA.16816.F32 R48, R112.reuse, R126, R48 ;  /* 0x0000007e7030723c */ /* 0x040fe20000001830 */
[----:B------:R-:W2:Y:S03]  /*da00*/  LDSM.16.MT88.4 R124, [R210+0x3480] ;  /* 0x00348000d27c783b */ /* 0x000ea60000004200 */
[--C-:B-1----:R-:W-:Y:S01]  /*da10*/  FFMA.FTZ R100, R171, c[0x0][0x2d0], -R3.reuse ;  /* 0x0000b400ab647a23 */ /* 0x102fe20000010803 */
[----:B---3--:R-:W-:Y:S01]  /*da20*/  F2FP.PACK_AB R160, R176, R177 ;  /* 0x000000b1b0a0723e */ /* 0x008fe200000000ff */
[----:B------:R-:W-:Y:S02]  /*da30*/  FADD.FTZ R0, R241, R0 ;  /* 0x00000000f1007221 */ /* 0x000fe40000010000 */
[-C--:B------:R-:W-:Y:S01]  /*da40*/  HMMA.16816.F32 R52, R112, R120.reuse, R52 ;  /* 0x000000787034723c */ /* 0x080fe20000001834 */
[----:B------:R1:W-:Y:S03]  /*da50*/  MUFU.EX2 R175, R100 ;  /* 0x0000006400af7308 */ /* 0x0003e60000000800 */
[----:B-----5:R-:W-:Y:S04]  /*da60*/  FFMA.FTZ R101, R101, R193, R242 ;  /* 0x000000c165657223 */ /* 0x020fe800000100f2 */
[C---:B------:R-:W-:Y:S08]  /*da70*/  HMMA.16816.F32 R56, R116.reuse, R120, R56 ;  /* 0x000000787438723c */ /* 0x040ff00000001838 */
[-C--:B------:R-:W-:Y:S08]  /*da80*/  HMMA.16816.F32 R60, R116, R122.reuse, R60 ;  /* 0x0000007a743c723c */ /* 0x080ff0000000183c */
[C---:B------:R-:W-:Y:S04]  /*da90*/  HMMA.16816.F32 R64, R112.reuse, R122, R64 ;  /* 0x0000007a7040723c */ /* 0x040fe80000001840 */
[--C-:B-1----:R-:W-:Y:S02]  /*daa0*/  FFMA.FTZ R100, R200, c[0x0][0x2d0], -R3.reuse ;  /* 0x0000b400c8647a23 */ /* 0x102fe40000010803 */
[----:B------:R-:W-:Y:S01]  /*dab0*/  FFMA.FTZ R3, R108, c[0x0][0x2d0], -R3 ;  /* 0x0000b4006c037a23 */ /* 0x000fe20000010803 */
[----:B------:R-:W-:Y:S01]  /*dac0*/  F2FP.PACK_AB R108, R184, R185 ;  /* 0x000000b9b86c723e */ /* 0x000fe200000000ff */
[-C--:B----4-:R-:W-:Y:S01]  /*dad0*/  HMMA.16816.F32 R68, R112, R128.reuse, R68 ;  /* 0x000000807044723c */ /* 0x090fe20000001844 */
[----:B------:R1:W3:Y:S03]  /*dae0*/  MUFU.EX2 R174, R100 ;  /* 0x0000006400ae7308 */ /* 0x0002e60000000800 */
[----:B------:R-:W-:Y:S04]  /*daf0*/  FFMA.FTZ R102, R102, R194, R248 ;  /* 0x000000c266667223 */ /* 0x000fe800000100f8 */
[C---:B------:R-:W-:Y:S08]  /*db00*/  HMMA.16816.F32 R72, R116.reuse, R128, R72 ;  /* 0x000000807448723c */ /* 0x040ff00000001848 */
[-C--:B------:R-:W-:Y:S08]  /*db10*/  HMMA.16816.F32 R76, R116, R130.reuse, R76 ;  /* 0x00000082744c723c */ /* 0x080ff0000000184c */
[C---:B------:R-:W-:Y:S04]  /*db20*/  HMMA.16816.F32 R80, R112.reuse, R130, R80 ;  /* 0x000000827050723c */ /* 0x040fe80000001850 */
[----:B-1----:R-:W-:Y:S01]  /*db30*/  FFMA.FTZ R100, R168, c[0x0][0x2d0], -R110 ;  /* 0x0000b400a8647a23 */ /* 0x002fe2000001086e */
[----:B---3--:R-:W-:Y:S03]  /*db40*/  F2FP.PACK_AB R161, R174, R175 ;  /* 0x000000afaea1723e */ /* 0x008fe600000000ff */
[-C--:B--2---:R-:W-:Y:S01]  /*db50*/  HMMA.16816.F32 R84, R112, R124.reuse, R84 ;  /* 0x0000007c7054723c */ /* 0x084fe20000001854 */
[----:B------:R1:W-:Y:S03]  /*db60*/  MUFU.EX2 R173, R100 ;  /* 0x0000006400ad7308 */ /* 0x0003e60000000800 */
[----:B------:R-:W-:Y:S04]  /*db70*/  FFMA.FTZ R103, R103, R195, R252 ;  /* 0x000000c367677223 */ /* 0x000fe800000100fc */
[C---:B------:R-:W-:Y:S08]  /*db80*/  HMMA.16816.F32 R88, R116.reuse, R124, R88 ;  /* 0x0000007c7458723c */ /* 0x040ff00000001858 */
[-C--:B------:R-:W-:Y:S08]  /*db90*/  HMMA.16816.F32 R92, R116, R126.reuse, R92 ;  /* 0x0000007e745c723c */ /* 0x080ff0000000185c */
[----:B------:R-:W-:Y:S04]  /*dba0*/  HMMA.16816.F32 R96, R112, R126, R96 ;  /* 0x0000007e7060723c */ /* 0x000fe80000001860 */
[----:B-1----:R-:W-:Y:S01]  /*dbb0*/  FFMA.FTZ R100, R170, c[0x0][0x2d0], -R110 ;  /* 0x0000b400aa647a23 */ /* 0x002fe2000001086e */
[----:B------:R-:W-:Y:S01]  /*dbc0*/  F2FP.PACK_AB R110, R180, R181 ;  /* 0x000000b5b46e723e */ /* 0x000fe200000000ff */
[----:B------:R-:W1:Y:S02]  /*dbd0*/  LDSM.16.MT88.4 R168, [R209+0x3880] ;  /* 0x00388000d1a8783b */ /* 0x000e640000004200 */
[----:B------:R-:W2:Y:S04]  /*dbe0*/  MUFU.EX2 R172, R100 ;  /* 0x0000006400ac7308 */ /* 0x000ea80000000800 */
[-C--:B------:R-:W-:Y:S02]  /*dbf0*/  HMMA.16816.F32 R112, R108, R132.reuse, R4 ;  /* 0x000000846c70723c */ /* 0x080fe40000001804 */
[----:B------:R-:W3:Y:S04]  /*dc00*/  LDSM.16.MT88.4 R4, [R210+0x3880] ;  /* 0x00388000d204783b */ /* 0x000ee80000004200 */
[----:B------:R-:W4:Y:S01]  /*dc10*/  MUFU.EX2 R100, R3 ;  /* 0x0000000300647308 */ /* 0x000f220000000800 */
[----:B--2---:R-:W-:Y:S02]  /*dc20*/  F2FP.PACK_AB R162, R172, R173 ;  /* 0x000000adaca2723e */ /* 0x004fe400000000ff */
[----:B----4-:R-:W-:Y:S03]  /*dc30*/  F2FP.PACK_AB R163, R100, R107 ;  /* 0x0000006b64a3723e */ /* 0x010fe600000000ff */
[----:B------:R-:W-:Y:S04]  /*dc40*/  FADD.FTZ R3, R206, R0 ;  /* 0x00000000ce037221 */ /* 0x000fe80000010000 */
[C---:B------:R-:W-:Y:S07]  /*dc50*/  HMMA.16816.F32 R116, R160.reuse, R132, R8 ;  /* 0x00000084a074723c */ /* 0x040fee0000001808 */
[----:B------:R-:W-:Y:S01]  /*dc60*/  FADD.FTZ R9, R191, R103 ;  /* 0x00000067bf097221 */ /* 0x000fe20000010000 */
[-C--:B------:R-:W-:Y:S01]  /*dc70*/  HMMA.16816.F32 R120, R160, R134.reuse, R12 ;  /* 0x00000086a078723c */ /* 0x080fe2000000180c */
[----:B------:R-:W2:Y:S03]  /*dc80*/  LDL R12, [R1] ;  /* 0x00000000010c7983 */ /* 0x000ea60000100800 */
        /* <DEDUP_REMOVED lines=34> */
[-C--:B-1----:R-:W-:Y:S08]  /*deb0*/  HMMA.16816.F32 R68, R108, R168.reuse, R68 ;  /* 0x000000a86c44723c */ /* 0x082ff00000001844 */
[C---:B------:R-:W-:Y:S08]  /*dec0*/  HMMA.16816.F32 R72, R160.reuse, R168, R72 ;  /* 0x000000a8a048723c */ /* 0x040ff00000001848 */
[-C--:B------:R-:W-:Y:S08]  /*ded0*/  HMMA.16816.F32 R76, R160, R170.reuse, R76 ;  /* 0x000000aaa04c723c */ /* 0x080ff0000000184c */
[C---:B------:R-:W-:Y:S08]  /*dee0*/  HMMA.16816.F32 R80, R108.reuse, R170, R80 ;  /* 0x000000aa6c50723c */ /* 0x040ff00000001850 */
[-C--:B---3--:R-:W-:Y:S08]  /*def0*/  HMMA.16816.F32 R84, R108, R4.reuse, R84 ;  /* 0x000000046c54723c */ /* 0x088ff00000001854 */
        /* <DEDUP_REMOVED lines=27> */
[----:B--2---:R-:W-:Y:S02]  /*e0b0*/  ISETP.GT.AND P0, PT, R224, R12, PT ;  /* 0x0000000ce000720c */ /* 0x004fe40003f04270 */
[----:B------:R-:W-:Y:S11]  /*e0c0*/  MOV R224, R0 ;  /* 0x0000000000e07202 */ /* 0x000ff60000000f00 */
[----:B-1----:R-:W-:-:S05]  /*e0d0*/  @P0 BRA `(.L_x_344) ;  /* 0xffffcdc000000947 */ /* 0x002fca000383ffff */
.L_x_339:
        /* <DEDUP_REMOVED lines=15> */
.L_x_366:
[----:B------:R-:W2:Y:S01]  /*e1d0*/  LDL R13, [R1+0x40] ;  /* 0x00004000010d7983 */ /* 0x000ea20000100800 */
[----:B------:R-:W-:Y:S04]  /*e1e0*/  DEPBAR.LE SB0, 0x0 ;  /* 0x000080000000791a */ /* 0x000fe80000000000 */
[----:B------:R-:W3:Y:S01]  /*e1f0*/  LDL R12, [R1+0x3c] ;  /* 0x00003c00010c7983 */ /* 0x000ee20000100800 */
[C---:B------:R-:W-:Y:S01]  /*e200*/  ISETP.GE.AND P1, PT, R226.reuse, c[0x0][0x1d4], PT ;  /* 0x00007500e2007a0c */ /* 0x040fe20003f26270 */
[----:B-1----:R-:W-:Y:S01]  /*e210*/  IMAD.WIDE.U32 R2, R225, c[0x0][0x208], RZ ;  /* 0x00008200e1027a25 */ /* 0x002fe200078e00ff */
[----:B------:R-:W-:Y:S01]  /*e220*/  SHF.R.S32.HI R4, RZ, 0x1f, R223 ;  /* 0x0000001fff047819 */ /* 0x000fe200000114df */
[----:B------:R-:W1:Y:S01]  /*e230*/  S2R R5, SR_CTAID.Y ;  /* 0x0000000000057919 */ /* 0x000e620000002600 */
[----:B------:R-:W-:Y:S01]  /*e240*/  IADD3 R11, R226, 0x40, RZ ;  /* 0x00000040e20b7810 */ /* 0x000fe20007ffe0ff */
[----:B------:R-:W-:Y:S01]  /*e250*/  BSSY B0, `(.L_x_346) ;  /* 0x0000051000007945 */ /* 0x000fe20003800000 */
[----:B------:R-:W-:Y:S01]  /*e260*/  SHF.R.S32.HI R0, RZ, 0x1f, R225 ;  /* 0x0000001fff007819 */ /* 0x000fe200000114e1 */
[----:B------:R-:W4:Y:S01]  /*e270*/  S2R R8, SR_CTAID.Y ;  /* 0x0000000000087919 */ /* 0x000f220000002600 */
[----:B------:R-:W-:Y:S03]  /*e280*/  IMAD R4, R4, c[0x0][0x218], RZ ;  /* 0x0000860004047a24 */ /* 0x000fe600078e02ff */
[----:B------:R-:W-:Y:S01]  /*e290*/  BAR.SYNC.DEFER_BLOCKING 0x0 ;  /* 0x0000000000007b1d */ /* 0x000fe20000010000 */
[----:B------:R-:W-:Y:S02]  /*e2a0*/  IMAD R0, R0, c[0x0][0x208], RZ ;  /* 0x0000820000007a24 */ /* 0x000fe400078e02ff */
[----:B------:R-:W-:Y:S02]  /*e2b0*/  IMAD R4, R223, c[0x0][0x21c], R4 ;  /* 0x00008700df047a24 */ /* 0x000fe400078e0204 */
[----:B------:R-:W-:Y:S04]  /*e2c0*/  IMAD R0, R225, c[0x0][0x20c], R0 ;  /* 0x00008300e1007a24 */ /* 0x000fe800078e0200 */
[----:B------:R-:W-:Y:S04]  /*e2d0*/  IMAD.IADD R3, R3, 0x1, R0 ;  /* 0x0000000103037824 */ /* 0x000fe800078e0200 */
[----:B------:R-:W-:Y:S01]  /*e2e0*/  IMAD.WIDE.U32 R2, R223, c[0x0][0x218], R2 ;  /* 0x00008600df027a25 */ /* 0x000fe200078e0002 */
[----:B------:R-:W-:Y:S04]  /*e2f0*/  LDSM.16.M88.4 R48, [R211+0x6080] ;  /* 0x00608000d330783b */ /* 0x000fe80000000200 */
[----:B------:R-:W-:Y:S04]  /*e300*/  LDSM.16.M88.4 R44, [R211+0x7080] ;  /* 0x00708000d32c783b */ /* 0x000fe80000000200 */
[----:B------:R-:W-:Y:S04]  /*e310*/  LDSM.16.M88.4 R16, [R208+0x3c80] ;  /* 0x003c8000d010783b */ /* 0x000fe80000000200 */
[----:B------:R-:W-:Y:S04]  /*e320*/  LDSM.16.M88.4 R32, [R208+0x4080] ;  /* 0x00408000d020783b */ /* 0x000fe80000000200 */
[----:B------:R-:W-:Y:S01]  /*e330*/  LDSM.16.M88.4 R160, [R208+0x4480] ;  /* 0x00448000d0a0783b */ /* 0x000fe20000000200 */
[----:B-1----:R-:W-:Y:S01]  /*e340*/  SHF.R.S32.HI R5, RZ, 0x1f, R5 ;  /* 0x0000001fff057819 */ /* 0x002fe20000011405 */
[----:B----4-:R-:W-:Y:S02]  /*e350*/  IMAD.WIDE.U32 R6, R8, c[0x0][0x210], RZ ;  /* 0x0000840008067a25 */ /* 0x010fe400078e00ff */
[----:B------:R-:W-:Y:S02]  /*e360*/  LDSM.16.M88.4 R164, [R212+0x6080] ;  /* 0x00608000d4a4783b */ /* 0x000fe40000000200 */
[----:B------:R-:W-:Y:S01]  /*e370*/  IMAD R5, R5, c[0x0][0x210], RZ ;  /* 0x0000840005057a24 */ /* 0x000fe200078e02ff */
[----:B------:R-:W-:Y:S01]  /*e380*/  IADD3 R0, P0, R6, R2, RZ ;  /* 0x0000000206007210 */ /* 0x000fe20007f1e0ff */
[----:B------:R-:W-:Y:S01]  /*e390*/  LDSM.16.M88.4 R172, [R212+0x7080] ;  /* 0x00708000d4ac783b */ /* 0x000fe20000000200 */
[----:B------:R-:W-:Y:S01]  /*e3a0*/  IADD3 R6, R226, 0x20, RZ ;  /* 0x00000020e2067810 */ /* 0x000fe20007ffe0ff */
[----:B------:R-:W-:Y:S02]  /*e3b0*/  IMAD R5, R8, c[0x0][0x214], R5 ;  /* 0x0000850008057a24 */ /* 0x000fe400078e0205 */
[----:B------:R-:W-:Y:S01]  /*e3c0*/  LDSM.16.M88.4 R168, [R213] ;  /* 0x00000000d5a8783b */ /* 0x000fe20000000200 */
[----:B------:R-:W-:Y:S01]  /*e3d0*/  SHF.R.S32.HI R6, RZ, 0x1f, R6 ;  /* 0x0000001fff067819 */ /* 0x000fe20000011406 */
[----:B------:R-:W-:Y:S01]  /*e3e0*/  IMAD.IADD R5, R7, 0x1, R5 ;  /* 0x0000000107057824 */ /* 0x000fe200078e0205 */
[----:B------:R-:W-:Y:S01]  /*e3f0*/  IADD3 R7, R226, 0x20, RZ ;  /* 0x00000020e2077810 */ /* 0x000fe20007ffe0ff */
[----:B------:R-:W-:Y:S03]  /*e400*/  LDSM.16.M88.4 R176, [R221] ;  /* 0x00000000ddb0783b */ /* 0x000fe60000000200 */
[----:B------:R-:W-:Y:S01]  /*e410*/  IADD3.X R3, R5, R3, R4, P0, !PT ;  /* 0x0000000305037210 */ /* 0x000fe200007fe404 */
[----:B------:R-:W-:Y:S01]  /*e420*/  LDSM.16.M88.4 R180, [R220] ;  /* 0x00000000dcb4783b */ /* 0x000fe20000000200 */
[----:B------:R-:W-:Y:S02]  /*e430*/  LEA R10, P0, R0, c[0x0][0x1f8], 0x1 ;  /* 0x00007e00000a7a11 */ /* 0x000fe400078008ff */
[----:B------:R-:W-:Y:S02]  /*e440*/  IADD3 R5, R226, 0x40, RZ ;  /* 0x00000040e2057810 */ /* 0x000fe40007ffe0ff */
[----:B------:R-:W-:Y:S02]  /*e450*/  LEA.HI.X R3, R0, c[0x0][0x1fc], R3, 0x1, P0 ;  /* 0x00007f0000037a11 */ /* 0x000fe400000f0c03 */
[----:B------:R-:W-:Y:S01]  /*e460*/  LEA.HI R6, R6, R7, RZ, 0x3 ;  /* 0x0000000706067211 */ /* 0x000fe200078f18ff */
[----:B------:R-:W1:Y:S01]  /*e470*/  SHFL.IDX PT, R0, R10, RZ, 0x1c1f ;  /* 0x001c1fff0a007589 */ /* 0x000e6200000e0000 */
[----:B------:R-:W-:Y:S02]  /*e480*/  SHF.R.S32.HI R5, RZ, 0x1f, R5 ;  /* 0x0000001fff057819 */ /* 0x000fe40000011405 */
[----:B------:R-:W-:Y:S01]  /*e490*/  LOP3.LUT R6, R6, 0xfffffff8, RZ, 0xc0, !PT ;  /* 0xfffffff806067812 */ /* 0x000fe200078ec0ff */
[----:B------:R-:W4:Y:S01]  /*e4a0*/  SHFL.IDX PT, R2, R3, RZ, 0x1c1f ;  /* 0x001c1fff03027589 */ /* 0x000f2200000e0000 */
[----:B------:R-:W-:Y:S03]  /*e4b0*/  LEA.HI R5, R5, R11, RZ, 0x3 ;  /* 0x0000000b05057211 */ /* 0x000fe600078f18ff */
[----:B------:R-:W-:Y:S01]  /*e4c0*/  IMAD.SHL.U32 R100, R6, 0x2, RZ ;  /* 0x0000000206647824 */ /* 0x000fe200078e00ff */
[----:B------:R-:W-:Y:S01]  /*e4d0*/  LOP3.LUT R5, R5, 0xfffffff8, RZ, 0xc0, !PT ;  /* 0xfffffff805057812 */ /* 0x000fe200078ec0ff */
[----:B------:R-:W5:Y:S04]  /*e4e0*/  S2R R11, SR_TID.X ;  /* 0x00000000000b7919 */ /* 0x000f680000002100 */
[----:B------:R-:W-:Y:S01]  /*e4f0*/  IMAD.SHL.U32 R102, R5, 0x2, RZ ;  /* 0x0000000205667824 */ /* 0x000fe200078e00ff */
[----:B-1----:R-:W-:Y:S05]  /*e500*/  IADD3 R8, P0, R0, R252, RZ ;  /* 0x000000fc00087210 */ /* 0x002fea0007f1e0ff */
[----:B----4-:R-:W-:Y:S05]  /*e510*/  IMAD.X R9, R2, 0x1, R228, P0 ;  /* 0x0000000102097824 */ /* 0x010fea00000e06e4 */
[----:B------:R-:W-:Y:S01]  /*e520*/  @!PT LDS RZ, [RZ] ;  /* 0x00000000fffff984 */ /* 0x000fe20000000800 */
[----:B------:R1:W-:Y:S01]  /*e530*/  LDGSTS.E.BYPASS.LTC128B.128 [R222+0x1880], [R8.64], !P1 ;  /* 0x0188000008de7fae */ /* 0x0003e2000c901d46 */
[----:B-----5:R-:W-:Y:S02]  /*e540*/  ISETP.GT.AND P1, PT, R11, 0x3f, PT ;  /* 0x0000003f0b00780c */ /* 0x020fe40003f24270 */
        /* <DEDUP_REMOVED lines=14> */
[----:B-1----:R1:W2:Y:S04]  /*e630*/  SHFL.IDX PT, R4, R3, 0x1, 0x1c1f ;  /* 0x003c1f0003047f89 */ /* 0x0022a800000e0000 */
[----:B------:R1:W3:Y:S02]  /*e640*/  SHFL.IDX PT, R0, R10, 0x1, 0x1c1f ;  /* 0x003c1f000a007f89 */ /* 0x0002e400000e0000 */
.L_x_387:
[C---:B-1----:R-:W-:Y:S02]  /*e650*/  IADD3 R10, R226.reuse, 0x20, RZ ;  /* 0x00000020e20a7810 */ /* 0x042fe40007ffe0ff */
[----:B------:R-:W-:Y:S02]  /*e660*/  ISETP.GE.AND P3, PT, R226, c[0x0][0x1d4], PT ;  /* 0x00007500e2007a0c */ /* 0x000fe40003f66270 */
        /* <DEDUP_REMOVED lines=15> */
.L_x_347:
[----:B------:R-:W-:Y:S05]  /*e760*/  BSYNC B0 ;  /* 0x0000000000007941 */ /* 0x000fea0003800000 */
.L_x_346:
[----:B------:R-:W0:Y:S01]  /*e770*/  LDGDEPBAR ;  /* 0x00000000000079af */ /* 0x000e220000000000 */
[----:B------:R-:W-:Y:S01]  /*e780*/  WARPSYNC 0xffffffff ;  /* 0xffffffff00007948 */ /* 0x000fe20003800000 */
[-C--:B-1----:R-:W-:Y:S06]  /*e790*/  HMMA.16816.F32 R4, R48, R16.reuse, RZ ;  /* 0x000000103004723c */ /* 0x082fec00000018ff */
        /* <DEDUP_REMOVED lines=155> */
[----:B---3--:R-:W-:Y:S02]  /*f150*/  FMUL.FTZ R26, R50, c[0x0][0x320] ;  /* 0x0000c800321a7a20 */ /* 0x008fe40000410000 */
[----:B------:R-:W-:Y:S02]  /*f160*/  FMUL.FTZ R18, R51, c[0x0][0x320] ;  /* 0x0000c80033127a20 */ /* 0x000fe40000410000 */
[----:B------:R-:W-:Y:S02]  /*f170*/  FMUL.FTZ R22, R22, c[0x0][0x320] ;  /* 0x0000c80016167a20 */ /* 0x000fe40000410000 */
[----:B------:R-:W-:Y:S02]  /*f180*/  FMUL.FTZ R23, R23, c[0x0][0x320] ;  /* 0x0000c80017177a20 */ /* 0x000fe40000410000 */
[----:B------:R-:W-:Y:S01]  /*f190*/  FMUL.FTZ R24, R24, c[0x0][0x320] ;  /* 0x0000c80018187a20 */ /* 0x000fe20000410000 */
[----:B------:R2:W3:Y:S01]  /*f1a0*/  MUFU.TANH R161, R22 ;  /* 0x0000001600a17308 */ /* 0x0004e20000002400 */
        /* <DEDUP_REMOVED lines=39> */
[----:B------:R-:W1:Y:S01]  /*f420*/  S2R R233, SR_CTAID.Y ;  /* 0x0000000000e97919 */ /* 0x000e620000002600 */
[----:B---3--:R-:W-:Y:S01]  /*f430*/  ISETP.GT.AND P1, PT, R0, 0x2f, PT ;  /* 0x0000002f0000780c */ /* 0x008fe20003f24270 */
[----:B--2---:R-:W-:Y:S05]  /*f440*/  IMAD R2, R224, 0x30, R2 ;  /* 0x00000030e0027824 */ /* 0x004fea00078e0202 */
[----:B------:R-:W-:Y:S05]  /*f450*/  IADD3 R2, R2, -0x30, R0 ;  /* 0xffffffd002027810 */ /* 0x000fea0007ffe000 */
[----:B------:R-:W-:Y:S04]  /*f460*/  @P2 IMAD.HI.U32 R3, R2, c[0x0][0x2bc], RZ ;  /* 0x0000af0002032a27 */ /* 0x000fe800078e00ff */
[----:B------:R-:W-:Y:S01]  /*f470*/  IMAD.MOV.U32 R0, RZ, RZ, R2 ;  /* 0x000000ffff007224 */ /* 0x000fe200078e0002 */
[----:B------:R-:W-:Y:S04]  /*f480*/  @P2 SHF.R.U32.HI R0, RZ, c[0x0][0x2c0], R3 ;  /* 0x0000b000ff002a19 */ /* 0x000fe80000011603 */
[C---:B----4-:R-:W-:Y:S01]  /*f490*/  @!P1 IADD3 R3, P0, R0.reuse, R234, RZ ;  /* 0x000000ea00039210 */ /* 0x050fe20007f1e0ff */
[----:B-1----:R-:W-:Y:S03]  /*f4a0*/  IMAD.WIDE.U32 R234, R233, c[0x0][0x1e8], RZ ;  /* 0x00007a00e9ea7a25 */ /* 0x002fe600078e00ff */
[----:B-----5:R-:W-:Y:S01]  /*f4b0*/  @!P1 LEA.HI.X.SX32 R5, R0, R232, 0x1, P0 ;  /* 0x000000e800059211 */ /* 0x020fe200000f0eff */
[----:B------:R-:W-:Y:S01]  /*f4c0*/  IMAD.MOV R0, RZ, RZ, -R0 ;  /* 0x000000ffff007224 */ /* 0x000fe200078e0a00 */
[----:B------:R-:W1:Y:S01]  /*f4d0*/  S2R R232, SR_CTAID.Y ;  /* 0x0000000000e87919 */ /* 0x000e620000002600 */
[C---:B------:R-:W-:Y:S02]  /*f4e0*/  @!P1 LEA R4, P0, R3.reuse, c[0x0][0x2a0], 0x2 ;  /* 0x0000a80003049a11 */ /* 0x040fe400078010ff */
[----:B------:R-:W-:Y:S02]  /*f4f0*/  IMAD R225, R0, c[0x0][0x2b8], R2 ;  /* 0x0000ae0000e17a24 */ /* 0x000fe400078e0202 */
[----:B------:R-:W-:Y:S02]  /*f500*/  @!P1 LEA.HI.X R5, R3, c[0x0][0x2a4], R5, 0x2, P0 ;  /* 0x0000a90003059a11 */ /* 0x000fe400000f1405 */
[----:B------:R-:W-:Y:S01]  /*f510*/  IMAD.WIDE.U32 R2, R225, c[0x0][0x1e0], RZ ;  /* 0x00007800e1027a25 */ /* 0x000fe200078e00ff */
[----:B------:R-:W-:Y:S02]  /*f520*/  SHF.R.S32.HI R0, RZ, 0x1f, R225 ;  /* 0x0000001fff007819 */ /* 0x000fe400000114e1 */
[----:B------:R-:W2:Y:S01]  /*f530*/  @!P1 LDG.E R223, [R4.64] ;  /* 0x0000000604df9981 */ /* 0x000ea2000c1e1900 */
[----:B------:R-:W-:Y:S02]  /*f540*/  ISETP.GE.AND P1, PT, R227, 0x1, PT ;  /* 0x00000001e300780c */ /* 0x000fe40003f26270 */
[----:B------:R-:W-:Y:S04]  /*f550*/  IMAD R0, R0, c[0x0][0x1e0], RZ ;  /* 0x0000780000007a24 */ /* 0x000fe800078e02ff */
[----:B------:R-:W-:Y:S04]  /*f560*/  IMAD R0, R225, c[0x0][0x1e4], R0 ;  /* 0x00007900e1007a24 */ /* 0x000fe800078e0200 */
[----:B------:R-:W-:Y:S01]  /*f570*/  IMAD.IADD R3, R3, 0x1, R0 ;  /* 0x0000000103037824 */ /* 0x000fe200078e0200 */
[----:B-1----:R-:W-:Y:S05]  /*f580*/  SHF.R.S32.HI R232, RZ, 0x1f, R232 ;  /* 0x0000001fffe87819 */ /* 0x002fea00000114e8 */
[----:B------:R-:W-:Y:S04]  /*f590*/  IMAD R232, R232, c[0x0][0x1e8], RZ ;  /* 0x00007a00e8e87a24 */ /* 0x000fe800078e02ff */
[----:B------:R-:W-:Y:S01]  /*f5a0*/  IMAD R232, R233, c[0x0][0x1ec], R232 ;  /* 0x00007b00e9e87a24 */ /* 0x000fe200078e02e8 */
[----:B------:R-:W-:Y:S03]  /*f5b0*/  IADD3 R233, R226, 0x20, RZ ;  /* 0x00000020e2e97810 */ /* 0x000fe60007ffe0ff */
[----:B------:R-:W-:Y:S01]  /*f5c0*/  IMAD.IADD R232, R235, 0x1, R232 ;  /* 0x00000001ebe87824 */ /* 0x000fe200078e02e8 */
[----:B------:R-:W-:Y:S02]  /*f5d0*/  ISETP.GE.AND P4, PT, R233, c[0x0][0x1d4], PT ;  /* 0x00007500e9007a0c */ /* 0x000fe40003f86270 */
[----:B--2---:R-:W-:Y:S01]  /*f5e0*/  SHF.R.S32.HI R4, RZ, 0x1f, R223 ;  /* 0x0000001fff047819 */ /* 0x004fe200000114df */
        /* <DEDUP_REMOVED lines=33> */
.L_x_349:
        /* <DEDUP_REMOVED lines=12> */
[C---:B---3--:R-:W-:Y:S02]  /*f8c0*/  IADD3 R7, -R3.reuse, 0x1, R2 ;  /* 0x0000000103077810 */ /* 0x048fe40007ffe102 */
[----:B------:R-:W-:Y:S02]  /*f8d0*/  IADD3 R8, -R3, R2, RZ ;  /* 0x0000000203087210 */ /* 0x000fe40007ffe1ff */
[----:B------:R-:W-:Y:S04]  /*f8e0*/  IADD3 R7, -R230, R7, R229 ;  /* 0x00000007e6077210 */ /* 0x000fe80007ffe1e5 */
[C---:B------:R-:W-:Y:S02]  /*f8f0*/  IADD3 R6, R7.reuse, c[0x0][0x328], RZ ;  /* 0x0000ca0007067a10 */ /* 0x040fe40007ffe0ff */
[----:B------:R-:W-:Y:S04]  /*f900*/  IADD3 R7, R7, UR4, RZ ;  /* 0x0000000407077c10 */ /* 0x000fe8000fffe0ff */
[----:B-1----:R-:W-:Y:S01]  /*f910*/  IADD3 R0, R7, R4, RZ ;  /* 0x0000000407007210 */ /* 0x002fe20007ffe0ff */
        /* <DEDUP_REMOVED lines=15> */
.L_x_352:
[----:B------:R-:W-:Y:S04]  /*fa10*/  MOV R9, 0x1 ;  /* 0x0000000100097802 */ /* 0x000fe80000000f00 */
[----:B------:R-:W-:Y:S11]  /*fa20*/  ISETP.NE.AND P0, PT, R9, c[0x0][0x32c], PT ;  /* 0x0000cb0009007a0c */ /* 0x000ff60003f05270 */
[----:B------:R-:W-:Y:S02]  /*fa30*/  @!UPT UIADD3 URZ, URZ, URZ, URZ ;  /* 0x0000003f3f3ff290 */ /* 0x000fe4000fffe03f */
[----:B------:R-:W-:Y:S05]  /*fa40*/  @P0 IMAD.HI.U32 R9, R4, c[0x0][0x330], RZ ;  /* 0x0000cc0004090a27 */ /* 0x000fea00078e00ff */
[----:B------:R-:W-:Y:S02]  /*fa50*/  @P0 SHF.R.U32.HI R4, RZ, c[0x0][0x334], R9 ;  /* 0x0000cd00ff040a19 */ /* 0x000fe40000011609 */
.L_x_353:
[----:B------:R-:W-:Y:S05]  /*fa60*/  BSYNC B0 ;  /* 0x0000000000007941 */ /* 0x000fea0003800000 */
.L_x_351:
[----:B------:R-:W-:Y:S05]  /*fa70*/  IMAD R4, R4, c[0x0][0x32c], R8 ;  /* 0x0000cb0004047a24 */ /* 0x000fea00078e0208 */
[----:B------:R-:W-:Y:S02]  /*fa80*/  IADD3 R9, R4, c[0x0][0x32c], RZ ;  /* 0x0000cb0004097a10 */ /* 0x000fe40007ffe0ff */
[----:B------:R-:W-:Y:S02]  /*fa90*/  IMNMX R0, R0, R4, !PT ;  /* 0x0000000400007217 */ /* 0x000fe40007800200 */
[----:B------:R-:W-:Y:S02]  /*faa0*/  IMNMX R3, R3, R9, PT ;  /* 0x0000000903037217 */ /* 0x000fe40003800200 */
.L_x_350:
        /* <DEDUP_REMOVED lines=55> */
[----:B------:R-:W-:Y:S01]  /*fe20*/  ISETP.GE.AND P0, PT, R33, 0x1, PT ;  /* 0x000000012100780c */ /* 0x000fe20003f06270 */
[--C-:B-1----:R-:W-:Y:S02]  /*fe30*/  IMAD.IADD R2, R6, 0x1, R3.reuse ;  /* 0x0000000106027824 */ /* 0x102fe400078e0203 */
[----:B------:R-:W-:Y:S10]  /*fe40*/  IMAD.IADD R0, R7, 0x1, R3 ;  /* 0x0000000107007824 */ /* 0x000ff400078e0203 */
        /* <DEDUP_REMOVED lines=14> */
.L_x_356:
[----:B------:R-:W-:Y:S04]  /*ff30*/  MOV R14, 0x1 ;  /* 0x00000001000e7802 */ /* 0x000fe80000000f00 */
[----:B------:R-:W-:Y:S11]  /*ff40*/  ISETP.NE.AND P0, PT, R14, c[0x0][0x32c], PT ;  /* 0x0000cb000e007a0c */ /* 0x000ff60003f05270 */
[----:B------:R-:W-:Y:S02]  /*ff50*/  @!UPT UIADD3 URZ, URZ, URZ, URZ ;  /* 0x0000003f3f3ff290 */ /* 0x000fe4000fffe03f */
[----:B------:R-:W-:Y:S05]  /*ff60*/  @P0 IMAD.HI.U32 R14, R3, c[0x0][0x330], RZ ;  /* 0x0000cc00030e0a27 */ /* 0x000fea00078e00ff */
[----:B------:R-:W-:Y:S02]  /*ff70*/  @P0 SHF.R.U32.HI R3, RZ, c[0x0][0x334], R14 ;  /* 0x0000cd00ff030a19 */ /* 0x000fe4000001160e */
.L_x_357:
[----:B------:R-:W-:Y:S05]  /*ff80*/  BSYNC B0 ;  /* 0x0000000000007941 */ /* 0x000fea0003800000 */
.L_x_355:
[----:B------:R-:W-:Y:S05]  /*ff90*/  IMAD R3, R3, c[0x0][0x32c], R8 ;  /* 0x0000cb0003037a24 */ /* 0x000fea00078e0208 */
[----:B------:R-:W-:Y:S02]  /*ffa0*/  IADD3 R14, R3, c[0x0][0x32c], RZ ;  /* 0x0000cb00030e7a10 */ /* 0x000fe40007ffe0ff */
[----:B------:R-:W-:Y:S02]  /*ffb0*/  IMNMX R0, R0, R3, !PT ;  /* 0x0000000300007217 */ /* 0x000fe40007800200 */
[----:B------:R-:W-:Y:S02]  /*ffc0*/  IMNMX R2, R2, R14, PT ;  /* 0x0000000e02027217 */ /* 0x000fe40003800200 */
.L_x_354:
        /* <DEDUP_REMOVED lines=61> */
.L_x_360:
[----:B------:R-:W-:Y:S04]  /*103a0*/  MOV R14, 0x1 ;  /* 0x00000001000e7802 */ /* 0x000fe80000000f00 */
[----:B------:R-:W-:Y:S11]  /*103b0*/  ISETP.NE.AND P0, PT, R14, c[0x0][0x32c], PT ;  /* 0x0000cb000e007a0c */ /* 0x000ff60003f05270 */
[----:B------:R-:W-:Y:S02]  /*103c0*/  @!UPT UIADD3 URZ, URZ, URZ, URZ ;  /* 0x0000003f3f3ff290 */ /* 0x000fe4000fffe03f */
[----:B------:R-:W-:Y:S05]  /*103d0*/  @P0 IMAD.HI.U32 R14, R3, c[0x0][0x330], RZ ;  /* 0x0000cc00030e0a27 */ /* 0x000fea00078e00ff */
[----:B------:R-:W-:Y:S02]  /*103e0*/  @P0 SHF.R.U32.HI R3, RZ, c[0x0][0x334], R14 ;  /* 0x0000cd00ff030a19 */ /* 0x000fe4000001160e */
.L_x_361:
[----:B------:R-:W-:Y:S05]  /*103f0*/  BSYNC B0 ;  /* 0x0000000000007941 */ /* 0x000fea0003800000 */
.L_x_359:
[----:B------:R-:W-:Y:S05]  /*10400*/  IMAD R3, R3, c[0x0][0x32c], R8 ;  /* 0x0000cb0003037a24 */ /* 0x000fea00078e0208 */
[----:B------:R-:W-:Y:S02]  /*10410*/  IADD3 R14, R3, c[0x0][0x32c], RZ ;  /* 0x0000cb00030e7a10 */ /* 0x000fe40007ffe0ff */
[----:B------:R-:W-:Y:S02]  /*10420*/  IMNMX R0, R0, R3, !PT ;  /* 0x0000000300007217 */ /* 0x000fe40007800200 */
[----:B------:R-:W-:Y:S02]  /*10430*/  IMNMX R2, R2, R14, PT ;  /* 0x0000000e02027217 */ /* 0x000fe40003800200 */
.L_x_358:
        /* <DEDUP_REMOVED lines=61> */
.L_x_364:
[----:B------:R-:W-:Y:S04]  /*10810*/  MOV R5, 0x1 ;  /* 0x0000000100057802 */ /* 0x000fe80000000f00 */
[----:B------:R-:W-:Y:S11]  /*10820*/  ISETP.NE.AND P0, PT, R5, c[0x0][0x32c], PT ;  /* 0x0000cb0005007a0c */ /* 0x000ff60003f05270 */
[----:B------:R-:W-:Y:S02]  /*10830*/  @!UPT UIADD3 URZ, URZ, URZ, URZ ;  /* 0x0000003f3f3ff290 */ /* 0x000fe4000fffe03f */
[----:B------:R-:W-:Y:S05]  /*10840*/  @P0 IMAD.HI.U32 R5, R3, c[0x0][0x330], RZ ;  /* 0x0000cc0003050a27 */ /* 0x000fea00078e00ff */
[----:B------:R-:W-:Y:S02]  /*10850*/  @P0 SHF.R.U32.HI R3, RZ, c[0x0][0x334], R5 ;  /* 0x0000cd00ff030a19 */ /* 0x000fe40000011605 */
.L_x_365:
[----:B------:R-:W-:Y:S05]  /*10860*/  BSYNC B0 ;  /* 0x0000000000007941 */ /* 0x000fea0003800000 */
.L_x_363:
[----:B------:R-:W-:Y:S05]  /*10870*/  IMAD R8, R3, c[0x0][0x32c], R8 ;  /* 0x0000cb0003087a24 */ /* 0x000fea00078e0208 */
[----:B------:R-:W-:Y:S02]  /*10880*/  IADD3 R3, R8, c[0x0][0x32c], RZ ;  /* 0x0000cb0008037a10 */ /* 0x000fe40007ffe0ff */
[----:B------:R-:W-:Y:S02]  /*10890*/  IMNMX R0, R0, R8, !PT ;  /* 0x0000000800007217 */ /* 0x000fe40007800200 */
[----:B------:R-:W-:Y:S02]  /*108a0*/  IMNMX R2, R2, R3, PT ;  /* 0x0000000302027217 */ /* 0x000fe40003800200 */
.L_x_362:
[----:B------:R-:W-:Y:S01]  /*108b0*/  ISETP.GT.AND P0, PT, R0, RZ, !P1 ;  /* 0x000000ff0000720c */ /* 0x000fe20004f04270 */
[----:B------:R-:W-:Y:S01]  /*108c0*/  LDSM.16.MT88.4 R36, [R210+0x1880] ;  /* 0x00188000d224783b */ /* 0x000fe20000004200 */
        /* <DEDUP_REMOVED lines=30> */
[----:B------:R-:W-:Y:S02]  /*10ab0*/  MOV R191, R231 ;  /* 0x000000e700bf7202 */ /* 0x000fe40000000f00 */
        /* <DEDUP_REMOVED lines=20> */
[----:B------:R-:W-:Y:S02]  /*10c00*/  ISETP.GT.AND P0, PT, R0, 0x29, !P1 ;  /* 0x000000290000780c */ /* 0x000fe40004f04270 */
[----:B------:R-:W1:Y:S02]  /*10c10*/  SHFL.BFLY PT, R0, R106, 0x2, 0x1f ;  /* 0x0c401f006a007f89 */ /* 0x000e6400000e0000 */
[----:B------:R-:W-:Y:S04]  /*10c20*/  ISETP.LT.OR P0, PT, R2, 0x2a, P0 ;  /* 0x0000002a0200780c */ /* 0x000fe80000701670 */
[----:B------:R-:W-:Y:S02]  /*10c30*/  FSEL R109, R47, -INF , !P0 ;  /* 0xff8000002f6d7808 */ /* 0x000fe40004000000 */
[----:B-1----:R-:W-:Y:S05]  /*10c40*/  FMNMX.FTZ R106, R106, R0, !PT ;  /* 0x000000006a6a7209 */ /* 0x002fea0007810000 */
        /* <DEDUP_REMOVED lines=10> */
[--C-:B------:R-:W-:Y:S01]  /*10cf0*/  FFMA.FTZ R6, R24, c[0x0][0x2d0], -R110.reuse ;  /* 0x0000b40018067a23 */ /* 0x100fe2000001086e */
[----:B------:R-:W-:Y:S01]  /*10d00*/  FMNMX.FTZ R0, R48, R0, !PT ;  /* 0x0000000030007209 */ /* 0x000fe20007810000 */
[----:B------:R-:W-:Y:S02]  /*10d10*/  FFMA.FTZ R7, R23, c[0x0][0x2d0], -R110 ;  /* 0x0000b40017077a23 */ /* 0x000fe4000001086e */
[----:B------:R1:W-:Y:S01]  /*10d20*/  MUFU.EX2 R250, R6 ;  /* 0x0000000600fa7308 */ /* 0x0003e20000000800 */
[----:B------:R-:W-:Y:S04]  /*10d30*/  FMNMX.FTZ R0, R49, R0, !PT ;  /* 0x0000000031007209 */ /* 0x000fe80007810000 */
[----:B------:R-:W-:Y:S04]  /*10d40*/  FMNMX.FTZ R0, R168, R0, !PT ;  /* 0x00000000a8007209 */ /* 0x000fe80007810000 */
[----:B------:R-:W-:Y:S01]  /*10d50*/  FMNMX.FTZ R0, R170, R0, !PT ;  /* 0x00000000aa007209 */ /* 0x000fe20007810000 */
[----:B------:R-:W-:Y:S03]  /*10d60*/  MUFU.EX2 R249, R7 ;  /* 0x0000000700f97308 */ /* 0x000fe60000000800 */
[----:B------:R-:W-:Y:S04]  /*10d70*/  FMNMX.FTZ R0, R180, R0, !PT ;  /* 0x00000000b4007209 */ /* 0x000fe80007810000 */
[----:B------:R-:W-:Y:S04]  /*10d80*/  FMNMX.FTZ R0, R181, R0, !PT ;  /* 0x00000000b5007209 */ /* 0x000fe80007810000 */
[----:B------:R-:W-:Y:S04]  /*10d90*/  FMNMX.FTZ R0, R190, R0, !PT ;  /* 0x00000000be007209 */ /* 0x000fe80007810000 */
[----:B------:R-:W-:Y:S05]  /*10da0*/  FMNMX.FTZ R0, R192, R0, !PT ;  /* 0x00000000c0007209 */ /* 0x000fea0007810000 */
[----:B------:R-:W2:Y:S02]  /*10db0*/  SHFL.BFLY PT, R2, R0, 0x2, 0x1f ;  /* 0x0c401f0000027f89 */ /* 0x000ea400000e0000 */
[----:B--2---:R-:W-:Y:S06]  /*10dc0*/  FMNMX.FTZ R0, R0, R2, !PT ;  /* 0x0000000200007209 */ /* 0x004fec0007810000 */
[----:B------:R-:W2:Y:S02]  /*10dd0*/  SHFL.BFLY PT, R105, R0, 0x1, 0x1f ;  /* 0x0c201f0000697f89 */ /* 0x000ea400000e0000 */
[----:B--2---:R-:W-:Y:S02]  /*10de0*/  FMNMX.FTZ R105, R0, R105, !PT ;  /* 0x0000006900697209 */ /* 0x004fe40007810000 */
[----:B------:R-:W-:Y:S02]  /*10df0*/  FMNMX.FTZ R0, R14, R107, !PT ;  /* 0x0000006b0e007209 */ /* 0x000fe40007810000 */
[C---:B------:R-:W-:Y:S01]  /*10e00*/  FSETP.NEU.FTZ.AND P0, PT, R105.reuse, -INF , PT ;  /* 0xff8000006900780b */ /* 0x040fe20003f1d000 */
[C---:B------:R-:W-:Y:S01]  /*10e10*/  FMUL.FTZ R111, R105.reuse, c[0x0][0x2d0] ;  /* 0x0000b400696f7a20 */ /* 0x040fe20000410000 */
        /* <DEDUP_REMOVED lines=25> */
[----:B-1----:R-:W-:Y:S01]  /*10fb0*/  FFMA.FTZ R6, R17, c[0x0][0x2d0], -R164 ;  /* 0x0000b40011067a23 */ /* 0x002fe200000108a4 */
        /* <DEDUP_REMOVED lines=124> */
[C---:B------:R-:W-:Y:S02]  /*11780*/  FMUL.FTZ R86, R100.reuse, R86 ;  /* 0x0000005664567220 */ /* 0x040fe40000410000 */
[--C-:B-1----:R-:W-:Y:S02]  /*11790*/  FFMA.FTZ R2, R41, c[0x0][0x2d0], -R110.reuse ;  /* 0x0000b40029027a23 */ /* 0x102fe4000001086e */
[C---:B------:R-:W-:Y:S02]  /*117a0*/  FMUL.FTZ R41, R3.reuse, R149 ;  /* 0x0000009503297220 */ /* 0x040fe40000410000 */
[----:B------:R1:W3:Y:S01]  /*117b0*/  MUFU.EX2 R235, R2 ;  /* 0x0000000200eb7308 */ /* 0x0002e20000000800 */
[----:B------:R-:W-:Y:S02]  /*117c0*/  FMUL.FTZ R87, R100, R87 ;  /* 0x0000005764577220 */ /* 0x000fe40000410000 */
        /* <DEDUP_REMOVED lines=138> */
[C---:B------:R-:W-:Y:S01]  /*12070*/  HMMA.16816.F32 R64, R112.reuse, R118, R64 ;  /* 0x000000767040723c */ /* 0x040fe20000001840 */
[----:B------:R-:W-:Y:S07]  /*12080*/  ISETP.GT.AND P0, PT, R224, R196, PT ;  /* 0x000000c4e000720c */ /* 0x000fee0003f04270 */
[-C--:B-1----:R-:W-:Y:S01]  /*12090*/  HMMA.16816.F32 R68, R112, R124.reuse, R68 ;  /* 0x0000007c7044723c */ /* 0x082fe20000001844 */
[----:B------:R-:W1:Y:S07]  /*120a0*/  MUFU.EX2 R188, R110 ;  /* 0x0000006e00bc7308 */ /* 0x000e6e0000000800 */
[C---:B------:R-:W-:Y:S01]  /*120b0*/  HMMA.16816.F32 R72, R120.reuse, R124, R72 ;  /* 0x0000007c7848723c */ /* 0x040fe20000001848 */
[--C-:B--2---:R-:W-:Y:S07]  /*120c0*/  FFMA.FTZ R2, R190, c[0x0][0x2d0], -R111.reuse ;  /* 0x0000b400be027a23 */ /* 0x104fee000001086f */
[-C--:B------:R-:W-:Y:S01]  /*120d0*/  HMMA.16816.F32 R76, R120, R126.reuse, R76 ;  /* 0x0000007e784c723c */ /* 0x080fe2000000184c */
[----:B------:R-:W2:Y:S01]  /*120e0*/  LDL.LU R190, [R1+0x10] ;  /* 0x0000100001be7983 */ /* 0x000ea20000300800 */
[----:B------:R5:W-:Y:S02]  /*120f0*/  MUFU.EX2 R185, R2 ;  /* 0x0000000200b97308 */ /* 0x000be40000000800 */
[----:B------:R-:W-:Y:S02]  /*12100*/  FFMA.FTZ R111, R192, c[0x0][0x2d0], -R111 ;  /* 0x0000b400c06f7a23 */ /* 0x000fe4000001086f */
[----:B------:R-:W3:Y:S02]  /*12110*/  LDL.LU R192, [R1+0x8] ;  /* 0x0000080001c07983 */ /* 0x000ee40000300800 */
[C---:B------:R-:W-:Y:S01]  /*12120*/  HMMA.16816.F32 R80, R112.reuse, R126, R80 ;  /* 0x0000007e7050723c */ /* 0x040fe20000001850 */
[----:B-1----:R-:W-:Y:S03]  /*12130*/  F2FP.PACK_AB R110, R188, R191 ;  /* 0x000000bfbc6e723e */ /* 0x002fe600000000ff */
[----:B------:R-:W1:Y:S04]  /*12140*/  MUFU.EX2 R184, R111 ;  /* 0x0000006f00b87308 */ /* 0x000e680000000800 */
[-C--:B----4-:R-:W-:Y:S08]  /*12150*/  HMMA.16816.F32 R84, R112, R128.reuse, R84 ;  /* 0x000000807054723c */ /* 0x090ff00000001854 */
[C---:B------:R-:W-:Y:S01]  /*12160*/  HMMA.16816.F32 R88, R120.reuse, R128, R88 ;  /* 0x000000807858723c */ /* 0x040fe20000001858 */
[--C-:B-----5:R-:W-:Y:S02]  /*12170*/  FFMA.FTZ R2, R186, c[0x0][0x2d0], -R164.reuse ;  /* 0x0000b400ba027a23 */ /* 0x120fe400000108a4 */
[----:B------:R-:W4:Y:S05]  /*12180*/  LDL.LU R186, [R1+0xc] ;  /* 0x00000c0001ba7983 */ /* 0x000f2a0000300800 */
[-C--:B------:R-:W-:Y:S01]  /*12190*/  HMMA.16816.F32 R92, R120, R130.reuse, R92 ;  /* 0x00000082785c723c */ /* 0x080fe2000000185c */
[----:B------:R5:W-:Y:S03]  /*121a0*/  MUFU.EX2 R181, R2 ;  /* 0x0000000200b57308 */ /* 0x000be60000000800 */
[----:B-1----:R-:W-:Y:S04]  /*121b0*/  F2FP.PACK_AB R111, R184, R185 ;  /* 0x000000b9b86f723e */ /* 0x002fe800000000ff */
[----:B------:R-:W-:Y:S01]  /*121c0*/  HMMA.16816.F32 R96, R112, R130, R96 ;  /* 0x000000827060723c */ /* 0x000fe20000001860 */
[--C-:B-----5:R-:W-:Y:S04]  /*121d0*/  FFMA.FTZ R2, R189, c[0x0][0x2d0], -R164.reuse ;  /* 0x0000b400bd027a23 */ /* 0x120fe800000108a4 */
        /* <DEDUP_REMOVED lines=32> */
[----:B--2---:R-:W-:Y:S07]  /*123e0*/  FFMA.FTZ R3, R3, R190, R240 ;  /* 0x000000be03037223 */ /* 0x004fee00000100f0 */
[-C--:B-1----:R-:W-:Y:S01]  /*123f0*/  HMMA.16816.F32 R52, R108, R164.reuse, R52 ;  /* 0x000000a46c34723c */ /* 0x082fe20000001834 */
[----:B---3--:R-:W-:Y:S03]  /*12400*/  FFMA.FTZ R100, R100, R192, R244 ;  /* 0x000000c064647223 */ /* 0x008fe600000100f4 */
[----:B------:R-:W-:Y:S02]  /*12410*/  FADD.FTZ R3, R241, R3 ;  /* 0x00000003f1037221 */ /* 0x000fe40000010000 */
[----:B------:R-:W-:Y:S02]  /*12420*/  FADD.FTZ R100, R245, R100 ;  /* 0x00000064f5647221 */ /* 0x000fe40000010000 */
        /* <DEDUP_REMOVED lines=21> */
[-C--:B------:R-:W-:Y:S01]  /*12580*/  MOV R100, R102.reuse ;  /* 0x0000006600647202 */ /* 0x080fe20000000f00 */
[----:B------:R-:W-:Y:S02]  /*12590*/  FADD.FTZ R9, R236, R9 ;  /* 0x00000009ec097221 */ /* 0x000fe40000010000 */
[----:B------:R-:W-:Y:S01]  /*125a0*/  FADD.FTZ R10, R234, R2 ;  /* 0x00000002ea0a7221 */ /* 0x000fe20000010000 */
[-C--:B------:R-:W-:Y:S01]  /*125b0*/  HMMA.16816.F32 R76, R160, R170.reuse, R76 ;  /* 0x000000aaa04c723c */ /* 0x080fe2000000184c */
[----:B------:R-:W-:Y:S03]  /*125c0*/  FADD.FTZ R2, R235, R9 ;  /* 0x00000009eb027221 */ /* 0x000fe60000010000 */
[----:B------:R-:W-:Y:S02]  /*125d0*/  FADD.FTZ R0, R233, R10 ;  /* 0x0000000ae9007221 */ /* 0x000fe40000010000 */
[----:B------:R-:W-:Y:S02]  /*125e0*/  FADD.FTZ R9, R204, R8 ;  /* 0x00000008cc097221 */ /* 0x000fe40000010000 */
[----:B------:R-:W-:Y:S01]  /*125f0*/  FADD.FTZ R10, R232, R2 ;  /* 0x00000002e80a7221 */ /* 0x000fe20000010000 */
[C---:B------:R-:W-:Y:S03]  /*12600*/  HMMA.16816.F32 R80, R108.reuse, R170, R80 ;  /* 0x000000aa6c50723c */ /* 0x040fe60000001850 */
[----:B------:R-:W-:Y:S02]  /*12610*/  FADD.FTZ R8, R207, R0 ;  /* 0x00000000cf087221 */ /* 0x000fe40000010000 */
[----:B------:R-:W-:Y:S02]  /*12620*/  FADD.FTZ R2, R203, R9 ;  /* 0x00000009cb027221 */ /* 0x000fe40000010000 */
[----:B------:R-:W-:Y:S01]  /*12630*/  FADD.FTZ R0, R231, R10 ;  /* 0x0000000ae7007221 */ /* 0x000fe20000010000 */
[-C--:B------:R-:W-:Y:S01]  /*12640*/  HMMA.16816.F32 R84, R108, R4.reuse, R84 ;  /* 0x000000046c54723c */ /* 0x080fe20000001854 */
[----:B------:R-:W-:Y:S04]  /*12650*/  FADD.FTZ R3, R174, R3 ;  /* 0x00000003ae037221 */ /* 0x000fe80000010000 */
[----:B------:R-:W-:Y:S03]  /*12660*/  FADD.FTZ R3, R175, R3 ;  /* 0x00000003af037221 */ /* 0x000fe60000010000 */
        /* <DEDUP_REMOVED lines=31> */
.L_x_345:
[----:B------:R-:W2:Y:S04]  /*12860*/  LDL.LU R0, [R1+0xc] ;  /* 0x00000c0001007983 */ /* 0x000ea80000300800 */
[----:B-1----:R-:W3:Y:S04]  /*12870*/  LDL.LU R3, [R1+0x8] ;  /* 0x0000080001037983 */ /* 0x002ee80000300800 */
[----:B------:R-:W4:Y:S04]  /*12880*/  LDL.LU R4, [R1+0x10] ;  /* 0x0000100001047983 */ /* 0x000f280000300800 */
[----:B------:R-:W5:Y:S01]  /*12890*/  LDL.LU R2, [R1+0x14] ;  /* 0x0000140001027983 */ /* 0x000f620000300800 */
[----:B------:R-:W-:-:S02]  /*128a0*/  MOV R50, 0xff800000 ;  /* 0xff80000000327802 */ /* 0x000fc40000000f00 */
        /* <DEDUP_REMOVED lines=23> */
[----:B------:R-:W-:-:S05]  /*12a20*/  FSETP.NE.FTZ.AND P1, PT, R6, RZ, PT ;  /* 0x000000ff0600720b */ /* 0x000fca0003f35000 */
[----:B------:R-:W1:Y:S01]  /*12a30*/  @P3 MUFU.RCP R0, R10 ;  /* 0x0000000a00003308 */ /* 0x000e620000001000 */
[----:B------:R-:W-:-:S07]  /*12a40*/  FSETP.NE.FTZ.AND P0, PT, R5, RZ, PT ;  /* 0x000000ff0500720b */ /* 0x000fce0003f15000 */
[----:B------:R-:W-:Y:S06]  /*12a50*/  @P2 MUFU.RCP R3, R8 ;  /* 0x0000000800032308 */ /* 0x000fec0000001000 */
[----:B------:R-:W-:Y:S01]  /*12a60*/  @P0 MOV R7, 0x3f317218 ;  /* 0x3f31721800070802 */ /* 0x000fe20000000f00 */
[C---:B-1----:R-:W-:Y:S01]  /*12a70*/  FMUL.FTZ R112, R0.reuse, R112 ;  /* 0x0000007000707220 */ /* 0x042fe20000410000 */
[----:B------:R-:W1:Y:S01]  /*12a80*/  @P1 MUFU.RCP R2, R6 ;  /* 0x0000000600021308 */ /* 0x000e620000001000 */
        /* <DEDUP_REMOVED lines=15> */
[C---:B------:R-:W-:Y:S01]  /*12b80*/  FMUL.FTZ R28, R0.reuse, R53 ;  /* 0x00000035001c7220 */ /* 0x040fe20000410000 */
[----:B------:R-:W-:Y:S01]  /*12b90*/  MOV R53, 0xff800000 ;  /* 0xff80000000357802 */ /* 0x000fe20000000f00 */
        /* <DEDUP_REMOVED lines=10> */
[----:B------:R-:W-:Y:S01]  /*12c40*/  MOV R0, RZ ;  /* 0x000000ff00007202 */ /* 0x000fe20000000f00 */
[C---:B-1----:R-:W-:Y:S02]  /*12c50*/  FMUL.FTZ R47, R2.reuse, R116 ;  /* 0x00000074022f7220 */ /* 0x042fe40000410000 */
[C---:B------:R-:W-:Y:S02]  /*12c60*/  FMUL.FTZ R117, R2.reuse, R117 ;  /* 0x0000007502757220 */ /* 0x040fe40000410000 */
[C---:B------:R-:W-:Y:S01]  /*12c70*/  FMUL.FTZ R120, R2.reuse, R120 ;  /* 0x0000007802787220 */ /* 0x040fe20000410000 */
[----:B------:R-:W1:Y:S01]  /*12c80*/  @P0 MUFU.RCP R0, R5 ;  /* 0x0000000500000308 */ /* 0x000e620000001000 */
[----:B------:R-:W-:-:S02]  /*12c90*/  FMUL.FTZ R46, R2, R121 ;  /* 0x00000079022e7220 */ /* 0x000fc40000410000 */
[C---:B------:R-:W-:Y:S02]  /*12ca0*/  FMUL.FTZ R132, R2.reuse, R132 ;  /* 0x0000008402847220 */ /* 0x040fe40000410000 */
[C---:B------:R-:W-:Y:S02]  /*12cb0*/  FMUL.FTZ R39, R2.reuse, R133 ;  /* 0x0000008502277220 */ /* 0x040fe40000410000 */
[C---:B------:R-:W-:Y:S01]  /*12cc0*/  FMUL.FTZ R136, R2.reuse, R136 ;  /* 0x0000008802887220 */ /* 0x040fe20000410000 */
[----:B------:R-:W2:Y:S01]  /*12cd0*/  @P0 MUFU.LG2 R5, R5 ;  /* 0x0000000500050308 */ /* 0x000ea20000000c00 */
        /* <DEDUP_REMOVED lines=44> */
[C---:B-1----:R-:W-:Y:S02]  /*12fa0*/  FMUL.FTZ R118, R0.reuse, R118 ;  /* 0x0000007600767220 */ /* 0x042fe40000410000 */
        /* <DEDUP_REMOVED lines=24> */
[----:B------:R-:W-:Y:S02]  /*13130*/  @P2 FMUL.FTZ R4, R2, c[0x0][0x2d0] ;  /* 0x0000b40002042a20 */ /* 0x000fe40000410000 */
[----:B------:R-:W-:Y:S02]  /*13140*/  @P3 FMUL.FTZ R9, R3, c[0x0][0x2d0] ;  /* 0x0000b40003093a20 */ /* 0x000fe40000410000 */
[----:B------:R-:W-:Y:S02]  /*13150*/  @P1 FMUL.FTZ R2, R0, c[0x0][0x2d0] ;  /* 0x0000b40000021a20 */ /* 0x000fe40000410000 */
[----:B------:R-:W-:-:S02]  /*13160*/  @P3 FMUL.FTZ R10, R10, 0.69314718246459960938 ;  /* 0x3f3172180a0a3820 */ /* 0x000fc40000410000 */
[----:B------:R-:W-:Y:S02]  /*13170*/  @P2 FMUL.FTZ R8, R8, 0.69314718246459960938 ;  /* 0x3f31721808082820 */ /* 0x000fe40000410000 */
[----:B------:R-:W-:Y:S02]  /*13180*/  @P1 FMUL.FTZ R6, R6, 0.69314718246459960938 ;  /* 0x3f31721806061820 */ /* 0x000fe40000410000 */
[----:B--2---:R-:W-:Y:S02]  /*13190*/  @P0 FMUL.FTZ R3, R5, 0.69314718246459960938 ;  /* 0x3f31721805030820 */ /* 0x004fe40000410000 */
[----:B------:R-:W-:Y:S02]  /*131a0*/  @P0 FMUL.FTZ R0, R7, c[0x0][0x2d0] ;  /* 0x0000b40007000a20 */ /* 0x000fe40000410000 */
[----:B------:R-:W-:Y:S02]  /*131b0*/  @P3 FFMA.FTZ R50, R9, R106, R10 ;  /* 0x0000006a09323223 */ /* 0x000fe4000001000a */
[----:B------:R-:W-:-:S02]  /*131c0*/  @P2 FFMA.FTZ R51, R4, R105, R8 ;  /* 0x0000006904332223 */ /* 0x000fc40000010008 */
[----:B------:R-:W-:Y:S02]  /*131d0*/  @P1 FFMA.FTZ R53, R2, R104, R6 ;  /* 0x0000006802351223 */ /* 0x000fe40000010006 */
[----:B------:R-:W-:Y:S02]  /*131e0*/  @P0 FFMA.FTZ R55, R0, R100, R3 ;  /* 0x0000006400370223 */ /* 0x000fe40000010003 */
.L_x_281:
[----:B-1----:R-:W-:Y:S05]  /*131f0*/  @P4 BRA `(.L_x_367) ;  /* 0x0000176000004947 */ /* 0x002fea0003800000 */
[----:B------:R-:W2:Y:S01]  /*13200*/  LDL R65, [R1+0x44] ;  /* 0x0000440001417983 */ /* 0x000ea20000100800 */
[----:B------:R-:W-:Y:S02]  /*13210*/  F2FP.PACK_AB R28, R28, R13 ;  /* 0x0000000d1c1c723e */ /* 0x000fe400000000ff */
[----:B------:R-:W-:Y:S01]  /*13220*/  F2FP.PACK_AB R45, R45, R112 ;  /* 0x000000702d2d723e */ /* 0x000fe200000000ff */
[----:B------:R-:W1:Y:S01]  /*13230*/  S2R R61, SR_TID.X ;  /* 0x00000000003d7919 */ /* 0x000e620000002100 */
        /* <DEDUP_REMOVED lines=12> */
[----:B-1----:R-:W-:Y:S02]  /*13300*/  SHF.R.S32.HI R63, RZ, 0x1f, R61 ;  /* 0x0000001fff3f7819 */ /* 0x002fe4000001143d */
[----:B------:R-:W-:Y:S02]  /*13310*/  F2FP.PACK_AB R134, R135, R134 ;  /* 0x000000868786723e */ /* 0x000fe400000000ff */
[----:B------:R-:W-:-:S02]  /*13320*/  LEA.HI R3, R63, R61, RZ, 0x2 ;  /* 0x0000003d3f037211 */ /* 0x000fc400078f10ff */
[----:B------:R-:W-:Y:S02]  /*13330*/  LEA.HI R48, R63, R61, RZ, 0x5 ;  /* 0x0000003d3f307211 */ /* 0x000fe400078f28ff */
[--C-:B------:R-:W-:Y:S02]  /*13340*/  SHF.R.S32.HI R52, RZ, 0x2, R3.reuse ;  /* 0x00000002ff347819 */ /* 0x100fe40000011403 */
[----:B------:R-:W-:Y:S02]  /*13350*/  SHF.R.S32.HI R0, RZ, 0x1f, R3 ;  /* 0x0000001fff007819 */ /* 0x000fe40000011403 */
[----:B------:R-:W-:Y:S02]  /*13360*/  LOP3.LUT R3, R3, 0xfffffffc, RZ, 0xc0, !PT ;  /* 0xfffffffc03037812 */ /* 0x000fe400078ec0ff */
[----:B------:R-:W-:Y:S02]  /*13370*/  LEA.HI R0, R0, R52, RZ, 0x3 ;  /* 0x0000003400007211 */ /* 0x000fe400078f18ff */
[----:B------:R-:W-:Y:S01]  /*13380*/  SHF.R.S32.HI R49, RZ, 0x5, R48 ;  /* 0x00000005ff317819 */ /* 0x000fe20000011430 */
[----:B------:R-:W-:Y:S01]  /*13390*/  IMAD.IADD R29, R61, 0x1, -R3 ;  /* 0x000000013d1d7824 */ /* 0x000fe200078e0a03 */
[----:B------:R-:W-:-:S02]  /*133a0*/  LOP3.LUT R0, R0, 0xfffffff8, RZ, 0xc0, !PT ;  /* 0xfffffff800007812 */ /* 0x000fc400078ec0ff */
[----:B------:R-:W-:Y:S02]  /*133b0*/  F2FP.PACK_AB R36, R36, R136 ;  /* 0x000000882424723e */ /* 0x000fe400000000ff */
[----:B------:R-:W-:Y:S01]  /*133c0*/  F2FP.PACK_AB R138, R139, R138 ;  /* 0x0000008a8b8a723e */ /* 0x000fe200000000ff */
[----:B------:R-:W-:Y:S01]  /*133d0*/  IMAD.IADD R2, R52, 0x1, -R0 ;  /* 0x0000000134027824 */ /* 0x000fe200078e0a00 */
[----:B------:R-:W-:Y:S02]  /*133e0*/  F2FP.PACK_AB R35, R35, R144 ;  /* 0x000000902323723e */ /* 0x000fe400000000ff */
[----:B------:R-:W-:Y:S02]  /*133f0*/  F2FP.PACK_AB R34, R34, R146 ;  /* 0x000000922222723e */ /* 0x000fe400000000ff */
[----:B------:R-:W-:Y:S02]  /*13400*/  LEA.HI R0, R2, R2, RZ, 0x1 ;  /* 0x0000000202007211 */ /* 0x000fe400078f08ff */
[----:B------:R-:W-:-:S02]  /*13410*/  F2FP.PACK_AB R32, R32, R156 ;  /* 0x0000009c2020723e */ /* 0x000fc400000000ff */
        /* <DEDUP_REMOVED lines=116> */
.L_x_368:
        /* <DEDUP_REMOVED lines=8> */
[----:B------:R-:W-:Y:S01]  /*13be0*/  IMAD R12, R29, 0x20, R52 ;  /* 0x000000201d0c7824 */ /* 0x000fe200078e0234 */
        /* <DEDUP_REMOVED lines=8> */
[----:B------:R-:W-:-:S02]  /*13c70*/  IADD3 R6, R29, -R5, RZ ;  /* 0x800000051d067210 */ /* 0x000fc40007ffe0ff */
[----:B------:R-:W-:Y:S01]  /*13c80*/  LOP3.LUT R5, R0, 0xffffffc0, RZ, 0xc0, !PT ;  /* 0xffffffc000057812 */ /* 0x000fe200078ec0ff */
[----:B------:R-:W-:Y:S01]  /*13c90*/  IMAD.IADD R0, R49, 0x1, -R4 ;  /* 0x0000000131007824 */ /* 0x000fe200078e0a04 */
        /* <DEDUP_REMOVED lines=15> */
[----:B------:R-:W-:Y:S02]  /*13d90*/  IMAD R9, R11, c[0x0][0x490], RZ ;  /* 0x000124000b097a24 */ /* 0x000fe400078e02ff */
[----:B------:R-:W-:Y:S01]  /*13da0*/  IMAD.IADD R3, R3, 0x1, R7 ;  /* 0x0000000103037824 */ /* 0x000fe200078e0207 */
        /* <DEDUP_REMOVED lines=114> */
.L_x_370:
[----:B---3--:R-:W-:Y:S05]  /*144d0*/  BSYNC B0 ;  /* 0x0000000000007941 */ /* 0x008fea0003800000 */
.L_x_369:
        /* <DEDUP_REMOVED lines=23> */
.L_x_372:
[----:B------:R-:W-:Y:S05]  /*14650*/  BSYNC B0 ;  /* 0x0000000000007941 */ /* 0x000fea0003800000 */
.L_x_371:
        /* <DEDUP_REMOVED lines=23> */
.L_x_374:
[----:B------:R-:W-:Y:S05]  /*147d0*/  BSYNC B0 ;  /* 0x0000000000007941 */ /* 0x000fea0003800000 */
.L_x_373:
        /* <DEDUP_REMOVED lines=24> */
.L_x_367:
        /* <DEDUP_REMOVED lines=19> */
.L_x_375:
[----:B-1----:R-:W1:Y:S01]  /*14a90*/  S2R R11, SR_TID.X ;  /* 0x00000000000b7919 */ /* 0x002e620000002100 */
[----:B------:R-:W-:Y:S01]  /*14aa0*/  SHF.R.S32.HI R0, RZ, 0x1f, R8 ;  /* 0x0000001fff007819 */ /* 0x000fe20000011408 */
[----:B------:R-:W-:Y:S01]  /*14ab0*/  BSSY B0, `(.L_x_376) ;  /* 0x0000029000007945 */ /* 0x000fe20003800000 */
[----:B------:R-:W-:Y:S01]  /*14ac0*/  SEL R9, R8, RZ, !P0 ;  /* 0x000000ff08097207 */ /* 0x000fe20004000000 */
[----:B------:R-:W2:Y:S01]  /*14ad0*/  S2R R2, SR_CTAID.Y ;  /* 0x0000000000027919 */ /* 0x000ea20000002600 */
[----:B------:R-:W-:-:S03]  /*14ae0*/  SEL R10, R0, RZ, !P0 ;  /* 0x000000ff000a7207 */ /* 0x000fc60004000000 */
[----:B------:R-:W3:Y:S01]  /*14af0*/  S2R R12, SR_CTAID.Y ;  /* 0x00000000000c7919 */ /* 0x000ee20000002600 */
[----:B-1----:R-:W-:Y:S02]  /*14b00*/  ISETP.GT.AND P1, PT, R11, 0x7f, PT ;  /* 0x0000007f0b00780c */ /* 0x002fe40003f24270 */
        /* <DEDUP_REMOVED lines=35> */
.L_x_377:
[----:B---3--:R-:W-:Y:S05]  /*14d40*/  BSYNC B0 ;  /* 0x0000000000007941 */ /* 0x008fea0003800000 */
.L_x_376:
        /* <DEDUP_REMOVED lines=64> */
.L_x_379:
[----:B------:R-:W-:Y:S05]  /*15150*/  BSYNC B0 ;  /* 0x0000000000007941 */ /* 0x000fea0003800000 */
.L_x_378:
        /* <DEDUP_REMOVED lines=21> */
.L_x_381:
[----:B------:R-:W-:Y:S05]  /*152b0*/  BSYNC B0 ;  /* 0x0000000000007941 */ /* 0x000fea0003800000 */
.L_x_380:
        /* <DEDUP_REMOVED lines=21> */
.L_x_383:
[----:B------:R-:W-:Y:S05]  /*15410*/  BSYNC B0 ;  /* 0x0000000000007941 */ /* 0x000fea0003800000 */
.L_x_382:
        /* <DEDUP_REMOVED lines=22> */
.L_x_290:
[----:B------:R-:W-:Y:S01]  /*15580*/  IMAD.MOV.U32 R3, RZ, RZ, R28 ;  /* 0x000000ffff037224 */ /* 0x000fe200078e001c */
[----:B------:R-:W-:Y:S02]  /*15590*/  MOV R7, 0x1 ;  /* 0x0000000100077802 */ /* 0x000fe40000000f00 */
[----:B------:R-:W-:Y:S02]  /*155a0*/  MOV R2, 0x155c0 ;  /* 0x000155c000027802 */ /* 0x000fe40000000f00 */
[----:B------:R-:W-:Y:S05]  /*155b0*/  CALL.REL.NOINC `($__internal_1_$__cuda_sm70_shflsync_idx_p) ;  /* 0x0000025000007944 */ /* 0x000fea0003c00000 */
[----:B------:R-:W-:Y:S01]  /*155c0*/  IMAD.MOV.U32 R6, RZ, RZ, R7 ;  /* 0x000000ffff067224 */ /* 0x000fe200078e0007 */
[----:B------:R-:W-:Y:S01]  /*155d0*/  MOV R3, R30 ;  /* 0x0000001e00037202 */ /* 0x000fe20000000f00 */
[----:B------:R-:W-:Y:S01]  /*155e0*/  IMAD.MOV.U32 R7, RZ, RZ, 0x1 ;  /* 0x00000001ff077424 */ /* 0x000fe200078e00ff */
[----:B------:R-:W-:Y:S02]  /*155f0*/  MOV R2, 0x15610 ;  /* 0x0001561000027802 */ /* 0x000fe40000000f00 */
[----:B------:R-:W-:Y:S05]  /*15600*/  CALL.REL.NOINC `($__internal_1_$__cuda_sm70_shflsync_idx_p) ;  /* 0x0000020000007944 */ /* 0x000fea0003c00000 */
[----:B------:R-:W-:Y:S01]  /*15610*/  MOV R2, R7 ;  /* 0x0000000700027202 */ /* 0x000fe20000000f00 */
[----:B------:R-:W-:Y:S05]  /*15620*/  BRA `(.L_x_384) ;  /* 0xfffecd4000007947 */ /* 0x000fea000383ffff */
.L_x_317:
[----:B-1----:R-:W-:Y:S02]  /*15630*/  MOV R7, 0x1 ;  /* 0x0000000100077802 */ /* 0x002fe40000000f00 */
[----:B------:R-:W-:Y:S02]  /*15640*/  MOV R2, 0x15660 ;  /* 0x0001566000027802 */ /* 0x000fe40000000f00 */
[----:B------:R-:W-:Y:S05]  /*15650*/  CALL.REL.NOINC `($__internal_1_$__cuda_sm70_shflsync_idx_p) ;  /* 0x000001b000007944 */ /* 0x000fea0003c00000 */
[----:B------:R-:W-:Y:S01]  /*15660*/  MOV R3, R10 ;  /* 0x0000000a00037202 */ /* 0x000fe20000000f00 */
[----:B------:R-:W-:Y:S01]  /*15670*/  IMAD.MOV.U32 R4, RZ, RZ, R7 ;  /* 0x000000ffff047224 */ /* 0x000fe200078e0007 */
[----:B------:R-:W-:Y:S01]  /*15680*/  MOV R2, 0x156b0 ;  /* 0x000156b000027802 */ /* 0x000fe20000000f00 */
[----:B------:R-:W-:Y:S02]  /*15690*/  IMAD.MOV.U32 R7, RZ, RZ, 0x1 ;  /* 0x00000001ff077424 */ /* 0x000fe400078e00ff */
[----:B------:R-:W-:Y:S05]  /*156a0*/  CALL.REL.NOINC `($__internal_1_$__cuda_sm70_shflsync_idx_p) ;  /* 0x0000016000007944 */ /* 0x000fea0003c00000 */
[----:B------:R-:W-:Y:S01]  /*156b0*/  MOV R0, R7 ;  /* 0x0000000700007202 */ /* 0x000fe20000000f00 */
[----:B------:R-:W-:-:S05]  /*156c0*/  BRA `(.L_x_385) ;  /* 0xffff118000007947 */ /* 0x000fca000383ffff */
.L_x_342:
        /* <DEDUP_REMOVED lines=10> */
.L_x_348:
        /* <DEDUP_REMOVED lines=10> */
        .weak           $__internal_1_$__cuda_sm70_shflsync_idx_p
        .type           $__internal_1_$__cuda_sm70_shflsync_idx_p,@function
        .size           $__internal_1_$__cuda_sm70_shflsync_idx_p,(.L_x_860 - $__internal_1_$__cuda_sm70_shflsync_idx_p)
$__internal_1_$__cuda_sm70_shflsync_idx_p:
[----:B------:R-:W-:Y:S02]  /*15810*/  MOV R25, 0xffffffff ;  /* 0xffffffff00197802 */ /* 0x000fe40000000f00 */
[----:B------:R-:W-:-:S02]  /*15820*/  MOV R24, 0x1c1f ;  /* 0x00001c1f00187802 */ /* 0x000fc40000000f00 */
[----:B------:R-:W-:Y:S04]  /*15830*/  WARPSYNC R25 ;  /* 0x0000001900007348 */ /* 0x000fe80003800000 */
[----:B------:R1:W2:Y:S02]  /*15840*/  SHFL.IDX PT, R7, R3, R7, R24 ;  /* 0x0000000703077389 */ /* 0x0002a400000e0018 */
[----:B-1----:R-:W-:-:S04]  /*15850*/  MOV R3, 0x0 ;  /* 0x0000000000037802 */ /* 0x002fc80000000f00 */
[----:B--2---:R-:W-:Y:S05]  /*15860*/  RET.REL.NODEC R2 `(_ZN7cutlass13device_kernelIN5flash19enable_sm80_to_sm89INS1_16FlashAttnFwdSm80INS1_25CollectiveMainloopFwdSm80ILi4ELi1ELb0EN4cute5tupleIJNS5_1CILi128EEENS7_ILi48EEENS7_ILi96EEEEEELi96ENS_6half_tEfNS_4arch4Sm80ELb0ELb1ELb1ELb1ELb1ELb0ELb1ELb0EEENS1_21CollectiveEpilogueFwdINS6_IJS8_SA_S9_EEENS6_IJNS7_ILi1EEESI_SI_EEESC_SE_Li128ELb1ELb1ELb0ELb0EEENS1_19SingleTileSchedulerILb1ELb0ELb1ELi128EEEEEEEEEvNT_6ParamsE) ;  /* 0xfffea79002007950 */ /* 0x004fea0003c3ffff */
.L_x_388:
        /* <DEDUP_REMOVED lines=9> */
.L_x_860:


//--------------------- .text._ZN7cutlass13device_kernelIN5flash19enable_sm80_to_sm89INS1_16FlashAttnFwdSm80INS1_25CollectiveMainloopFwdSm80ILi4ELi1ELb0EN4cute5tupleIJNS5_1CILi128EEENS7_ILi48EEENS7_ILi96EEEEEELi96ENS_6half_tEfNS_4arch4Sm80ELb0ELb1ELb1ELb1ELb1ELb1ELb1ELb0EEENS1_21CollectiveEpilogueFwdINS6_IJS8_SA_S9_EEENS6_IJNS7_ILi1EEESI_SI_EEESC_SE_Li128ELb1ELb1ELb0ELb0EEENS1_19SingleTileSchedulerILb1ELb0ELb1ELi128EEEEEEEEEvNT_6ParamsE --------------------------
	.section	.text._ZN7cutlass13device_kernelIN5flash19enable_sm80_to_sm89INS1_16FlashAttnFwdSm80INS1_25CollectiveMainloopFwdSm80ILi4ELi1ELb0EN4cute5tupleIJNS5_1CILi128EEENS7_ILi48EEENS7_ILi96EEEEEELi96ENS_6half_tEfNS_4arch4Sm80ELb0ELb1ELb1ELb1ELb1ELb1ELb1ELb0EEENS1_21CollectiveEpilogueFwdINS6_IJS8_SA_S9_EEENS6_IJNS7_ILi1EEESI_SI_EEESC_SE_Li128ELb1ELb1ELb0ELb0EEENS1_19SingleTileSchedulerILb1ELb0ELb1ELi128EEEEEEEEEvNT_6ParamsE,"ax",@progbits
	.sectioninfo	@"SHI_REGISTERS=255"
	.align	128
.text._ZN7cutlass13device_kernelIN5flash19enable_sm80_to_sm89INS1_16FlashAttnFwdSm80INS1_25CollectiveMainloopFwdSm80ILi4ELi1ELb0EN4cute5tupleIJNS5_1CILi128EEENS7_ILi48EEENS7_ILi96EEEEEELi96ENS_6half_tEfNS_4arch4Sm80ELb0ELb1ELb1ELb1ELb1ELb1ELb1ELb0EEENS1_21CollectiveEpilogueFwdINS6_IJS8_SA_S9_EEENS6_IJNS7_ILi1EEESI_SI_EEESC_SE_Li128ELb1ELb1ELb0ELb0EEENS1_19SingleTileSchedulerILb1ELb0ELb1ELi128EEEEEEEEEvNT_6ParamsE:
        .type           _ZN7cutlass13device_kernelIN5flash19enable_sm80_to_sm89INS1_16FlashAttnFwdSm80INS1_25CollectiveMainloopFwdSm80ILi4ELi1ELb0EN4cute5tupleIJNS5_1CILi128EEENS7_ILi48EEENS7_ILi96EEEEEELi96ENS_6half_tEfNS_4arch4Sm80ELb0ELb1ELb1ELb1ELb1ELb1ELb1ELb0EEENS1_21CollectiveEpilogueFwdINS6_IJS8_SA_S9_EEENS6_IJNS7_ILi1EEESI_SI_EEESC_SE_Li128ELb1ELb1ELb0ELb0EEENS1_19SingleTileSchedulerILb1ELb0ELb1ELi128EEEEEEEEEvNT_6ParamsE,@function
        .size           _ZN7cutlass13device_kernelIN5flash19enable_sm80_to_sm89INS1_16FlashAttnFwdSm80INS1_25CollectiveMainloopFwdSm80ILi4ELi1ELb0EN4cute5tupleIJNS5_1CILi128EEENS7_ILi48EEENS7_ILi96EEEEEELi96ENS_6half_tEfNS_4arch4Sm80ELb0ELb1ELb1ELb1ELb1ELb1ELb1ELb0EEENS1_21CollectiveEpilogueFwdINS6_IJS8_SA_S9_EEENS6_IJNS7_ILi1EEESI_SI_EEESC_SE_Li128ELb1ELb1ELb0ELb0EEENS1_19SingleTileSchedulerILb1ELb0ELb1ELi128EEEEEEEEEvNT_6ParamsE,(.L_x_862 - _ZN7cutlass13device_kernelIN5flash19enable_sm80_to_sm89INS1_16FlashAttnFwdSm80INS1_25CollectiveMainloopFwdSm80ILi4ELi1ELb0EN4cute5tupleIJNS5_1CILi128EEENS7_ILi48EEENS7_ILi96EEEEEELi96ENS_6half_tEfNS_4arch4Sm80ELb0ELb1ELb1ELb1ELb1ELb1ELb1ELb0EEENS1_21CollectiveEpilogueFwdINS6_IJS8_SA_S9_EEENS6_IJNS7_ILi1EEESI_SI_EEESC_SE_Li128ELb1ELb1ELb0ELb0EEENS1_19SingleTileSchedulerILb1ELb0ELb1ELi128EEEEEEEEEvNT_6ParamsE)
        .other          _ZN7cutlass13device_kernelIN5flash19enable_sm80_to_sm89INS1_16FlashAttnFwdSm80INS1_25CollectiveMainloopFwdSm80ILi4ELi1ELb0EN4cute5tupleIJNS5_1CILi128EEENS7_ILi48EEENS7_ILi96EEEEEELi96ENS_6half_tEfNS_4arch4Sm80ELb0ELb1ELb1ELb1ELb1ELb1ELb1ELb0EEENS1_21CollectiveEpilogueFwdINS6_IJS8_SA_S9_EEENS6_IJNS7_ILi1EEESI_SI_EEESC_SE_Li128ELb1ELb1ELb0ELb0EEENS1_19SingleTileSchedulerILb1ELb0ELb1ELi128EEEEEEEEEvNT_6ParamsE,@"STO_CUDA_ENTRY STV_DEFAULT"
_ZN7cutlass13device_kernelIN5flash19enable_sm80_to_sm89INS1_16FlashAttnFwdSm80INS1_25CollectiveMainloopFwdSm80ILi4ELi1ELb0EN4cute5tupleIJNS5_1CILi128EEENS7_ILi48EEENS7_ILi96EEEEEELi96ENS_6half_tEfNS_4arch4Sm80ELb0ELb1ELb1ELb1ELb1ELb1ELb1ELb0EEENS1_21CollectiveEpilogueFwdINS6_IJS8_SA_S9_EEENS6_IJNS7_ILi1EEESI_SI_EEESC_SE_Li128ELb1ELb1ELb0ELb0EEENS1_19SingleTileSchedulerILb1ELb0ELb1ELi128EEEEEEEEEvNT_6ParamsE:
        /* <DEDUP_REMOVED lines=17> */
.L_x_390:
        /* <DEDUP_REMOVED lines=8> */
.L_x_392:
[----:B------:R-:W-:-:S04]  /*0190*/  MOV R0, c[0x0][0x54c] ;  /* 0x0001530000007a02 */ /* 0x000fc80000000f00 */
.L_x_391:
[----:B------:R-:W-:Y:S01]  /*01a0*/  USHF.L.U32 UR4, UR4, 0x7, URZ ;  /* 0x0000000704047899 */ /* 0x000fe2000800063f */
[----:B-----5:R-:W-:-:S05]  /*01b0*/  IMAD R0, R0, c[0x0][0x548], RZ ;  /* 0x0001520000007a24 */ /* 0x020fca00078e02ff */
[----:B------:R-:W-:-:S04]  /*01c0*/  MOV R12, UR4 ;  /* 0x00000004000c7c02 */ /* 0x000fc80008000f00 */
[----:B------:R-:W-:-:S04]  /*01d0*/  ISETP.GE.AND P0, PT, R12, R0, PT ;  /* 0x000000000c00720c */ /* 0x000fc80003f06270 */
[----:B------:R-:W-:-:S05]  /*01e0*/  SEL R0, R5, 0xffffffff, !P0 ;  /* 0xffffffff05007807 */ /* 0x000fca0004000000 */
[----:B------:R2:W-:Y:S01]  /*01f0*/  STL [R1+0x48], R0 ;  /* 0x0000480001007387 */ /* 0x0005e20000100800 */
[----:B------:R-:W-:Y:S05]  /*0200*/  BRA `(.L_x_393) ;  /* 0x0000014000007947 */ /* 0x000fea0003800000 */
.L_x_389:
[----:B------:R-:W-:-:S04]  /*0210*/  ISETP.NE.U32.AND P0, PT, RZ, c[0x0][0x568], PT ;  /* 0x00015a00ff007a0c */ /* 0x000fc80003f05070 */
[----:B------:R-:W-:-:S13]  /*0220*/  ISETP.NE.AND.EX P0, PT, RZ, c[0x0][0x56c], PT, P0 ;  /* 0x00015b00ff007a0c */ /* 0x000fda0003f05300 */
[----:B------:R-:W-:Y:S05]  /*0230*/  @!P0 BRA `(.L_x_394) ;  /* 0x0000002000008947 */ /* 0x000fea0003800000 */
[----:B------:R1:W5:Y:S01]  /*0240*/  LDG.E R0, [R2.64] ;  /* 0x0000000c02007981 */ /* 0x000362000c1e1900 */
[----:B------:R-:W-:Y:S05]  /*0250*/  BRA `(.L_x_395) ;  /* 0x0000009000007947 */ /* 0x000fea0003800000 */
.L_x_394:
        /* <DEDUP_REMOVED lines=8> */
.L_x_396:
[----:B------:R-:W-:-:S04]  /*02e0*/  MOV R0, c[0x0][0x54c] ;  /* 0x0001530000007a02 */ /* 0x000fc80000000f00 */
.L_x_395:
[----:B------:R-:W-:Y:S01]  /*02f0*/  USHF.L.U32 UR4, UR4, 0x7, URZ ;  /* 0x0000000704047899 */ /* 0x000fe2000800063f */
[----:B-----5:R-:W-:-:S05]  /*0300*/  IMAD R0, R0, c[0x0][0x548], RZ ;  /* 0x0001520000007a24 */ /* 0x020fca00078e02ff */
[----:B------:R-:W-:-:S04]  /*0310*/  MOV R12, UR4 ;  /* 0x00000004000c7c02 */ /* 0x000fc80008000f00 */
[----:B------:R-:W-:-:S04]  /*0320*/  ISETP.GE.AND P0, PT, R12, R0, PT ;  /* 0x000000000c00720c */ /* 0x000fc80003f06270 */
[----:B------:R-:W-:-:S05]  /*0330*/  SEL R0, R5, 0xffffffff, !P0 ;  /* 0xffffffff05007807 */ /* 0x000fca0004000000 */
[----:B------:R2:W-:Y:S04]  /*0340*/  STL [R1+0x48], R0 ;  /* 0x0000480001007387 */ /* 0x0005e80000100800 */
.L_x_393:
[----:B------:R-:W3:Y:S02]  /*0350*/  LDL R22, [R1+0x48] ;  /* 0x0000480001167983 */ /* 0x000ee40000100800 */
[----:B---3--:R-:W-:-:S13]  /*0360*/  ISETP.GE.AND P0, PT, R22, RZ, PT ;  /* 0x000000ff1600720c */ /* 0x008fda0003f06270 */
[----:B------:R-:W-:Y:S05]  /*0370*/  @!P0 EXIT ;  /* 0x000000000000894d */ /* 0x000fea0003800000 */
[----:B------:R-:W-:Y:S01]  /*0380*/  ISETP.NE.U32.AND P0, PT, RZ, c[0x0][0x370], PT ;  /* 0x0000dc00ff007a0c */ /* 0x000fe20003f05070 */
[----:B--2---:R-:W-:Y:S01]  /*0390*/  IMAD.MOV.U32 R0, RZ, RZ, c[0x0][0x168] ;  /* 0x00005a00ff007624 */ /* 0x004fe200078e00ff */
[----:B------:R-:W-:Y:S01]  /*03a0*/  ISETP.NE.U32.AND P1, PT, RZ, c[0x0][0x360], PT ;  /* 0x0000d800ff007a0c */ /* 0x000fe20003f25070 */
[----:B------:R-:W-:Y:S01]  /*03b0*/  CS2R R16, SRZ ;  /* 0x0000000000107805 */ /* 0x000fe2000001ff00 */
[----:B------:R-:W-:Y:S01]  /*03c0*/  ISETP.NE.AND.EX P2, PT, RZ, c[0x0][0x374], PT, P0 ;  /* 0x0000dd00ff007a0c */ /* 0x000fe20003f45300 */
[----:B------:R-:W-:Y:S01]  /*03d0*/  IMAD.MOV.U32 R159, RZ, RZ, RZ ;  /* 0x000000ffff9f7224 */ /* 0x000fe200078e00ff */
[----:B------:R-:W-:Y:S01]  /*03e0*/  ISETP.NE.AND.EX P0, PT, RZ, c[0x0][0x364], PT, P1 ;  /* 0x0000d900ff007a0c */ /* 0x000fe20003f05310 */
[----:B------:R-:W-:Y:S01]  /*03f0*/  IMAD.MOV.U32 R13, RZ, RZ, RZ ;  /* 0x000000ffff0d7224 */ /* 0x000fe200078e00ff */
[----:B------:R-:W-:Y:S01]  /*0400*/  ISETP.NE.U32.AND P1, PT, RZ, c[0x0][0x348], PT ;  /* 0x0000d200ff007a0c */ /* 0x000fe20003f25070 */
[----:B------:R-:W-:Y:S01]  /*0410*/  IMAD.WIDE R8, R22, R14, c[0x0][0x348] ;  /* 0x0000d20016087625 */ /* 0x000fe200078e020e */
[----:B------:R-:W-:-:S02]  /*0420*/  ISETP.NE.U32.AND P3, PT, RZ, c[0x0][0x350], PT ;  /* 0x0000d400ff007a0c */ /* 0x000fc40003f65070 */
[----:B------:R-:W-:Y:S01]  /*0430*/  ISETP.NE.U32.AND P4, PT, RZ, c[0x0][0x358], PT ;  /* 0x0000d600ff007a0c */ /* 0x000fe20003f85070 */
[CC--:B------:R-:W-:Y:S01]  /*0440*/  IMAD.WIDE R6, R22.reuse, R14.reuse, c[0x0][0x350] ;  /* 0x0000d40016067625 */ /* 0x0c0fe200078e020e */
[----:B------:R-:W-:Y:S02]  /*0450*/  ISETP.NE.AND.EX P1, PT, RZ, c[0x0][0x34c], PT, P1 ;  /* 0x0000d300ff007a0c */ /* 0x000fe40003f25310 */
[----:B------:R-:W-:Y:S01]  /*0460*/  ISETP.NE.AND.EX P3, PT, RZ, c[0x0][0x354], PT, P3 ;  /* 0x0000d500ff007a0c */ /* 0x000fe20003f65330 */
[----:B------:R-:W-:Y:S01]  /*0470*/  @P2 IMAD.WIDE R10, R22, R14, c[0x0][0x370] ;  /* 0x0000dc00160a2625 */ /* 0x000fe200078e020e */
[----:B------:R-:W-:-:S03]  /*0480*/  ISETP.NE.AND.EX P4, PT, RZ, c[0x0][0x35c], PT, P4 ;  /* 0x0000d700ff007a0c */ /* 0x000fc60003f85340 */
[CC--:B-1----:R-:W-:Y:S01]  /*0490*/  @P0 IMAD.WIDE R2, R22.reuse, R14.reuse, c[0x0][0x360] ;  /* 0x0000d80016020625 */ /* 0x0c2fe200078e020e */
[----:B------:R-:W2:Y:S03]  /*04a0*/  @P2 LDG.E R16, [R10.64] ;  /* 0x0000000c0a102981 */ /* 0x000ea6000c1e1900 */
[----:B------:R-:W-:Y:S01]  /*04b0*/  IMAD.WIDE R4, R22, R14, c[0x0][0x358] ;  /* 0x0000d60016047625 */ /* 0x000fe200078e020e */
[----:B------:R1:W3:Y:S04]  /*04c0*/  @P0 LDG.E R0, [R2.64] ;  /* 0x0000000c02000981 */ /* 0x0002e8000c1e1900 */
[----:B------:R4:W5:Y:S04]  /*04d0*/  @P1 LDG.E R159, [R8.64] ;  /* 0x0000000c089f1981 */ /* 0x000968000c1e1900 */
[----:B------:R4:W5:Y:S04]  /*04e0*/  @P3 LDG.E R17, [R6.64] ;  /* 0x0000000c06113981 */ /* 0x000968000c1e1900 */
[----:B------:R4:W5:Y:S04]  /*04f0*/  @P4 LDG.E R13, [R4.64] ;  /* 0x0000000c040d4981 */ /* 0x000968000c1e1900 */
[----:B------:R-:W4:Y:S01]  /*0500*/  S2R R28, SR_CTAID.Y ;  /* 0x00000000001c7919 */ /* 0x000f220000002600 */
[----:B------:R-:W-:-:S04]  /*0510*/  IMAD.MOV.U32 R15, RZ, RZ, c[0x0][0x2ac] ;  /* 0x0000ab00ff0f7624 */ /* 0x000fc800078e00ff */
[----:B------:R-:W-:Y:S01]  /*0520*/  IMAD R15, R15, c[0x0][0x1d0], RZ ;  /* 0x000074000f0f7a24 */ /* 0x000fe200078e02ff */
[----:B-1----:R-:W-:Y:S02]  /*0530*/  MOV R2, c[0x0][0x228] ;  /* 0x00008a0000027a02 */ /* 0x002fe40000000f00 */
[----:B----4-:R-:W-:Y:S01]  /*0540*/  SHF.R.S32.HI R29, RZ, 0x1f, R28 ;  /* 0x0000001fff1d7819 */ /* 0x010fe2000001141c */
[----:B---3--:R1:W-:Y:S04]  /*0550*/  STL [R1+0x18], R0 ;  /* 0x0000180001007387 */ /* 0x0083e80000100800 */
[----:B--2---:R1:W-:Y:S01]  /*0560*/  STL [R1+0x3c], R16 ;  /* 0x00003c1001007387 */ /* 0x0043e20000100800 */
[----:B------:R-:W-:Y:S01]  /*0570*/  MOV R10, R0 ;  /* 0x00000000000a7202 */ /* 0x000fe20000000f00 */
[----:B------:R-:W-:Y:S05]  /*0580*/  @P0 BRA `(.L_x_397) ;  /* 0x0000005000000947 */ /* 0x000fea0003800000 */
[----:B------:R-:W-:Y:S05]  /*0590*/  @!P1 BRA `(.L_x_397) ;  /* 0x0000004000009947 */ /* 0x000fea0003800000 */
[----:B-1----:R1:W2:Y:S04]  /*05a0*/  LDG.E R0, [R8.64] ;  /* 0x0000000c08007981 */ /* 0x0022a8000c1e1900 */
[----:B-1----:R-:W2:Y:S02]  /*05b0*/  LDG.E R8, [R8.64+0x4] ;  /* 0x0000040c08087981 */ /* 0x002ea4000c1e1900 */
[----:B--2---:R-:W-:-:S05]  /*05c0*/  IADD3 R10, -R0, R8, RZ ;  /* 0x00000008000a7210 */ /* 0x004fca0007ffe1ff */
[----:B------:R1:W-:Y:S02]  /*05d0*/  STL [R1+0x18], R10 ;  /* 0x0000180a01007387 */ /* 0x0003e40000100800 */
.L_x_397:
[----:B------:R-:W-:-:S04]  /*05e0*/  ISETP.NE.U32.AND P0, PT, RZ, c[0x0][0x368], PT ;  /* 0x0000da00ff007a0c */ /* 0x000fc80003f05070 */
[----:B------:R-:W-:-:S13]  /*05f0*/  ISETP.NE.AND.EX P0, PT, RZ, c[0x0][0x36c], PT, P0 ;  /* 0x0000db00ff007a0c */ /* 0x000fda0003f05300 */
[----:B------:R-:W-:Y:S05]  /*0600*/  @!P0 BRA `(.L_x_398) ;  /* 0x0000003000008947 */ /* 0x000fea0003800000 */
[----:B------:R-:W-:-:S05]  /*0610*/  IMAD.WIDE R6, R22, R14, c[0x0][0x368] ;  /* 0x0000da0016067625 */ /* 0x000fca00078e020e */
[----:B------:R2:W5:Y:S01]  /*0620*/  LDG.E R15, [R6.64] ;  /* 0x0000000c060f7981 */ /* 0x000562000c1e1900 */
[----:B------:R-:W-:Y:S05]  /*0630*/  BRA `(.L_x_399) ;  /* 0x0000004000007947 */ /* 0x000fea0003800000 */
.L_x_398:
[----:B------:R-:W-:Y:S05]  /*0640*/  @!P3 BRA `(.L_x_399) ;  /* 0x000000300000b947 */ /* 0x000fea0003800000 */
[----:B-1----:R1:W2:Y:S04]  /*0650*/  LDG.E R0, [R6.64] ;  /* 0x0000000c06007981 */ /* 0x0022a8000c1e1900 */
[----:B-1----:R-:W2:Y:S02]  /*0660*/  LDG.E R6, [R6.64+0x4] ;  /* 0x0000040c06067981 */ /* 0x002ea4000c1e1900 */
[----:B--2---:R-:W-:Y:S02]  /*0670*/  IADD3 R15, -R0, R6, RZ ;  /* 0x00000006000f7210 */ /* 0x004fe40007ffe1ff */
.L_x_399:
[----:B--2---:R2:W3:Y:S04]  /*0680*/  @P4 LDG.E R6, [R4.64] ;  /* 0x0000000c04064981 */ /* 0x0044e8000c1e1900 */
[----:B------:R2:W3:Y:S01]  /*0690*/  @P4 LDG.E R3, [R4.64+0x4] ;  /* 0x0000040c04034981 */ /* 0x0004e2000c1e1900 */
[----:B-1----:R-:W-:Y:S01]  /*06a0*/  IMAD.MOV.U32 R0, RZ, RZ, c[0x0][0x2c4] ;  /* 0x0000b100ff007624 */ /* 0x002fe200078e00ff */
[----:B------:R-:W-:Y:S01]  /*06b0*/  ISETP.NE.U32.AND P0, PT, RZ, c[0x0][0x378], PT ;  /* 0x0000de00ff007a0c */ /* 0x000fe20003f05070 */
[----:B-----5:R-:W-:-:S03]  /*06c0*/  IMAD.MOV.U32 R157, RZ, RZ, R15 ;  /* 0x000000ffff9d7224 */ /* 0x020fc600078e000f */
[----:B------:R-:W-:Y:S01]  /*06d0*/  ISETP.NE.AND P2, PT, R0, 0x1, PT ;  /* 0x000000010000780c */ /* 0x000fe20003f45270 */
[----:B------:R-:W-:Y:S01]  /*06e0*/  IMAD.MOV.U32 R196, RZ, RZ, R12 ;  /* 0x000000ffffc47224 */ /* 0x000fe200078e000c */
[----:B------:R-:W-:Y:S01]  /*06f0*/  ISETP.NE.AND.EX P0, PT, RZ, c[0x0][0x37c], PT, P0 ;  /* 0x0000df00ff007a0c */ /* 0x000fe20003f05300 */
[----:B------:R-:W-:Y:S01]  /*0700*/  IMAD.MOV.U32 R7, RZ, RZ, c[0x0][0x32c] ;  /* 0x0000cb00ff077624 */ /* 0x000fe200078e00ff */
[----:B------:R-:W-:-:S04]  /*0710*/  LOP3.LUT R153, R153, 0xffffefff, RZ, 0xc0, !PT ;  /* 0xffffefff99997812 */ /* 0x000fc800078ec0ff */
[----:B------:R-:W-:-:S05]  /*0720*/  ISETP.GE.AND P1, PT, R7, 0x1, PT ;  /* 0x000000010700780c */ /* 0x000fca0003f26270 */
[----:B------:R-:W-:Y:S02]  /*0730*/  @P2 IADD3 R0, R196, 0x7f, RZ ;  /* 0x0000007fc4002810 */ /* 0x000fe40007ffe0ff */
[----:B------:R-:W-:Y:S01]  /*0740*/  @P2 LOP3.LUT R153, R153, 0x1000, RZ, 0xfc, !PT ;  /* 0x0000100099992812 */ /* 0x000fe200078efcff */
[----:B--2---:R-:W-:-:S03]  /*0750*/  @P0 IMAD.WIDE R4, R22, R14, c[0x0][0x378] ;  /* 0x0000de0016040625 */ /* 0x004fc600078e020e */
[----:B------:R-:W-:Y:S02]  /*0760*/  LOP3.LUT R153, R153, 0xfffffbff, RZ, 0xc0, !PT ;  /* 0xfffffbff99997812 */ /* 0x000fe400078ec0ff */
[----:B------:R1:W5:Y:S02]  /*0770*/  @P0 LDG.E R157, [R4.64] ;  /* 0x0000000c049d0981 */ /* 0x000364000c1e1900 */
[----:B------:R-:W-:Y:S01]  /*0780*/  @P1 LOP3.LUT R153, R153, 0x400, RZ, 0xfc, !PT ;  /* 0x0000040099991812 */ /* 0x000fe200078efcff */
[----:B---3--:R-:W-:Y:S02]  /*0790*/  @P4 IMAD.IADD R2, R3, 0x1, -R6 ;  /* 0x0000000103024824 */ /* 0x008fe400078e0a06 */
[----:B------:R-:W-:Y:S02]  /*07a0*/  IMAD.IADD R6, R15, 0x1, -R16 ;  /* 0x000000010f067824 */ /* 0x000fe400078e0a10 */
[----:B------:R-:W-:Y:S01]  /*07b0*/  @P2 IMAD.HI.U32 R3, R0, c[0x0][0x2c8], RZ ;  /* 0x0000b20000032a27 */ /* 0x000fe200078e00ff */
[----:B------:R-:W-:-:S03]  /*07c0*/  IADD3 R0, R12, 0x7f, RZ ;  /* 0x0000007f0c007810 */ /* 0x000fc60007ffe0ff */
[----:B------:R-:W-:Y:S01]  /*07d0*/  IMAD.IADD R8, R6, 0x1, R2 ;  /* 0x0000000106087824 */ /* 0x000fe200078e0202 */
[----:B------:R-:W-:-:S04]  /*07e0*/  @P2 SHF.R.U32.HI R0, RZ, c[0x0][0x2cc], R3 ;  /* 0x0000b300ff002a19 */ /* 0x000fc80000011603 */
[----:B------:R2:W-:Y:S01]  /*07f0*/  STL [R1+0x14], R8 ;  /* 0x0000140801007387 */ /* 0x0005e20000100800 */
[----:B------:R-:W-:-:S05]  /*0800*/  IADD3 R154, R8, 0x1, -R10 ;  /* 0x00000001089a7810 */ /* 0x000fca0007ffe80a */
[----:B------:R-:W-:-:S05]  /*0810*/  IMAD.IADD R0, R154, 0x1, R0 ;  /* 0x000000019a007824 */ /* 0x000fca00078e0200 */
[----:B-1----:R-:W-:Y:S01]  /*0820*/  IADD3 R5, R0, c[0x0][0x328], RZ ;  /* 0x0000ca0000057a10 */ /* 0x002fe20007ffe0ff */
        /* <DEDUP_REMOVED lines=10> */
.L_x_401:
[----:B------:R-:W-:-:S13]  /*08d0*/  ISETP.NE.AND P0, PT, R7, 0x1, PT ;  /* 0x000000010700780c */ /* 0x000fda0003f05270 */
[----:B------:R-:W-:-:S05]  /*08e0*/  @P0 IMAD.HI.U32 R0, R3, c[0x0][0x330], RZ ;  /* 0x0000cc0003000a27 */ /* 0x000fca00078e00ff */
[----:B------:R-:W-:-:S05]  /*08f0*/  @P0 SHF.R.U32.HI R3, RZ, c[0x0][0x334], R0 ;  /* 0x0000cd00ff030a19 */ /* 0x000fca0000011600 */
.L_x_402:
[----:B------:R-:W-:-:S05]  /*0900*/  IMAD R3, R3, R7, c[0x0][0x32c] ;  /* 0x0000cb0003037624 */ /* 0x000fca00078e0207 */
[----:B------:R-:W-:Y:S02]  /*0910*/  IMNMX R5, R5, R3, PT ;  /* 0x0000000305057217 */ /* 0x000fe40003800200 */
.L_x_400:
[----:B------:R-:W-:Y:S01]  /*0920*/  IADD3 R3, R8, 0x2f, RZ ;  /* 0x0000002f08037810 */ /* 0x000fe20007ffe0ff */
[----:B------:R-:W-:-:S04]  /*0930*/  @P2 IMAD.HI.U32 R4, R196, c[0x0][0x2c8], RZ ;  /* 0x0000b200c4042a27 */ /* 0x000fc800078e00ff */
[----:B------:R-:W-:Y:S01]  /*0940*/  IMAD.MOV.U32 R0, RZ, RZ, R196 ;  /* 0x000000ffff007224 */ /* 0x000fe200078e00c4 */
[----:B------:R-:W-:Y:S01]  /*0950*/  @P2 SHF.R.U32.HI R0, RZ, c[0x0][0x2cc], R4 ;  /* 0x0000b300ff002a19 */ /* 0x000fe20000011604 */
[----:B------:R-:W-:-:S04]  /*0960*/  IMAD.HI R3, R3, 0x2aaaaaab, RZ ;  /* 0x2aaaaaab03037827 */ /* 0x000fc800078e02ff */
[----:B------:R-:W-:Y:S01]  /*0970*/  IMAD.IADD R248, R8, 0x1, -R10 ;  /* 0x0000000108f87824 */ /* 0x000fe200078e0a0a */
[----:B------:R-:W-:-:S03]  /*0980*/  SHF.R.U32.HI R4, RZ, 0x1f, R3 ;  /* 0x0000001fff047819 */ /* 0x000fc60000011603 */
[----:B------:R-:W-:Y:S01]  /*0990*/  IMAD.IADD R0, R248, 0x1, R0 ;  /* 0x00000001f8007824 */ /* 0x000fe200078e0200 */
[----:B------:R-:W-:-:S04]  /*09a0*/  LEA.HI.SX32 R155, R3, R4, 0x1d ;  /* 0x00000004039b7211 */ /* 0x000fc800078feaff */
[----:B------:R-:W-:Y:S01]  /*09b0*/  IADD3 R4, R0, -c[0x0][0x324], RZ ;  /* 0x8000c90000047a10 */ /* 0x000fe20007ffe0ff */
        /* <DEDUP_REMOVED lines=9> */
.L_x_404:
[----:B------:R-:W-:-:S13]  /*0a50*/  ISETP.NE.AND P0, PT, R7, 0x1, PT ;  /* 0x000000010700780c */ /* 0x000fda0003f05270 */
[----:B------:R-:W-:-:S05]  /*0a60*/  @P0 IMAD.HI.U32 R3, R0, c[0x0][0x330], RZ ;  /* 0x0000cc0000030a27 */ /* 0x000fca00078e00ff */
[----:B------:R-:W-:-:S05]  /*0a70*/  @P0 SHF.R.U32.HI R0, RZ, c[0x0][0x334], R3 ;  /* 0x0000cd00ff000a19 */ /* 0x000fca0000011603 */
.L_x_405:
[----:B------:R-:W-:-:S05]  /*0a80*/  IMAD R0, R0, c[0x0][0x32c], RZ ;  /* 0x0000cb0000007a24 */ /* 0x000fca00078e02ff */
[----:B------:R-:W-:-:S04]  /*0a90*/  IMNMX R4, R4, R0, !PT ;  /* 0x0000000004047217 */ /* 0x000fc80007800200 */
.L_x_403:
[----:B------:R-:W-:Y:S01]  /*0aa0*/  IADD3 R3, R5, 0x2f, RZ ;  /* 0x0000002f05037810 */ /* 0x000fe20007ffe0ff */
[----:B------:R-:W-:-:S04]  /*0ab0*/  IMAD.HI R0, R4, 0x2aaaaaab, RZ ;  /* 0x2aaaaaab04007827 */ /* 0x000fc800078e02ff */
[----:B------:R-:W-:Y:S01]  /*0ac0*/  IMAD.HI R4, R3, 0x2aaaaaab, RZ ;  /* 0x2aaaaaab03047827 */ /* 0x000fe200078e02ff */
[----:B------:R-:W-:-:S04]  /*0ad0*/  SHF.R.U32.HI R3, RZ, 0x1f, R0 ;  /* 0x0000001fff037819 */ /* 0x000fc80000011600 */
[----:B------:R-:W-:Y:S02]  /*0ae0*/  SHF.R.U32.HI R5, RZ, 0x1f, R4 ;  /* 0x0000001fff057819 */ /* 0x000fe40000011604 */
[----:B------:R-:W-:Y:S02]  /*0af0*/  LEA.HI.SX32 R0, R0, R3, 0x1d ;  /* 0x0000000300007211 */ /* 0x000fe400078feaff */
[----:B------:R-:W-:Y:S02]  /*0b00*/  LEA.HI.SX32 R4, R4, R5, 0x1d ;  /* 0x0000000504047211 */ /* 0x000fe400078feaff */
[----:B------:R-:W-:Y:S02]  /*0b10*/  IMNMX R3, RZ, R0, !PT ;  /* 0x00000000ff037217 */ /* 0x000fe40007800200 */
[----:B------:R-:W-:-:S03]  /*0b20*/  IMNMX R0, R4, R155, PT ;  /* 0x0000009b04007217 */ /* 0x000fc60003800200 */
[--C-:B------:R-:W-:Y:S02]  /*0b30*/  IMAD R3, R3, 0x30, -R6.reuse ;  /* 0x0000003003037824 */ /* 0x100fe400078e0a06 */
[----:B------:R-:W-:-:S03]  /*0b40*/  IMAD R0, R0, 0x30, -R6 ;  /* 0x0000003000007824 */ /* 0x000fc600078e0a06 */
[----:B------:R-:W-:Y:S02]  /*0b50*/  IMNMX R3, RZ, R3, !PT ;  /* 0x00000003ff037217 */ /* 0x000fe40007800200 */
[----:B------:R-:W-:-:S03]  /*0b60*/  IMNMX R0, R0, R2, PT ;  /* 0x0000000200007217 */ /* 0x000fc60003800200 */
[----:B------:R-:W-:Y:S01]  /*0b70*/  IMAD.WIDE.U32 R4, R3, -0x55555555, RZ ;  /* 0xaaaaaaab03047825 */ /* 0x000fe200078e00ff */
[----:B------:R-:W-:-:S04]  /*0b80*/  ISETP.GT.AND P0, PT, R0, R3, PT ;  /* 0x000000030000720c */ /* 0x000fc80003f04270 */
[----:B------:R-:W-:-:S05]  /*0b90*/  SHF.R.U32.HI R149, RZ, 0x5, R5 ;  /* 0x00000005ff957819 */ /* 0x000fca0000011605 */
[----:B------:R-:W-:-:S04]  /*0ba0*/  IMAD.MOV.U32 R6, RZ, RZ, R149 ;  /* 0x000000ffff067224 */ /* 0x000fc800078e0095 */
[----:B------:R-:W-:-:S05]  /*0bb0*/  @P0 IADD3 R0, R0, 0x2f, RZ ;  /* 0x0000002f00000810 */ /* 0x000fca0007ffe0ff */
[----:B------:R-:W-:-:S05]  /*0bc0*/  @P0 IMAD.HI R0, R0, 0x2aaaaaab, RZ ;  /* 0x2aaaaaab00000827 */ /* 0x000fca00078e02ff */
[----:B------:R-:W-:-:S04]  /*0bd0*/  @P0 SHF.R.U32.HI R3, RZ, 0x1f, R0 ;  /* 0x0000001fff030819 */ /* 0x000fc80000011600 */
[----:B------:R-:W-:-:S04]  /*0be0*/  @P0 LEA.HI.SX32 R6, R0, R3, 0x1d ;  /* 0x0000000300060211 */ /* 0x000fc800078feaff */
[----:B------:R-:W-:-:S13]  /*0bf0*/  ISETP.GT.AND P0, PT, R6, R149, PT ;  /* 0x000000950600720c */ /* 0x000fda0003f04270 */
[----:B------:R-:W-:Y:S05]  /*0c00*/  @!P0 BRA `(.L_x_406) ;  /* 0x0000572000008947 */ /* 0x000fea0003800000 */
[----:B------:R-:W-:Y:S02]  /*0c10*/  ISETP.NE.U32.AND P0, PT, RZ, c[0x0][0x340], PT ;  /* 0x0000d000ff007a0c */ /* 0x000fe40003f05070 */
[----:B------:R-:W-:Y:S02]  /*0c20*/  SHF.R.S32.HI R20, RZ, 0x1f, R21 ;  /* 0x0000001fff147819 */ /* 0x000fe40000011415 */
[----:B------:R-:W-:Y:S01]  /*0c30*/  SHF.R.S32.HI R3, RZ, 0x1f, R13 ;  /* 0x0000001fff037819 */ /* 0x000fe2000001140d */
[----:B------:R-:W-:Y:S01]  /*0c40*/  UMOV UR6, 0x30 ;  /* 0x0000003000067882 */ /* 0x000fe20000000000 */
[----:B------:R-:W-:Y:S01]  /*0c50*/  ISETP.NE.AND.EX P2, PT, RZ, c[0x0][0x344], PT, P0 ;  /* 0x0000d100ff007a0c */ /* 0x000fe20003f45300 */
[----:B------:R-:W-:-:S12]  /*0c60*/  ULDC.64 UR4, c[0x0][0x238] ;  /* 0x00008e0000047ab9 */ /* 0x000fd80000000a00 */
[----:B------:R-:W-:-:S05]  /*0c70*/  @P2 IMAD.WIDE R4, R22, R14, c[0x0][0x340] ;  /* 0x0000d00016042625 */ /* 0x000fca00078e020e */
[----:B------:R1:W3:Y:S01]  /*0c80*/  @P2 LDG.E R18, [R4.64] ;  /* 0x0000000c04122981 */ /* 0x0002e2000c1e1900 */
[----:B------:R-:W-:Y:S01]  /*0c90*/  LEA.HI R16, R20, R21, RZ, 0x2 ;  /* 0x0000001514107211 */ /* 0x000fe200078f10ff */
[----:B------:R-:W-:Y:S01]  /*0ca0*/  UIMAD.WIDE.U32 UR10, UR6, UR4, URZ ;  /* 0x00000004060a72a5 */ /* 0x000fe2000f8e003f */
[----:B------:R-:W-:Y:S01]  /*0cb0*/  IADD3 R45, R6, -0x1, RZ ;  /* 0xffffffff062d7810 */ /* 0x000fe20007ffe0ff */
[----:B------:R-:W-:Y:S01]  /*0cc0*/  UIMAD UR7, UR6, UR5, URZ ;  /* 0x00000005060772a4 */ /* 0x000fe2000f8e023f */
[----:B------:R-:W-:Y:S01]  /*0cd0*/  LOP3.LUT R0, R16, 0x1ffffffc, RZ, 0xc0, !PT ;  /* 0x1ffffffc10007812 */ /* 0x000fe200078ec0ff */
[----:B------:R-:W-:Y:S01]  /*0ce0*/  USHF.L.U32 UR8, UR4, 0x5, URZ ;  /* 0x0000000504087899 */ /* 0x000fe2000800063f */
[----:B------:R-:W-:Y:S01]  /*0cf0*/  SHF.R.S32.HI R120, RZ, 0x2, R16 ;  /* 0x00000002ff787819 */ /* 0x000fe20000011410 */
[----:B------:R-:W-:Y:S01]  /*0d00*/  UIADD3 UR7, UR11, UR7, URZ ;  /* 0x000000070b077290 */ /* 0x000fe2000fffe03f */
[----:B------:R-:W-:Y:S01]  /*0d10*/  SHF.R.S32.HI R6, RZ, 0x1f, R45 ;  /* 0x0000001fff067819 */ /* 0x000fe2000001142d */
[----:B------:R-:W-:Y:S01]  /*0d20*/  IMAD.IADD R0, R21, 0x1, -R0 ;  /* 0x0000000115007824 */ /* 0x000fe200078e0a00 */
[----:B------:R-:W-:Y:S01]  /*0d30*/  IADD3 R118, P0, R120, R13, RZ ;  /* 0x0000000d78767210 */ /* 0x000fe20007f1e0ff */
[----:B------:R-:W-:Y:S01]  /*0d40*/  UMOV UR9, 0x5 ;  /* 0x0000000500097882 */ /* 0x000fe20000000000 */
[----:B------:R-:W-:Y:S01]  /*0d50*/  SHF.R.S32.HI R12, RZ, 0x1f, R22 ;  /* 0x0000001fff0c7819 */ /* 0x000fe20000011416 */
[----:B--2---:R-:W-:Y:S01]  /*0d60*/  IMAD.SHL.U32 R8, R0, 0x8, RZ ;  /* 0x0000000800087824 */ /* 0x004fe200078e00ff */
[----:B------:R-:W-:Y:S01]  /*0d70*/  LEA.HI.X.SX32 R119, R120, R3, 0x1, P0 ;  /* 0x0000000378777211 */ /* 0x000fe200000f0eff */
[----:B------:R-:W-:Y:S01]  /*0d80*/  IMAD R3, R29, c[0x0][0x240], RZ ;  /* 0x000090001d037a24 */ /* 0x000fe200078e02ff */
[-C--:B------:R-:W-:Y:S01]  /*0d90*/  LEA.HI R7, R20, R21.reuse, RZ, 0x3 ;  /* 0x0000001514077211 */ /* 0x080fe200078f18ff */
[----:B------:R-:W-:Y:S01]  /*0da0*/  USHF.L.U64.HI UR9, UR4, UR9, UR5 ;  /* 0x0000000904097299 */ /* 0x000fe20008010205 */
[----:B------:R-:W-:Y:S01]  /*0db0*/  SHF.R.S32.HI R9, RZ, 0x1f, R8 ;  /* 0x0000001fff097819 */ /* 0x000fe20000011408 */
[----:B------:R-:W-:Y:S01]  /*0dc0*/  IMAD R0, R119, c[0x0][0x238], RZ ;  /* 0x00008e0077007a24 */ /* 0x000fe200078e02ff */
[----:B------:R-:W-:Y:S01]  /*0dd0*/  SEL R26, R12, RZ, !P4 ;  /* 0x000000ff0c1a7207 */ /* 0x000fe20006000000 */
[----:B------:R-:W-:Y:S01]  /*0de0*/  IMAD R3, R28, c[0x0][0x244], R3 ;  /* 0x000091001c037a24 */ /* 0x000fe200078e0203 */
[----:B------:R-:W-:Y:S01]  /*0df0*/  SHF.R.S32.HI R7, RZ, 0x3, R7 ;  /* 0x00000003ff077819 */ /* 0x000fe20000011407 */
[----:B------:R-:W-:Y:S01]  /*0e00*/  IMAD R0, R118, c[0x0][0x23c], R0 ;  /* 0x00008f0076007a24 */ /* 0x000fe200078e0200 */
[----:B------:R-:W-:Y:S01]  /*0e10*/  SEL R114, R22, RZ, !P4 ;  /* 0x000000ff16727207 */ /* 0x000fe20006000000 */
[----:B-1----:R-:W-:Y:S01]  /*0e20*/  IMAD.WIDE.U32 R4, R118, c[0x0][0x238], R8 ;  /* 0x00008e0076047a25 */ /* 0x002fe200078e0008 */
[----:B------:R-:W-:Y:S01]  /*0e30*/  LEA.HI R13, R16, R120, RZ, 0x1 ;  /* 0x00000078100d7211 */ /* 0x000fe200078f08ff */
[----:B------:R-:W-:Y:S01]  /*0e40*/  ULDC.64 UR4, c[0x0][0x280] ;  /* 0x0000a00000047ab9 */ /* 0x000fe20000000a00 */
[----:B------:R-:W-:Y:S01]  /*0e50*/  ISETP.GE.AND P6, PT, R8, c[0x0][0x1d4], PT ;  /* 0x0000750008007a0c */ /* 0x000fe20003fc6270 */
[----:B------:R-:W-:Y:S01]  /*0e60*/  IMAD.IADD R5, R5, 0x1, R0 ;  /* 0x0000000105057824 */ /* 0x000fe200078e0200 */
[----:B------:R-:W-:Y:S01]  /*0e70*/  UIMAD.WIDE.U32 UR16, UR6, UR4, URZ ;  /* 0x00000004061072a5 */ /* 0x000fe2000f8e003f */
[C---:B------:R-:W-:Y:S01]  /*0e80*/  IMAD R0, R45.reuse, UR7, RZ ;  /* 0x000000072d007c24 */ /* 0x040fe2000f8e02ff */
[----:B------:R-:W-:Y:S01]  /*0e90*/  UIMAD UR14, UR6, UR5, URZ ;  /* 0x00000005060e72a4 */ /* 0x000fe2000f8e023f */
[----:B------:R-:W-:Y:S01]  /*0ea0*/  IMAD.WIDE.U32 R4, R28, c[0x0][0x240], R4 ;  /* 0x000090001c047a25 */ /* 0x000fe200078e0004 */
[----:B------:R-:W-:Y:S01]  /*0eb0*/  P2R R99, PR, RZ, 0x40 ;  /* 0x00000040ff637803 */ /* 0x000fe20000000000 */
[----:B------:R-:W-:Y:S01]  /*0ec0*/  ULDC.64 UR4, c[0x0][0x290] ;  /* 0x0000a40000047ab9 */ /* 0x000fe20000000a00 */
[----:B------:R-:W-:Y:S01]  /*0ed0*/  IADD3 R112, -R120, 0x30, RZ ;  /* 0x0000003078707810 */ /* 0x000fe20007ffe1ff */
[----:B------:R-:W-:Y:S01]  /*0ee0*/  IMAD R14, R6, UR10, R0 ;  /* 0x0000000a060e7c24 */ /* 0x000fe2000f8e0200 */
[----:B------:R-:W-:Y:S01]  /*0ef0*/  LEA.HI R6, R20, R21, RZ, 0x5 ;  /* 0x0000001514067211 */ /* 0x000fe200078f28ff */
[----:B------:R-:W-:Y:S01]  /*0f00*/  IMAD R0, R45, -0x30, R2 ;  /* 0xffffffd02d007824 */ /* 0x000fe200078e0202 */
[----:B------:R-:W-:Y:S01]  /*0f10*/  UIMAD.WIDE.U32 UR18, UR6, UR4, URZ ;  /* 0x00000004061272a5 */ /* 0x000fe2000f8e003f */
[----:B------:R-:W-:Y:S01]  /*0f20*/  IMAD.IADD R5, R5, 0x1, R3 ;  /* 0x0000000105057824 */ /* 0x000fe200078e0203 */
[----:B------:R-:W-:Y:S01]  /*0f30*/  UIMAD UR5, UR6, UR5, URZ ;  /* 0x00000005060572a4 */ /* 0x000fe2000f8e023f */
[----:B------:R-:W-:Y:S01]  /*0f40*/  IMAD.SHL.U32 R6, R6, 0x8, RZ ;  /* 0x0000000806067824 */ /* 0x000fe200078e00ff */
[----:B------:R-:W-:Y:S01]  /*0f50*/  IMNMX R3, R0, 0x30, PT ;  /* 0x0000003000037817 */ /* 0x000fe20003800200 */
[----:B------:R-:W-:Y:S01]  /*0f60*/  IMAD R0, R26, c[0x0][0x248], RZ ;  /* 0x000092001a007a24 */ /* 0x000fe200078e02ff */
[----:B------:R-:W-:Y:S01]  /*0f70*/  UIADD3 UR14, UR17, UR14, URZ ;  /* 0x0000000e110e7290 */ /* 0x000fe2000fffe03f */
[----:B------:R-:W-:Y:S01]  /*0f80*/  IMAD.WIDE.U32 R126, R114, c[0x0][0x248], R4 ;  /* 0x00009200727e7a25 */ /* 0x000fe200078e0004 */
[----:B------:R-:W-:Y:S01]  /*0f90*/  LOP3.LUT R11, R6, 0xffffff00, RZ, 0xc0, !PT ;  /* 0xffffff00060b7812 */ /* 0x000fe200078ec0ff */
[----:B------:R-:W-:-:S02]  /*0fa0*/  UIADD3 UR5, UR19, UR5, URZ ;  /* 0x0000000513057290 */ /* 0x000fc4000fffe03f */
[----:B------:R-:W-:Y:S01]  /*0fb0*/  IMAD.IADD R10, R3, 0x1, -R120 ;  /* 0x00000001030a7824 */ /* 0x000fe200078e0a78 */
[----:B------:R-:W-:Y:S01]  /*0fc0*/  LOP3.LUT R3, R13, 0x7fffffe, RZ, 0xc0, !PT ;  /* 0x07fffffe0d037812 */ /* 0x000fe200078ec0ff */
[----:B------:R-:W-:Y:S01]  /*0fd0*/  IMAD.SHL.U32 R6, R7, 0x40, RZ ;  /* 0x0000004007067824 */ /* 0x000fe200078e00ff */
[----:B------:R-:W-:Y:S01]  /*0fe0*/  ULDC.U8 UR4, c[0x0][0x298] ;  /* 0x0000a60000047ab9 */ /* 0x000fe20000000000 */
[----:B------:R-:W-:Y:S01]  /*0ff0*/  IMAD R7, R114, c[0x0][0x24c], R0 ;  /* 0x0000930072077a24 */ /* 0x000fe200078e0200 */
[----:B------:R-:W-:Y:S01]  /*1000*/  ISETP.GE.AND P1, PT, R10, 0x1, PT ;  /* 0x000000010a00780c */ /* 0x000fe20003f26270 */
[----:B------:R-:W-:Y:S01]  /*1010*/  IMAD.IADD R4, R120, 0x1, -R3 ;  /* 0x0000000178047824 */ /* 0x000fe200078e0a03 */
[----:B------:R-:W-:Y:S01]  /*1020*/  LOP3.LUT R0, R6, 0xc0, RZ, 0xc0, !PT ;  /* 0x000000c006007812 */ /* 0x000fe200078ec0ff */
[----:B------:R-:W-:Y:S02]  /*1030*/  IMAD.IADD R123, R127, 0x1, R7 ;  /* 0x000000017f7b7824 */ /* 0x000fe400078e0207 */
[----:B------:R-:W-:Y:S01]  /*1040*/  IMAD.MOV.U32 R122, RZ, RZ, R126 ;  /* 0x000000ffff7a7224 */ /* 0x000fe200078e007e */
[----:B------:R-:W-:Y:S01]  /*1050*/  LOP3.LUT R5, R0, 0x18, R8, 0xf8, !PT ;  /* 0x0000001800057812 */ /* 0x000fe200078ef808 */
[----:B------:R-:W-:Y:S01]  /*1060*/  IMAD R11, R4, 0x20, R11 ;  /* 0x00000020040b7824 */ /* 0x000fe200078e020b */
[----:B------:R-:W-:Y:S01]  /*1070*/  SHF.R.U32.HI R3, RZ, 0x3, R0 ;  /* 0x00000003ff037819 */ /* 0x000fe20000011600 */
[----:B------:R-:W-:Y:S01]  /*1080*/  IMAD.WIDE.U32 R6, R45, UR10, R122 ;  /* 0x0000000a2d067c25 */ /* 0x000fe2000f8e007a */
[----:B------:R-:W-:-:S02]  /*1090*/  IADD3 R0, R8, 0x20, RZ ;  /* 0x0000002008007810 */ /* 0x000fc40007ffe0ff */
[----:B------:R-:W-:Y:S01]  /*10a0*/  LOP3.LUT R5, R5, R3, RZ, 0x3c, !PT ;  /* 0x0000000305057212 */ /* 0x000fe200078e3cff */
[----:B------:R-:W-:Y:S01]  /*10b0*/  IMAD.IADD R3, R7, 0x1, R14 ;  /* 0x0000000107037824 */ /* 0x000fe200078e020e */
[----:B------:R-:W-:Y:S01]  /*10c0*/  ISETP.GE.AND P5, PT, R0, c[0x0][0x1d4], PT ;  /* 0x0000750000007a0c */ /* 0x000fe20003fa6270 */
[----:B------:R-:W-:Y:S01]  /*10d0*/  IMAD.IADD R152, R17, 0x1, R15 ;  /* 0x0000000111987824 */ /* 0x000fe200078e020f */
[----:B------:R-:W-:Y:S01]  /*10e0*/  IADD3 R0, R8, 0x40, RZ ;  /* 0x0000004008007810 */ /* 0x000fe20007ffe0ff */
[----:B------:R-:W-:Y:S01]  /*10f0*/  IMAD.WIDE.U32 R160, R28, c[0x0][0x210], RZ ;  /* 0x000084001ca07a25 */ /* 0x000fe200078e00ff */
[----:B------:R-:W-:Y:S02]  /*1100*/  @P1 LEA R4, P0, R6, c[0x0][0x220], 0x1 ;  /* 0x0000880006041a11 */ /* 0x000fe400078008ff */
[----:B------:R-:W-:Y:S01]  /*1110*/  ISETP.GE.AND P3, PT, R0, c[0x0][0x1d4], PT ;  /* 0x0000750000007a0c */ /* 0x000fe20003f66270 */
[----:B------:R-:W-:Y:S01]  /*1120*/  IMAD.IADD R0, R11, 0x1, R5 ;  /* 0x000000010b007824 */ /* 0x000fe200078e0205 */
[----:B------:R-:W-:Y:S01]  /*1130*/  @P1 LEA.HI.X R5, R6, c[0x0][0x224], R3, 0x1, P0 ;  /* 0x0000890006051a11 */ /* 0x000fe200000f0c03 */
[----:B------:R-:W-:Y:S01]  /*1140*/  IMAD.WIDE.U32 R162, R28, c[0x0][0x1e8], RZ ;  /* 0x00007a001ca27a25 */ /* 0x000fe200078e00ff */
[----:B------:R-:W-:-:S02]  /*1150*/  ISETP.GT.AND P0, PT, R10, 0x20, PT ;  /* 0x000000200a00780c */ /* 0x000fc40003f04270 */
[-C--:B------:R-:W-:Y:S01]  /*1160*/  LEA.HI R10, R21, R21.reuse, RZ, 0x1 ;  /* 0x00000015150a7211 */ /* 0x080fe200078f08ff */
[----:B------:R-:W-:Y:S01]  /*1170*/  IMAD.SHL.U32 R88, R0, 0x2, RZ ;  /* 0x0000000200587824 */ /* 0x000fe200078e00ff */
[----:B------:R-:W-:Y:S01]  /*1180*/  SHF.R.S32.HI R11, RZ, 0x1f, R16 ;  /* 0x0000001fff0b7819 */ /* 0x000fe20000011410 */
[----:B------:R-:W-:Y:S01]  /*1190*/  IMAD.MOV.U32 R158, RZ, RZ, c[0x0][0x2b8] ;  /* 0x0000ae00ff9e7624 */ /* 0x000fe200078e00ff */
[----:B------:R-:W-:Y:S01]  /*11a0*/  SHF.R.S32.HI R39, RZ, 0x1, R10 ;  /* 0x00000001ff277819 */ /* 0x000fe2000001140a */
[----:B------:R-:W-:Y:S01]  /*11b0*/  IMAD.MOV.U32 R156, RZ, RZ, c[0x0][0x27c] ;  /* 0x00009f00ff9c7624 */ /* 0x000fe200078e00ff */
[----:B------:R-:W-:Y:S01]  /*11c0*/  @!PT LDS RZ, [RZ] ;  /* 0x00000000fffff984 */ /* 0x000fe20000000800 */
[----:B------:R-:W-:Y:S01]  /*11d0*/  @!PT LDS RZ, [RZ] ;  /* 0x00000000fffff984 */ /* 0x000fe20000000800 */
[----:B------:R-:W-:Y:S01]  /*11e0*/  @!PT LDS RZ, [RZ] ;  /* 0x00000000fffff984 */ /* 0x000fe20000000800 */
[----:B------:R1:W-:Y:S01]  /*11f0*/  @P1 LDGSTS.E.BYPASS.LTC128B.128 [R88+0x3c80], [R4.64], !P6 ;  /* 0x03c8000004581fae */ /* 0x0003e2000f101d4c */
[----:B------:R-:W-:Y:S01]  /*1200*/  LEA.HI R7, R20, R21, RZ, 0x4 ;  /* 0x0000001514077211 */ /* 0x000fe200078f20ff */
[----:B------:R-:W-:Y:S01]  /*1210*/  IMAD.MOV.U32 R77, RZ, RZ, c[0x0][0x27c] ;  /* 0x00009f00ff4d7624 */ /* 0x000fe200078e00ff */
[C---:B------:R-:W-:Y:S01]  /*1220*/  LEA.HI R0, R10.reuse, R39, RZ, 0x1 ;  /* 0x000000270a007211 */ /* 0x040fe200078f08ff */
[----:B------:R1:W-:Y:S01]  /*1230*/  @P1 LDGSTS.E.BYPASS.LTC128B.128 [R88+0x4880], [R4.64+0x40], !P5 ;  /* 0x0488004004581fae */ /* 0x0003e2000e901d4c */
[----:B------:R-:W-:Y:S01]  /*1240*/  LOP3.LUT R10, R10, 0xfffffffe, RZ, 0xc0, !PT ;  /* 0xfffffffe0a0a7812 */ /* 0x000fe200078ec0ff */
[----:B------:R-:W-:Y:S01]  /*1250*/  IMAD.SHL.U32 R7, R7, 0x10, RZ ;  /* 0x0000001007077824 */ /* 0x000fe200078e00ff */
[----:B------:R-:W-:Y:S01]  /*1260*/  LOP3.LUT R0, R0, 0x7fffffe, RZ, 0xc0, !PT ;  /* 0x07fffffe00007812 */ /* 0x000fe200078ec0ff */
[----:B------:R1:W-:Y:S01]  /*1270*/  @P1 LDGSTS.E.BYPASS.LTC128B.128 [R88+0x5480], [R4.64+0x80], !P3 ;  /* 0x0548008004581fae */ /* 0x0003e2000d901d4c */
[----:B------:R-:W-:Y:S01]  /*1280*/  @P0 IADD3 R6, P1, R6, UR8, RZ ;  /* 0x0000000806060c10 */ /* 0x000fe2000ff3e0ff */
[----:B------:R-:W-:Y:S01]  /*1290*/  IMAD.SHL.U32 R77, R77, 0x2, RZ ;  /* 0x000000024d4d7824 */ /* 0x000fe200078e00ff */
[----:B------:R-:W-:Y:S01]  /*12a0*/  LOP3.LUT R7, R7, 0xffffff00, RZ, 0xc0, !PT ;  /* 0xffffff0007077812 */ /* 0x000fe200078ec0ff */
[----:B------:R-:W-:Y:S01]  /*12b0*/  IMAD.IADD R0, R39, 0x1, -R0 ;  /* 0x0000000127007824 */ /* 0x000fe200078e0a00 */
[----:B------:R-:W-:-:S02]  /*12c0*/  SHF.R.S32.HI R20, RZ, 0x1f, R39 ;  /* 0x0000001fff147819 */ /* 0x000fc40000011427 */
[----:B------:R-:W-:Y:S01]  /*12d0*/  P2R R116, PR, RZ, 0x8 ;  /* 0x00000008ff747803 */ /* 0x000fe20000000000 */
[----:B------:R-:W-:Y:S01]  /*12e0*/  IMAD R7, R0, 0x20, R7 ;  /* 0x0000002000077824 */ /* 0x000fe200078e0207 */
[----:B------:R-:W-:Y:S01]  /*12f0*/  P2R R117, PR, RZ, 0x20 ;  /* 0x00000020ff757803 */ /* 0x000fe20000000000 */
[----:B------:R-:W-:Y:S01]  /*1300*/  IMAD R0, R20, c[0x0][0x280], RZ ;  /* 0x0000a00014007a24 */ /* 0x000fe200078e02ff */
[----:B------:R-:W-:Y:S01]  /*1310*/  ISETP.NE.AND P4, PT, R158, 0x1, PT ;  /* 0x000000019e00780c */ /* 0x000fe20003f85270 */
[----:B------:R-:W-:Y:S02]  /*1320*/  IMAD R20, R20, c[0x0][0x290], RZ ;  /* 0x0000a40014147a24 */ /* 0x000fe400078e02ff */
[C---:B------:R-:W-:Y:S02]  /*1330*/  IMAD R0, R39.reuse, c[0x0][0x284], R0 ;  /* 0x0000a10027007a24 */ /* 0x040fe400078e0200 */
[----:B------:R-:W-:Y:S01]  /*1340*/  IMAD R20, R39, c[0x0][0x294], R20 ;  /* 0x0000a50027147a24 */ /* 0x000fe200078e0214 */
[----:B-1----:R-:W-:Y:S01]  /*1350*/  @P0 IADD3.X R5, R3, UR9, RZ, P1, !PT ;  /* 0x0000000903050c10 */ /* 0x002fe20008ffe4ff */
[----:B------:R-:W-:Y:S01]  /*1360*/  IMAD.IADD R3, R21, 0x1, -R10 ;  /* 0x0000000115037824 */ /* 0x000fe200078e0a0a */
[----:B------:R-:W-:-:S03]  /*1370*/  @P0 LEA R4, P1, R6, c[0x0][0x220], 0x1 ;  /* 0x0000880006040a11 */ /* 0x000fc600078208ff */
[----:B------:R-:W-:Y:S01]  /*1380*/  IMAD.SHL.U32 R36, R3, 0x4, RZ ;  /* 0x0000000403247824 */ /* 0x000fe200078e00ff */
[----:B------:R-:W-:Y:S02]  /*1390*/  @P0 LEA.HI.X R5, R6, c[0x0][0x224], R5, 0x1, P1 ;  /* 0x0000890006050a11 */ /* 0x000fe400008f0c05 */
[----:B------:R-:W-:Y:S02]  /*13a0*/  LEA.HI R6, R11, R120, RZ, 0x2 ;  /* 0x000000780b067211 */ /* 0x000fe400078f10ff */
[--C-:B------:R-:W-:Y:S01]  /*13b0*/  SHF.R.S32.HI R37, RZ, 0x1f, R36.reuse ;  /* 0x0000001fff257819 */ /* 0x100fe20000011424 */
[----:B------:R1:W-:Y:S01]  /*13c0*/  @P0 LDGSTS.E.BYPASS.LTC128B.128 [R88+0x4480], [R4.64], !P6 ;  /* 0x0448000004580fae */ /* 0x0003e2000f101d4c */
[----:B------:R-:W-:Y:S02]  /*13d0*/  LOP3.LUT R6, R6, 0xfffffffc, RZ, 0xc0, !PT ;  /* 0xfffffffc06067812 */ /* 0x000fe400078ec0ff */
[C---:B------:R-:W-:Y:S01]  /*13e0*/  IADD3 R41, R36.reuse, 0x10, RZ ;  /* 0x0000001024297810 */ /* 0x040fe20007ffe0ff */
[----:B------:R-:W-:Y:S01]  /*13f0*/  IMAD.WIDE.U32 R16, R39, c[0x0][0x280], R36 ;  /* 0x0000a00027107a25 */ /* 0x000fe200078e0024 */
[----:B------:R1:W-:Y:S01]  /*1400*/  @P0 LDGSTS.E.BYPASS.LTC128B.128 [R88+0x5080], [R4.64+0x40], !P5 ;  /* 0x0508004004580fae */ /* 0x0003e2000e901d4c */
[----:B------:R-:W-:-:S02]  /*1410*/  IADD3 R40, R36, 0x20, RZ ;  /* 0x0000002024287810 */ /* 0x000fc40007ffe0ff */
[----:B------:R-:W-:Y:S01]  /*1420*/  IMAD.IADD R6, R120, 0x1, -R6 ;  /* 0x0000000178067824 */ /* 0x000fe200078e0a06 */
[----:B------:R1:W-:Y:S01]  /*1430*/  @P0 LDGSTS.E.BYPASS.LTC128B.128 [R88+0x5c80], [R4.64+0x80], !P3 ;  /* 0x05c8008004580fae */ /* 0x0003e2000d901d4c */
[----:B------:R-:W-:Y:S01]  /*1440*/  IMAD.WIDE.U32 R14, R39, c[0x0][0x290], R36 ;  /* 0x0000a400270e7a25 */ /* 0x000fe200078e0024 */
[----:B------:R-:W-:Y:S02]  /*1450*/  IADD3 R44, R36, 0x28, RZ ;  /* 0x00000028242c7810 */ /* 0x000fe40007ffe0ff */
[C---:B------:R-:W-:Y:S01]  /*1460*/  LOP3.LUT P1, RZ, R6.reuse, 0x2, RZ, 0xc0, !PT ;  /* 0x0000000206ff7812 */ /* 0x040fe2000782c0ff */
[----:B------:R-:W-:Y:S01]  /*1470*/  IMAD.SHL.U32 R6, R6, 0x40, RZ ;  /* 0x0000004006067824 */ /* 0x000fe200078e00ff */
[----:B------:R-:W0:Y:S01]  /*1480*/  LDGDEPBAR ;  /* 0x00000000000079af */ /* 0x000e220000000000 */
[----:B------:R-:W-:Y:S01]  /*1490*/  IMAD.IADD R25, R17, 0x1, R0 ;  /* 0x0000000111197824 */ /* 0x000fe200078e0200 */
[----:B------:R-:W-:Y:S01]  /*14a0*/  IADD3 R43, R36, 0x8, RZ ;  /* 0x00000008242b7810 */ /* 0x000fe20007ffe0ff */
[----:B------:R-:W-:Y:S01]  /*14b0*/  IMAD.IADD R17, R15, 0x1, R20 ;  /* 0x000000010f117824 */ /* 0x000fe200078e0214 */
[----:B------:R-:W-:Y:S01]  /*14c0*/  LOP3.LUT R105, R6, 0xc0, RZ, 0xc0, !PT ;  /* 0x000000c006697812 */ /* 0x000fe200078ec0ff */
[----:B------:R-:W-:Y:S01]  /*14d0*/  IMAD R6, R29, c[0x0][0x260], RZ ;  /* 0x000098001d067a24 */ /* 0x000fe200078e02ff */
[C---:B------:R-:W-:Y:S01]  /*14e0*/  IADD3 R42, R36.reuse, 0x18, RZ ;  /* 0x00000018242a7810 */ /* 0x040fe20007ffe0ff */
[C---:B------:R-:W-:Y:S01]  /*14f0*/  IMAD.IADD R31, R36.reuse, 0x1, R41 ;  /* 0x00000001241f7824 */ /* 0x040fe200078e0229 */
[----:B------:R-:W-:Y:S01]  /*1500*/  SHF.R.U32.HI R106, RZ, 0x3, R105 ;  /* 0x00000003ff6a7819 */ /* 0x000fe20000011669 */
[----:B------:R-:W-:Y:S01]  /*1510*/  IMAD.IADD R32, R36, 0x1, R40 ;  /* 0x0000000124207824 */ /* 0x000fe200078e0228 */
[----:B------:R-:W-:Y:S01]  /*1520*/  BAR.SYNC.DEFER_BLOCKING 0x0 ;  /* 0x0000000000007b1d */ /* 0x000fe20000010000 */
[----:B------:R-:W-:Y:S01]  /*1530*/  IMAD R6, R28, c[0x0][0x264], R6 ;  /* 0x000099001c067a24 */ /* 0x000fe200078e0206 */
[----:B------:R-:W-:Y:S01]  /*1540*/  ISETP.GE.AND P0, PT, R156, 0x1, PT ;  /* 0x000000019c00780c */ /* 0x000fe20003f06270 */
[----:B------:R-:W-:Y:S01]  /*1550*/  IMAD.MOV.U32 R24, RZ, RZ, R16 ;  /* 0x000000ffff187224 */ /* 0x000fe200078e0010 */
[----:B------:R-:W-:Y:S01]  /*1560*/  ISETP.GE.AND P3, PT, R32, c[0x0][0x27c], PT ;  /* 0x00009f0020007a0c */ /* 0x000fe20003f66270 */
[----:B------:R-:W-:-:S02]  /*1570*/  IMAD.MOV.U32 R16, RZ, RZ, R14 ;  /* 0x000000ffff107224 */ /* 0x000fc400078e000e */
[----:B-----5:R-:W-:-:S04]  /*1580*/  IMAD.WIDE.U32 R132, R157, c[0x0][0x280], R24 ;  /* 0x0000a0009d847a25 */ /* 0x020fc800078e0018 */
[----:B------:R-:W-:Y:S01]  /*1590*/  IMAD.WIDE.U32 R130, R157, c[0x0][0x290], R16 ;  /* 0x0000a4009d827a25 */ /* 0x000fe200078e0010 */
[----:B---3--:R-:W-:-:S03]  /*15a0*/  @P2 SHF.R.S32.HI R19, RZ, 0x1f, R18 ;  /* 0x0000001fff132819 */ /* 0x008fc60000011412 */
[----:B------:R-:W-:Y:S02]  /*15b0*/  @!P2 IMAD.MOV.U32 R18, RZ, RZ, R22 ;  /* 0x000000ffff12a224 */ /* 0x000fe400078e0016 */
[----:B------:R-:W-:Y:S02]  /*15c0*/  IMAD.SHL.U32 R22, R3, 0x8, RZ ;  /* 0x0000000803167824 */ /* 0x000fe400078e00ff */
[----:B------:R-:W-:Y:S02]  /*15d0*/  @!P2 IMAD.MOV.U32 R19, RZ, RZ, R12 ;  /* 0x000000ffff13a224 */ /* 0x000fe400078e000c */
[----:B------:R-:W-:Y:S01]  /*15e0*/  IMAD.WIDE.U32 R134, R18, c[0x0][0x2b0], RZ ;  /* 0x0000ac0012867a25 */ /* 0x000fe200078e00ff */
[--C-:B------:R-:W-:Y:S02]  /*15f0*/  SHF.R.S32.HI R23, RZ, 0x1f, R22.reuse ;  /* 0x0000001fff177819 */ /* 0x100fe40000011416 */
[C---:B------:R-:W-:Y:S02]  /*1600*/  ISETP.GE.AND P2, PT, R22.reuse, c[0x0][0x27c], PT ;  /* 0x00009f0016007a0c */ /* 0x040fe40003f46270 */
[C---:B------:R-:W-:Y:S01]  /*1610*/  IADD3 R102, R22.reuse, 0x30, RZ ;  /* 0x0000003016667810 */ /* 0x040fe20007ffe0ff */
[----:B------:R-:W-:Y:S01]  /*1620*/  IMAD.WIDE.U32 R12, R39, c[0x0][0x280], R22 ;  /* 0x0000a000270c7a25 */ /* 0x000fe200078e0016 */
[----:B------:R-:W-:-:S02]  /*1630*/  IADD3 R101, R22, 0x40, RZ ;  /* 0x0000004016657810 */ /* 0x000fc40007ffe0ff */
[----:B------:R-:W-:Y:S01]  /*1640*/  IADD3 R100, R22, 0x50, RZ ;  /* 0x0000005016647810 */ /* 0x000fe20007ffe0ff */
[----:B------:R-:W-:Y:S01]  /*1650*/  IMAD.IADD R15, R0, 0x1, R13 ;  /* 0x00000001000f7824 */ /* 0x000fe200078e020d */
[--C-:B------:R-:W-:Y:S01]  /*1660*/  LOP3.LUT R0, R105, 0x8, R22.reuse, 0xf8, !PT ;  /* 0x0000000869007812 */ /* 0x100fe200078ef816 */
[----:B------:R-:W-:-:S03]  /*1670*/  IMAD.WIDE.U32 R10, R39, c[0x0][0x290], R22 ;  /* 0x0000a400270a7a25 */ /* 0x000fc600078e0016 */
[----:B-1----:R-:W-:Y:S01]  /*1680*/  LOP3.LUT R4, R0, R106, RZ, 0x3c, !PT ;  /* 0x0000006a00047212 */ /* 0x002fe200078e3cff */
[----:B------:R-:W-:Y:S01]  /*1690*/  IMAD.IADD R21, R20, 0x1, R11 ;  /* 0x0000000114157824 */ /* 0x000fe200078e020b */
[----:B------:R-:W-:Y:S01]  /*16a0*/  SEL R0, RZ, c[0x0][0x27c], !P2 ;  /* 0x00009f00ff007a07 */ /* 0x000fe20005000000 */
[----:B------:R-:W-:Y:S02]  /*16b0*/  IMAD.MOV.U32 R20, RZ, RZ, R10 ;  /* 0x000000ffff147224 */ /* 0x000fe400078e000a */
[----:B------:R-:W-:Y:S02]  /*16c0*/  IMAD.IADD R89, R7, 0x1, R4 ;  /* 0x0000000107597824 */ /* 0x000fe400078e0204 */
[----:B------:R-:W-:Y:S02]  /*16d0*/  IMAD.IADD R0, R22, 0x1, R0 ;  /* 0x0000000116007824 */ /* 0x000fe400078e0200 */
[----:B------:R-:W-:Y:S01]  /*16e0*/  IMAD.WIDE.U32 R4, R28, c[0x0][0x260], R8 ;  /* 0x000098001c047a25 */ /* 0x000fe200078e0008 */
[----:B------:R-:W-:-:S02]  /*16f0*/  LEA R89, R89, 0x1880, 0x1 ;  /* 0x0000188059597811 */ /* 0x000fc400078e08ff */
[----:B------:R-:W-:Y:S01]  /*1700*/  SHF.R.S32.HI R8, RZ, 0x1f, R0 ;  /* 0x0000001fff087819 */ /* 0x000fe20000011400 */
[----:B------:R-:W-:Y:S01]  /*1710*/  IMAD.IADD R5, R5, 0x1, R6 ;  /* 0x0000000105057824 */ /* 0x000fe200078e0206 */
[C---:B------:R-:W-:Y:S01]  /*1720*/  IADD3 R90, R89.reuse, 0x20, RZ ;  /* 0x00000020595a7810 */ /* 0x040fe20007ffe0ff */
[----:B------:R-:W-:Y:S01]  /*1730*/  IMAD.MOV.U32 R14, RZ, RZ, R12 ;  /* 0x000000ffff0e7224 */ /* 0x000fe200078e000c */
[----:B------:R-:W-:Y:S01]  /*1740*/  @P1 IADD3 R90, R89, -0x20, RZ ;  /* 0xffffffe0595a1810 */ /* 0x000fe20007ffe0ff */
[----:B------:R-:W-:Y:S01]  /*1750*/  IMAD.WIDE.U32 R124, R157, c[0x0][0x290], R20 ;  /* 0x0000a4009d7c7a25 */ /* 0x000fe200078e0014 */
[----:B------:R-:W-:Y:S02]  /*1760*/  ISETP.GE.AND P1, PT, R31, c[0x0][0x27c], PT ;  /* 0x00009f001f007a0c */ /* 0x000fe40003f26270 */
[CC--:B------:R-:W-:Y:S01]  /*1770*/  LEA.HI R6, R8.reuse, R0.reuse, RZ, 0x3 ;  /* 0x0000000008067211 */ /* 0x0c0fe200078f18ff */
[----:B------:R-:W-:Y:S01]  /*1780*/  IMAD.WIDE.U32 R128, R157, c[0x0][0x280], R14 ;  /* 0x0000a0009d807a25 */ /* 0x000fe200078e000e */
[----:B------:R-:W-:-:S02]  /*1790*/  LEA.HI R10, R8, R0, RZ, 0x5 ;  /* 0x00000000080a7211 */ /* 0x000fc400078f28ff */
[----:B------:R-:W-:Y:S01]  /*17a0*/  SEL R8, RZ, c[0x0][0x27c], !P1 ;  /* 0x00009f00ff087a07 */ /* 0x000fe20004800000 */
[----:B------:R-:W-:Y:S01]  /*17b0*/  IMAD R0, R26, c[0x0][0x268], RZ ;  /* 0x00009a001a007a24 */ /* 0x000fe200078e02ff */
[----:B------:R-:W-:Y:S02]  /*17c0*/  SEL R9, RZ, c[0x0][0x27c], !P3 ;  /* 0x00009f00ff097a07 */ /* 0x000fe40005800000 */
[----:B------:R-:W-:Y:S01]  /*17d0*/  SHF.R.S32.HI R10, RZ, 0x5, R10 ;  /* 0x00000005ff0a7819 */ /* 0x000fe2000001140a */
[----:B------:R-:W-:Y:S01]  /*17e0*/  IMAD.IADD R8, R8, 0x1, R31 ;  /* 0x0000000108087824 */ /* 0x000fe200078e021f */
[----:B------:R-:W-:Y:S01]  /*17f0*/  LOP3.LUT R11, R105, 0x18, R6, 0xf8, !PT ;  /* 0x00000018690b7812 */ /* 0x000fe200078ef806 */
[----:B------:R-:W-:Y:S01]  /*1800*/  IMAD R113, R114, c[0x0][0x26c], R0 ;  /* 0x00009b0072717a24 */ /* 0x000fe200078e0200 */
[----:B------:R-:W-:Y:S01]  /*1810*/  SHF.R.S32.HI R75, RZ, 0x3, R6 ;  /* 0x00000003ff4b7819 */ /* 0x000fe20000011406 */
[----:B------:R-:W-:Y:S01]  /*1820*/  IMAD.IADD R0, R9, 0x1, R32 ;  /* 0x0000000109007824 */ /* 0x000fe200078e0220 */
[----:B------:R-:W-:Y:S01]  /*1830*/  LOP3.LUT R6, R6, 0xfffffff8, RZ, 0xc0, !PT ;  /* 0xfffffff806067812 */ /* 0x000fe200078ec0ff */
[----:B------:R-:W-:Y:S01]  /*1840*/  IMAD.WIDE.U32 R114, R114, c[0x0][0x268], R4 ;  /* 0x00009a0072727a25 */ /* 0x000fe200078e0004 */
[----:B------:R-:W-:-:S02]  /*1850*/  SHF.R.S32.HI R4, RZ, 0x1f, R8 ;  /* 0x0000001fff047819 */ /* 0x000fc40000011408 */
[----:B------:R-:W-:Y:S01]  /*1860*/  SHF.R.S32.HI R9, RZ, 0x1f, R0 ;  /* 0x0000001fff097819 */ /* 0x000fe20000011400 */
[----:B------:R-:W-:Y:S01]  /*1870*/  IMAD R10, R10, 0x600, R7 ;  /* 0x000006000a0a7824 */ /* 0x000fe200078e0207 */
[-C--:B------:R-:W-:Y:S01]  /*1880*/  LEA.HI R5, R4, R8.reuse, RZ, 0x3 ;  /* 0x0000000804057211 */ /* 0x080fe200078f18ff */
[----:B------:R-:W-:Y:S01]  /*1890*/  IMAD.SHL.U32 R142, R6, 0x2, RZ ;  /* 0x00000002068e7824 */ /* 0x000fe200078e00ff */
[----:B------:R-:W-:Y:S01]  /*18a0*/  LEA.HI R12, R4, R8, RZ, 0x5 ;  /* 0x00000008040c7211 */ /* 0x000fe200078f28ff */
[----:B------:R-:W-:Y:S01]  /*18b0*/  IMAD.IADD R113, R115, 0x1, R113 ;  /* 0x0000000173717824 */ /* 0x000fe200078e0271 */
[----:B------:R-:W-:Y:S02]  /*18c0*/  LOP3.LUT R8, R11, R106, RZ, 0x3c, !PT ;  /* 0x0000006a0b087212 */ /* 0x000fe400078e3cff */
[CC--:B------:R-:W-:Y:S02]  /*18d0*/  LEA.HI R4, R9.reuse, R0.reuse, RZ, 0x3 ;  /* 0x0000000009047211 */ /* 0x0c0fe400078f18ff */
[----:B------:R-:W-:Y:S01]  /*18e0*/  LEA.HI R0, R9, R0, RZ, 0x5 ;  /* 0x0000000009007211 */ /* 0x000fe200078f28ff */
[----:B------:R-:W-:Y:S01]  /*18f0*/  IMAD.IADD R27, R10, 0x1, R8 ;  /* 0x000000010a1b7824 */ /* 0x000fe200078e0208 */
[----:B------:R-:W-:-:S02]  /*1900*/  SHF.R.S32.HI R9, RZ, 0x5, R12 ;  /* 0x00000005ff097819 */ /* 0x000fc4000001140c */
[----:B------:R-:W-:Y:S01]  /*1910*/  SHF.R.S32.HI R0, RZ, 0x5, R0 ;  /* 0x00000005ff007819 */ /* 0x000fe20000011400 */
[----:B------:R-:W-:Y:S01]  /*1920*/  IMAD.SHL.U32 R141, R27, 0x2, RZ ;  /* 0x000000021b8d7824 */ /* 0x000fe200078e00ff */
[----:B------:R-:W-:Y:S01]  /*1930*/  LOP3.LUT R8, R105, 0x18, R5, 0xf8, !PT ;  /* 0x0000001869087812 */ /* 0x000fe200078ef805 */
[--C-:B------:R-:W-:Y:S01]  /*1940*/  IMAD R11, R9, 0x600, R7.reuse ;  /* 0x00000600090b7824 */ /* 0x100fe200078e0207 */
[----:B------:R-:W-:Y:S02]  /*1950*/  LOP3.LUT R10, R105, 0x18, R4, 0xf8, !PT ;  /* 0x00000018690a7812 */ /* 0x000fe400078ef804 */
[-C--:B------:R-:W-:Y:S01]  /*1960*/  LOP3.LUT R9, R8, R106.reuse, RZ, 0x3c, !PT ;  /* 0x0000006a08097212 */ /* 0x080fe200078e3cff */
[----:B------:R-:W-:Y:S01]  /*1970*/  IMAD R8, R0, 0x600, R7 ;  /* 0x0000060000087824 */ /* 0x000fe200078e0207 */
[----:B------:R-:W-:Y:S01]  /*1980*/  LOP3.LUT R0, R10, R106, RZ, 0x3c, !PT ;  /* 0x0000006a0a007212 */ /* 0x000fe200078e3cff */
[----:B------:R-:W-:Y:S01]  /*1990*/  IMAD R10, R29, c[0x0][0x1e8], RZ ;  /* 0x00007a001d0a7a24 */ /* 0x000fe200078e02ff */
[----:B------:R-:W-:Y:S01]  /*19a0*/  SHF.R.S32.HI R12, RZ, 0x1f, R101 ;  /* 0x0000001fff0c7819 */ /* 0x000fe20000011465 */
[----:B------:R-:W-:Y:S01]  /*19b0*/  IMAD.IADD R26, R11, 0x1, R9 ;  /* 0x000000010b1a7824 */ /* 0x000fe200078e0209 */
[----:B------:R-:W-:Y:S01]  /*19c0*/  SHF.R.S32.HI R74, RZ, 0x3, R5 ;  /* 0x00000003ff4a7819 */ /* 0x000fe20000011405 */
[----:B------:R-:W-:Y:S01]  /*19d0*/  IMAD.IADD R13, R8, 0x1, R0 ;  /* 0x00000001080d7824 */ /* 0x000fe200078e0200 */
[----:B------:R-:W-:Y:S01]  /*19e0*/  SHF.R.S32.HI R0, RZ, 0x1f, R157 ;  /* 0x0000001fff007819 */ /* 0x000fe2000001149d */
[----:B------:R-:W-:Y:S01]  /*19f0*/  IMAD R11, R29, c[0x0][0x210], RZ ;  /* 0x000084001d0b7a24 */ /* 0x000fe200078e02ff */
[----:B------:R-:W-:Y:S01]  /*1a00*/  LEA.HI R12, R12, R101, RZ, 0x3 ;  /* 0x000000650c0c7211 */ /* 0x000fe200078f18ff */
[----:B------:R-:W-:Y:S01]  /*1a10*/  IMAD R10, R28, c[0x0][0x1ec], R10 ;  /* 0x00007b001c0a7a24 */ /* 0x000fe200078e020a */
[----:B------:R-:W-:Y:S01]  /*1a20*/  SHF.R.S32.HI R73, RZ, 0x3, R4 ;  /* 0x00000003ff497819 */ /* 0x000fe20000011404 */
[----:B------:R-:W-:Y:S01]  /*1a30*/  IMAD R9, R0, c[0x0][0x280], RZ ;  /* 0x0000a00000097a24 */ /* 0x000fe200078e02ff */
[----:B------:R-:W-:Y:S01]  /*1a40*/  LOP3.LUT R97, R12, 0xfffffff8, RZ, 0xc0, !PT ;  /* 0xfffffff80c617812 */ /* 0x000fe200078ec0ff */
[----:B------:R-:W-:-:S02]  /*1a50*/  IMAD R8, R0, c[0x0][0x290], RZ ;  /* 0x0000a40000087a24 */ /* 0x000fc400078e02ff */
[----:B------:R-:W-:Y:S01]  /*1a60*/  IMAD R0, R28, c[0x0][0x214], R11 ;  /* 0x000085001c007a24 */ /* 0x000fe200078e020b */
[----:B------:R-:W-:Y:S01]  /*1a70*/  SHF.R.S32.HI R11, RZ, 0x1f, R100 ;  /* 0x0000001fff0b7819 */ /* 0x000fe20000011464 */
[----:B------:R-:W-:Y:S01]  /*1a80*/  IMAD.IADD R151, R163, 0x1, R10 ;  /* 0x00000001a3977824 */ /* 0x000fe200078e020a */
[----:B------:R-:W-:Y:S01]  /*1a90*/  SHF.R.S32.HI R10, RZ, 0x1f, R31 ;  /* 0x0000001fff0a7819 */ /* 0x000fe2000001141f */
[----:B------:R-:W-:Y:S01]  /*1aa0*/  IMAD.IADD R150, R161, 0x1, R0 ;  /* 0x00000001a1967824 */ /* 0x000fe200078e0200 */
[----:B------:R-:W-:Y:S01]  /*1ab0*/  LEA.HI R11, R11, R100, RZ, 0x3 ;  /* 0x000000640b0b7211 */ /* 0x000fe200078f18ff */
[----:B------:R-:W-:Y:S01]  /*1ac0*/  IMAD R0, R3, 0x40, R39 ;  /* 0x0000004003007824 */ /* 0x000fe200078e0227 */
[----:B------:R-:W-:Y:S01]  /*1ad0*/  SHF.R.S32.HI R3, RZ, 0x1f, R102 ;  /* 0x0000001fff037819 */ /* 0x000fe20000011466 */
[C---:B------:R-:W-:Y:S01]  /*1ae0*/  IMAD R9, R157.reuse, c[0x0][0x284], R9 ;  /* 0x0000a1009d097a24 */ /* 0x040fe200078e0209 */
[----:B------:R-:W-:Y:S01]  /*1af0*/  LEA.HI R10, R10, R31, RZ, 0x3 ;  /* 0x0000001f0a0a7211 */ /* 0x000fe200078f18ff */
[----:B------:R-:W-:Y:S01]  /*1b00*/  IMAD R8, R157, c[0x0][0x294], R8 ;  /* 0x0000a5009d087a24 */ /* 0x000fe200078e0208 */
[----:B------:R-:W-:Y:S01]  /*1b10*/  LEA.HI R98, R3, R102, RZ, 0x3 ;  /* 0x0000006603627211 */ /* 0x000fe200078f18ff */
[----:B------:R-:W-:Y:S01]  /*1b20*/  IMAD.IADD R148, R133, 0x1, R9 ;  /* 0x0000000185947824 */ /* 0x000fe200078e0209 */
[----:B------:R-:W-:Y:S01]  /*1b30*/  SHF.R.S32.HI R3, RZ, 0x1f, R32 ;  /* 0x0000001fff037819 */ /* 0x000fe20000011420 */
[----:B------:R-:W-:Y:S01]  /*1b40*/  IMAD.IADD R145, R9, 0x1, R129 ;  /* 0x0000000109917824 */ /* 0x000fe200078e0281 */
[----:B------:R-:W-:Y:S01]  /*1b50*/  LOP3.LUT R98, R98, 0xfffffff8, RZ, 0xc0, !PT ;  /* 0xfffffff862627812 */ /* 0x000fe200078ec0ff */
[----:B------:R-:W-:Y:S01]  /*1b60*/  IMAD.IADD R146, R131, 0x1, R8 ;  /* 0x0000000183927824 */ /* 0x000fe200078e0208 */
[----:B------:R-:W-:Y:S01]  /*1b70*/  LEA.HI R94, R3, R32, RZ, 0x3 ;  /* 0x00000020035e7211 */ /* 0x000fe200078f18ff */
[----:B------:R-:W-:Y:S01]  /*1b80*/  IMAD R3, R19, c[0x0][0x2b0], RZ ;  /* 0x0000ac0013037a24 */ /* 0x000fe200078e02ff */
[----:B------:R-:W-:Y:S01]  /*1b90*/  LOP3.LUT R96, R11, 0xfffffff8, RZ, 0xc0, !PT ;  /* 0xfffffff80b607812 */ /* 0x000fe200078ec0ff */
[----:B------:R-:W-:Y:S01]  /*1ba0*/  IMAD.IADD R144, R8, 0x1, R125 ;  /* 0x0000000108907824 */ /* 0x000fe200078e027d */
[----:B------:R-:W-:Y:S01]  /*1bb0*/  LOP3.LUT R95, R10, 0xfffffff8, RZ, 0xc0, !PT ;  /* 0xfffffff80a5f7812 */ /* 0x000fe200078ec0ff */
[----:B------:R-:W-:Y:S01]  /*1bc0*/  IMAD R3, R18, c[0x0][0x2b4], R3 ;  /* 0x0000ad0012037a24 */ /* 0x000fe200078e0203 */
        /* <DEDUP_REMOVED lines=9> */
[----:B------:R-:W-:Y:S02]  /*1c60*/  LOP3.LUT R3, R4, 0xfffffff8, RZ, 0xc0, !PT ;  /* 0xfffffff804037812 */ /* 0x000fe400078ec0ff */
[----:B------:R-:W-:Y:S01]  /*1c70*/  SHF.R.S32.HI R5, RZ, 0x1f, R6 ;  /* 0x0000001fff057819 */ /* 0x000fe20000011406 */
[----:B------:R-:W-:Y:S01]  /*1c80*/  IMAD.SHL.U32 R139, R6, 0x2, RZ ;  /* 0x00000002068b7824 */ /* 0x000fe200078e00ff */
[----:B------:R-:W-:Y:S01]  /*1c90*/  SHF.R.S32.HI R4, RZ, 0x1f, R3 ;  /* 0x0000001fff047819 */ /* 0x000fe20000011403 */
[----:B------:R-:W-:Y:S01]  /*1ca0*/  IMAD.SHL.U32 R137, R3, 0x2, RZ ;  /* 0x0000000203897824 */ /* 0x000fe200078e00ff */
[----:B------:R-:W-:-:S02]  /*1cb0*/  SHF.R.S32.HI R109, RZ, 0x1f, R96 ;  /* 0x0000001fff6d7819 */ /* 0x000fc40000011460 */
[----:B------:R-:W-:Y:S02]  /*1cc0*/  SHF.R.S32.HI R108, RZ, 0x1f, R95 ;  /* 0x0000001fff6c7819 */ /* 0x000fe4000001145f */
[----:B------:R-:W-:Y:S02]  /*1cd0*/  SHF.R.S32.HI R107, RZ, 0x1f, R94 ;  /* 0x0000001fff6b7819 */ /* 0x000fe4000001145e */
[----:B------:R-:W-:Y:S02]  /*1ce0*/  SHF.L.U64.HI R140, R6, 0x1, R5 ;  /* 0x00000001068c7819 */ /* 0x000fe40000010205 */
[----:B------:R-:W-:Y:S02]  /*1cf0*/  SHF.L.U64.HI R138, R3, 0x1, R4 ;  /* 0x00000001038a7819 */ /* 0x000fe40000010204 */
.L_x_432:
[----:B------:R-:W-:Y:S01]  /*1d00*/  IMAD R3, R45, 0x30, R0 ;  /* 0x000000302d037824 */ /* 0x000fe200078e0200 */
[----:B------:R-:W-:Y:S01]  /*1d10*/  ISETP.NE.AND P4, PT, R158, 0x1, PT ;  /* 0x000000019e00780c */ /* 0x000fe20003f85270 */
[----:B------:R-:W-:Y:S01]  /*1d20*/  IMAD.MOV.U32 R92, RZ, RZ, RZ ;  /* 0x000000ffff5c7224 */ /* 0x000fe200078e00ff */
[----:B------:R-:W-:Y:S04]  /*1d30*/  DEPBAR.LE SB0, 0x0 ;  /* 0x000080000000791a */ /* 0x000fe80000000000 */
[----:B-1-3--:R-:W-:Y:S01]  /*1d40*/  IMAD.IADD R4, R152, 0x1, R3 ;  /* 0x0000000198047824 */ /* 0x00afe200078e0203 */
[----:B------:R-:W-:Y:S01]  /*1d50*/  ISETP.GE.AND P0, PT, R3, R2, PT ;  /* 0x000000020300720c */ /* 0x000fe20003f06270 */
[----:B------:R-:W-:Y:S01]  /*1d60*/  BSSY B1, `(.L_x_407) ;  /* 0x00003d5000017945 */ /* 0x000fe20003800000 */
[----:B------:R-:W-:Y:S01]  /*1d70*/  ISETP.GE.AND P5, PT, R156, 0x1, PT ;  /* 0x000000019c00780c */ /* 0x000fe20003fa6270 */
[--C-:B------:R-:W-:Y:S01]  /*1d80*/  IMAD.MOV.U32 R3, RZ, RZ, R4.reuse ;  /* 0x000000ffff037224 */ /* 0x100fe200078e0004 */
[----:B------:R-:W-:Y:S02]  /*1d90*/  ISETP.GT.OR P0, PT, R0, 0x2f, P0 ;  /* 0x0000002f0000780c */ /* 0x000fe40000704670 */
[----:B------:R-:W-:Y:S05]  /*1da0*/  @P4 IMAD.HI.U32 R5, R4, c[0x0][0x2bc], RZ ;  /* 0x0000af0004054a27 */ /* 0x000fea00078e00ff */
[----:B------:R-:W-:Y:S06]  /*1db0*/  @P4 SHF.R.U32.HI R3, RZ, c[0x0][0x2c0], R5 ;  /* 0x0000b000ff034a19 */ /* 0x000fec0000011605 */
[C---:B------:R-:W-:Y:S04]  /*1dc0*/  @!P0 IADD3 R5, P4, R3.reuse, R134, RZ ;  /* 0x0000008603058210 */ /* 0x040fe80007f9e0ff */
[----:B------:R-:W-:Y:S01]  /*1dd0*/  @!P0 LEA.HI.X.SX32 R6, R3, R147, 0x1, P4 ;  /* 0x0000009303068211 */ /* 0x000fe200020f0eff */
[----:B------:R-:W-:Y:S01]  /*1de0*/  IMAD.MOV R3, RZ, RZ, -R3 ;  /* 0x000000ffff037224 */ /* 0x000fe200078e0a03 */
[----:B------:R-:W-:Y:S03]  /*1df0*/  @!P0 LEA R8, P4, R5, c[0x0][0x2a0], 0x2 ;  /* 0x0000a80005088a11 */ /* 0x000fe600078810ff */
        /* <DEDUP_REMOVED lines=18> */
[C---:B------:R-:W-:Y:S01]  /*1f20*/  IMAD R6, R45.reuse, UR14, RZ ;  /* 0x0000000e2d067c24 */ /* 0x040fe2000f8e02ff */
[----:B------:R-:W-:Y:S01]  /*1f30*/  ISETP.NE.AND P0, PT, RZ, UR4, PT ;  /* 0x00000004ff007c0c */ /* 0x000fe2000bf05270 */
[C---:B------:R-:W-:Y:S01]  /*1f40*/  IMAD R5, R45.reuse, UR5, RZ ;  /* 0x000000052d057c24 */ /* 0x040fe2000f8e02ff */
[----:B------:R-:W-:Y:S01]  /*1f50*/  SHF.R.S32.HI R4, RZ, 0x1f, R45 ;  /* 0x0000001fff047819 */ /* 0x000fe2000001142d */
[C---:B------:R-:W-:Y:S02]  /*1f60*/  IMAD R3, R45.reuse, -0x30, R2 ;  /* 0xffffffd02d037824 */ /* 0x040fe400078e0202 */
[----:B------:R-:W-:Y:S03]  /*1f70*/  IMAD.WIDE.U32 R28, R45, UR16, RZ ;  /* 0x000000102d1c7c25 */ /* 0x000fe6000f8e00ff */
[----:B------:R-:W-:Y:S01]  /*1f80*/  IMNMX R91, R3, 0x30, PT ;  /* 0x00000030035b7817 */ /* 0x000fe20003800200 */
[C---:B------:R-:W-:Y:S02]  /*1f90*/  IMAD R6, R4.reuse, UR16, R6 ;  /* 0x0000001004067c24 */ /* 0x040fe4000f8e0206 */
[----:B------:R-:W-:Y:S02]  /*1fa0*/  IMAD R5, R4, UR18, R5 ;  /* 0x0000001204057c24 */ /* 0x000fe4000f8e0205 */
[----:B------:R-:W-:Y:S01]  /*1fb0*/  IMAD.WIDE.U32 R46, R45, UR18, RZ ;  /* 0x000000122d2e7c25 */ /* 0x000fe2000f8e00ff */
        /* <DEDUP_REMOVED lines=62> */
.L_x_411:
[----:B------:R-:W-:Y:S05]  /*23a0*/  BSYNC B0 ;  /* 0x0000000000007941 */ /* 0x000fea0003800000 */
.L_x_410:
        /* <DEDUP_REMOVED lines=23> */
[----:B--2---:R-:W-:Y:S01]  /*2520*/  PRMT R33, R6, 0x5410, R3 ;  /* 0x0000541006217816 */ /* 0x004fe20000000003 */
[----:B------:R-:W-:Y:S01]  /*2530*/  IMAD.MOV.U32 R6, RZ, RZ, R18 ;  /* 0x000000ffff067224 */ /* 0x000fe200078e0012 */
[----:B------:R-:W-:Y:S02]  /*2540*/  MOV R11, R20 ;  /* 0x00000014000b7202 */ /* 0x000fe40000000f00 */
        /* <DEDUP_REMOVED lines=37> */
[----:B------:R-:W-:Y:S02]  /*27a0*/  @!P0 FFMA.FTZ R71, R4, R35, -R66 ;  /* 0x0000002304478223 */ /* 0x000fe40000010842 */
[-C--:B------:R-:W-:Y:S02]  /*27b0*/  @!P0 FMUL.FTZ R66, R38, R10.reuse ;  /* 0x0000000a26428220 */ /* 0x080fe40000410000 */
[----:B------:R-:W-:Y:S02]  /*27c0*/  @!P0 IMAD.MOV.U32 R6, RZ, RZ, R14 ;  /* 0x000000ffff068224 */ /* 0x000fe400078e000e */
[C---:B------:R-:W-:Y:S02]  /*27d0*/  @!P0 FMUL.FTZ R4, R5.reuse, R10 ;  /* 0x0000000a05048220 */ /* 0x040fe40000410000 */
[-C--:B------:R-:W-:Y:S01]  /*27e0*/  @!P0 FFMA.FTZ R68, R5, R46.reuse, -R66 ;  /* 0x0000002e05448223 */ /* 0x080fe20000010842 */
[----:B------:R-:W-:Y:S01]  /*27f0*/  @!P0 MOV R5, R15 ;  /* 0x0000000f00058202 */ /* 0x000fe20000000f00 */
[----:B------:R-:W-:Y:S01]  /*2800*/  @!P0 FFMA.FTZ R3, R34, R35, R3 ;  /* 0x0000002322038223 */ /* 0x000fe20000010003 */
[--C-:B------:R-:W-:Y:S01]  /*2810*/  @!P0 HADD2.F32 R34, -RZ, R6.reuse.H1_H1 ;  /* 0x30000006ff228230 */ /* 0x100fe20000004100 */
[----:B------:R-:W-:Y:S01]  /*2820*/  @!P0 FFMA.FTZ R4, R38, R46, R4 ;  /* 0x0000002e26048223 */ /* 0x000fe20000010004 */
[----:B------:R-:W-:Y:S02]  /*2830*/  @!P0 HADD2.F32 R6, -RZ, R6.H0_H0 ;  /* 0x20000006ff068230 */ /* 0x000fe40000004100 */
[----:B------:R-:W-:Y:S01]  /*2840*/  @!P0 HADD2.F32 R35, -RZ, R47.H0_H0 ;  /* 0x2000002fff238230 */ /* 0x000fe20000004100 */
[----:B------:R-:W-:Y:S01]  /*2850*/  @!P0 FMUL.FTZ R67, R34, R24 ;  /* 0x0000001822438220 */ /* 0x000fe20000410000 */
[--C-:B------:R-:W-:Y:S01]  /*2860*/  @!P0 HADD2.F32 R47, -RZ, R5.reuse.H1_H1 ;  /* 0x30000005ff2f8230 */ /* 0x100fe20000004100 */
[----:B------:R-:W-:Y:S01]  /*2870*/  @!P0 F2FP.PACK_AB R4, R4, R68 ;  /* 0x000000440404823e */ /* 0x000fe200000000ff */
[----:B------:R-:W-:Y:S01]  /*2880*/  @!P0 HADD2.F32 R10, -RZ, R5.H0_H0 ;  /* 0x20000005ff0a8230 */ /* 0x000fe20000004100 */
[C---:B------:R-:W-:Y:S01]  /*2890*/  @!P0 FMUL.FTZ R5, R6.reuse, R24 ;  /* 0x0000001806058220 */ /* 0x040fe20000410000 */
[----:B------:R-:W-:Y:S01]  /*28a0*/  @!P0 F2FP.PACK_AB R3, R3, R71 ;  /* 0x000000470303823e */ /* 0x000fe200000000ff */
[C---:B------:R-:W-:Y:S02]  /*28b0*/  @!P0 FMUL.FTZ R66, R47.reuse, R11 ;  /* 0x0000000b2f428220 */ /* 0x040fe40000410000 */
[----:B------:R-:W-:Y:S01]  /*28c0*/  @!P0 FFMA.FTZ R67, R6, R35, -R67 ;  /* 0x0000002306438223 */ /* 0x000fe20000010843 */
[----:B------:R-:W-:Y:S01]  /*28d0*/  @!P0 MOV R12, R3 ;  /* 0x00000003000c8202 */ /* 0x000fe20000000f00 */
[----:B------:R-:W-:Y:S02]  /*28e0*/  @!P0 FMUL.FTZ R6, R10, R11 ;  /* 0x0000000b0a068220 */ /* 0x000fe40000410000 */
        /* <DEDUP_REMOVED lines=9> */
.L_x_414:
[----:B------:R-:W-:Y:S05]  /*2980*/  BSYNC B0 ;  /* 0x0000000000007941 */ /* 0x000fea0003800000 */
.L_x_413:
        /* <DEDUP_REMOVED lines=12> */
[--C-:B------:R-:W-:Y:S02]  /*2a50*/  @!P0 SHF.R.U64 R24, R50, 0x10, R51.reuse ;  /* 0x0000001032188819 */ /* 0x100fe40000001233 */
[----:B------:R-:W-:Y:S01]  /*2a60*/  @!P0 SHF.R.U32.HI R38, RZ, 0x10, R51 ;  /* 0x00000010ff268819 */ /* 0x000fe20000011633 */
        /* <DEDUP_REMOVED lines=12> */
[-C--:B------:R-:W-:Y:S02]  /*2b30*/  @!P0 FFMA.FTZ R51, R4, R10.reuse, -R34 ;  /* 0x0000000a04338223 */ /* 0x080fe40000010822 */
[----:B------:R-:W-:Y:S01]  /*2b40*/  @!P0 FFMA.FTZ R3, R8, R10, R3 ;  /* 0x0000000a08038223 */ /* 0x000fe20000010003 */
[----:B------:R-:W-:Y:S01]  /*2b50*/  @!P0 MOV R8, R14 ;  /* 0x0000000e00088202 */ /* 0x000fe20000000f00 */
[-C--:B------:R-:W-:Y:S01]  /*2b60*/  @!P0 FMUL.FTZ R34, R11, R6.reuse ;  /* 0x000000060b228220 */ /* 0x080fe20000410000 */
[----:B------:R-:W-:Y:S01]  /*2b70*/  @!P0 HADD2.F32 R10, -RZ, R9.H0_H0 ;  /* 0x20000009ff0a8230 */ /* 0x000fe20000004100 */
        /* <DEDUP_REMOVED lines=27> */
.L_x_416:
[----:B------:R-:W-:Y:S05]  /*2d30*/  BSYNC B0 ;  /* 0x0000000000007941 */ /* 0x000fea0003800000 */
.L_x_415:
[----:B------:R-:W-:Y:S01]  /*2d40*/  ISETP.GE.AND P0, PT, R32, c[0x0][0x1d4], PT ;  /* 0x0000750020007a0c */ /* 0x000fe20003f06270 */
[----:B------:R-:W-:Y:S01]  /*2d50*/  @!UPT UIADD3 URZ, URZ, URZ, URZ ;  /* 0x0000003f3f3ff290 */ /* 0x000fe2000fffe03f */
[----:B------:R-:W-:Y:S11]  /*2d60*/  BSSY B0, `(.L_x_417) ;  /* 0x0000038000007945 */ /* 0x000ff60003800000 */
[----:B------:R-:W-:-:S05]  /*2d70*/  @P0 BRA `(.L_x_418) ;  /* 0x0000036000000947 */ /* 0x000fca0003800000 */
[C---:B----4-:R-:W-:Y:S01]  /*2d80*/  LEA R34, P0, R94.reuse, R69, 0x1 ;  /* 0x000000455e227211 */ /* 0x050fe200078008ff */
[----:B------:R-:W2:Y:S03]  /*2d90*/  LDS.128 R8, [R89+0x3000] ;  /* 0x0030000059087984 */ /* 0x000ea60000000c00 */
[----:B---3--:R-:W-:Y:S02]  /*2da0*/  LEA.HI.X R35, R94, R70, R107, 0x1, P0 ;  /* 0x000000465e237211 */ /* 0x008fe400000f0c6b */
[----:B------:R-:W-:Y:S11]  /*2db0*/  ISETP.GE.AND P0, PT, R41, c[0x0][0x27c], PT ;  /* 0x00009f0029007a0c */ /* 0x000ff60003f06270 */
[----:B------:R-:W-:Y:S02]  /*2dc0*/  @!UPT UIADD3 URZ, URZ, URZ, URZ ;  /* 0x0000003f3f3ff290 */ /* 0x000fe4000fffe03f */
[----:B------:R-:W-:Y:S01]  /*2dd0*/  @!P0 HADD2.F32 R3, -RZ, R28.H0_H0 ;  /* 0x2000001cff038230 */ /* 0x000fe20000004100 */
[----:B------:R-:W-:Y:S01]  /*2de0*/  @!P0 SHF.R.U64 R6, R16, 0x10, R17 ;  /* 0x0000001010068819 */ /* 0x000fe20000001211 */
[--C-:B-1----:R-:W-:Y:S01]  /*2df0*/  @!P0 HADD2.F32 R13, -RZ, R60.reuse.H0_H0 ;  /* 0x2000003cff0d8230 */ /* 0x102fe20000004100 */
[----:B------:R-:W-:Y:S01]  /*2e00*/  @!P0 SHF.R.U64 R15, R52, 0x10, R53 ;  /* 0x00000010340f8819 */ /* 0x000fe20000001235 */
[----:B------:R-:W-:Y:S01]  /*2e10*/  @!P0 HADD2.F32 R24, -RZ, R60.H1_H1 ;  /* 0x3000003cff188230 */ /* 0x000fe20000004100 */
[----:B------:R-:W-:Y:S01]  /*2e20*/  @!P0 SHF.R.U32.HI R16, RZ, 0x10, R17 ;  /* 0x00000010ff108819 */ /* 0x000fe20000011611 */
[----:B------:R-:W-:Y:S01]  /*2e30*/  @!P0 HADD2.F32 R6, -RZ, R6.H0_H0 ;  /* 0x20000006ff068230 */ /* 0x000fe20000004100 */
[----:B------:R-:W-:Y:S01]  /*2e40*/  @!P0 SHF.R.U32.HI R52, RZ, 0x10, R53 ;  /* 0x00000010ff348819 */ /* 0x000fe20000011635 */
[----:B------:R-:W-:Y:S02]  /*2e50*/  @!P0 HADD2.F32 R15, -RZ, R15.H0_H0 ;  /* 0x2000000fff0f8230 */ /* 0x000fe40000004100 */
[----:B------:R-:W-:Y:S01]  /*2e60*/  @!P0 HADD2.F32 R16, -RZ, R16.H0_H0 ;  /* 0x20000010ff108230 */ /* 0x000fe20000004100 */
[----:B--2---:R-:W-:Y:S02]  /*2e70*/  @!P0 MOV R4, R8 ;  /* 0x0000000800048202 */ /* 0x004fe40000000f00 */
        /* <DEDUP_REMOVED lines=38> */
.L_x_418:
[----:B------:R-:W-:Y:S05]  /*30e0*/  BSYNC B0 ;  /* 0x0000000000007941 */ /* 0x000fea0003800000 */
.L_x_417:
        /* <DEDUP_REMOVED lines=31> */
[-C--:B------:R-:W-:Y:S02]  /*32e0*/  @!P0 FMUL.FTZ R17, R15, R6.reuse ;  /* 0x000000060f118220 */ /* 0x080fe40000410000 */
        /* <DEDUP_REMOVED lines=26> */
.L_x_420:
[----:B------:R-:W-:Y:S05]  /*3490*/  BSYNC B0 ;  /* 0x0000000000007941 */ /* 0x000fea0003800000 */
.L_x_419:
        /* <DEDUP_REMOVED lines=58> */
.L_x_422:
[----:B------:R-:W-:Y:S05]  /*3840*/  BSYNC B0 ;  /* 0x0000000000007941 */ /* 0x000fea0003800000 */
.L_x_421:
        /* <DEDUP_REMOVED lines=58> */
.L_x_409:
        /* <DEDUP_REMOVED lines=31> */
[----:B------:R-:W-:Y:S01]  /*3de0*/  LEA.HI.X R17, R3, c[0x0][0x274], R4, 0x1, P0 ;  /* 0x00009d0003117a11 */ /* 0x000fe200000f0c04 */
[----:B------:R-:W-:Y:S01]  /*3df0*/  CS2R R24, SRZ ;  /* 0x0000000000187805 */ /* 0x000fe2000001ff00 */
[C---:B------:R-:W-:Y:S04]  /*3e00*/  LEA R4, P0, R5.reuse, c[0x0][0x288], 0x1 ;  /* 0x0000a20005047a11 */ /* 0x040fe800078008ff */
[----:B------:R-:W-:Y:S02]  /*3e10*/  LEA.HI.X R5, R5, c[0x0][0x28c], R6, 0x1, P0 ;  /* 0x0000a30005057a11 */ /* 0x000fe400000f0c06 */
[----:B------:R-:W-:Y:S11]  /*3e20*/  ISETP.GE.AND P0, PT, R22, c[0x0][0x27c], PT ;  /* 0x00009f0016007a0c */ /* 0x000ff60003f06270 */
[----:B------:R-:W-:Y:S02]  /*3e30*/  @!UPT UIADD3 URZ, URZ, URZ, URZ ;  /* 0x0000003f3f3ff290 */ /* 0x000fe4000fffe03f */
        /* <DEDUP_REMOVED lines=10> */
.L_x_424:
[----:B------:R-:W-:Y:S05]  /*3ee0*/  BSYNC B0 ;  /* 0x0000000000007941 */ /* 0x000fea0003800000 */
.L_x_423:
[----:B------:R2:W3:Y:S04]  /*3ef0*/  SHFL.IDX PT, R79, R30, RZ, 0x1e1f ;  /* 0x001e1fff1e4f7589 */ /* 0x0004e800000e0000 */
[----:B------:R2:W4:Y:S01]  /*3f00*/  SHFL.IDX PT, R78, R33, RZ, 0x1e1f ;  /* 0x001e1fff214e7589 */ /* 0x00052200000e0000 */
[----:B------:R-:W-:-:S05]  /*3f10*/  @P4 BRA `(.L_x_412) ;  /* 0x00001b9000004947 */ /* 0x000fca0003800000 */
[----:B------:R-:W-:Y:S01]  /*3f20*/  ISETP.GE.AND P0, PT, R22, c[0x0][0x1d4], PT ;  /* 0x0000750016007a0c */ /* 0x000fe20003f06270 */
[----:B-----5:R-:W-:Y:S01]  /*3f30*/  IMAD.MOV.U32 R6, RZ, RZ, R66 ;  /* 0x000000ffff067224 */ /* 0x020fe200078e0042 */
[----:B------:R-:W-:Y:S01]  /*3f40*/  IADD3 R76, -R77, c[0x0][0x1d4], RZ ;  /* 0x000075004d4c7a10 */ /* 0x000fe20007ffe1ff */
[----:B-1----:R-:W-:Y:S01]  /*3f50*/  IMAD.MOV.U32 R5, RZ, RZ, R67 ;  /* 0x000000ffff057224 */ /* 0x002fe200078e0043 */
        /* <DEDUP_REMOVED lines=25> */
[----:B------:R-:W-:Y:S01]  /*40f0*/  SEL R3, R77, R76, !P2 ;  /* 0x0000004c4d037207 */ /* 0x000fe20005000000 */
[----:B------:R-:W-:Y:S01]  /*4100*/  IMAD.MOV.U32 R21, RZ, RZ, R10 ;  /* 0x000000ffff157224 */ /* 0x000fe200078e000a */
[----:B------:R-:W-:Y:S01]  /*4110*/  ISETP.GE.AND P0, PT, R22, c[0x0][0x27c], PT ;  /* 0x00009f0016007a0c */ /* 0x000fe20003f06270 */
[----:B------:R-:W-:Y:S01]  /*4120*/  IMAD.MOV.U32 R53, RZ, RZ, R50 ;  /* 0x000000ffff357224 */ /* 0x000fe200078e0032 */
[----:B------:R-:W-:Y:S01]  /*4130*/  SHF.R.S32.HI R4, RZ, 0x1f, R3 ;  /* 0x0000001fff047819 */ /* 0x000fe20000011403 */
[----:B------:R-:W1:Y:S01]  /*4140*/  LDS.128 R16, [R141+0x3c80] ;  /* 0x003c80008d107984 */ /* 0x000e620000000c00 */
[----:B------:R-:W-:Y:S02]  /*4150*/  MOV R20, R9 ;  /* 0x0000000900147202 */ /* 0x000fe40000000f00 */
[----:B------:R-:W-:Y:S02]  /*4160*/  LEA.HI R3, R4, R3, RZ, 0x4 ;  /* 0x0000000304037211 */ /* 0x000fe400078f20ff */
[----:B------:R-:W-:Y:S02]  /*4170*/  MOV R29, R11 ;  /* 0x0000000b001d7202 */ /* 0x000fe40000000f00 */
[----:B------:R-:W-:Y:S02]  /*4180*/  LEA.HI.SX32 R3, R3, R75, 0x1c ;  /* 0x0000004b03037211 */ /* 0x000fe400078fe2ff */
[----:B------:R-:W-:Y:S02]  /*4190*/  MOV R52, R49 ;  /* 0x0000003100347202 */ /* 0x000fe40000000f00 */
[----:B------:R-:W-:Y:S02]  /*41a0*/  SHF.R.S32.HI R4, RZ, 0x1f, R3 ;  /* 0x0000001fff047819 */ /* 0x000fe40000011403 */
[----:B------:R-:W-:Y:S02]  /*41b0*/  SHF.L.U32 R80, R3, 0x3, RZ ;  /* 0x0000000303507819 */ /* 0x000fe400000006ff */
[----:B------:R-:W-:Y:S02]  /*41c0*/  LEA.HI R4, R4, R3, RZ, 0x2 ;  /* 0x0000000304047211 */ /* 0x000fe400078f10ff */
[----:B------:R-:W-:Y:S02]  /*41d0*/  @!P0 SHF.R.U64 R5, R8, 0x10, R9 ;  /* 0x0000001008058819 */ /* 0x000fe40000001209 */
[----:B------:R-:W-:Y:S02]  /*41e0*/  SHF.R.S32.HI R3, RZ, 0x2, R4 ;  /* 0x00000002ff037819 */ /* 0x000fe40000011404 */
[----:B------:R-:W-:Y:S02]  /*41f0*/  LOP3.LUT R4, R105, 0x18, R80, 0xf8, !PT ;  /* 0x0000001869047812 */ /* 0x000fe400078ef850 */
[----:B------:R-:W-:Y:S01]  /*4200*/  @!P0 SHF.R.U64 R28, R10, 0x10, R11 ;  /* 0x000000100a1c8819 */ /* 0x000fe2000000120b */
[----:B------:R-:W-:Y:S01]  /*4210*/  IMAD R3, R3, 0x600, R7 ;  /* 0x0000060003037824 */ /* 0x000fe200078e0207 */
[----:B------:R-:W-:Y:S02]  /*4220*/  LOP3.LUT R4, R4, R106, RZ, 0x3c, !PT ;  /* 0x0000006a04047212 */ /* 0x000fe400078e3cff */
[----:B------:R-:W-:Y:S01]  /*4230*/  @!P0 SHF.R.U32.HI R30, RZ, 0x10, R11 ;  /* 0x00000010ff1e8819 */ /* 0x000fe2000001160b */
[----:B------:R-:W-:Y:S01]  /*4240*/  @!P0 HADD2.F32 R11, -RZ, R6.H0_H0 ;  /* 0x20000006ff0b8230 */ /* 0x000fe20000004100 */
[--C-:B------:R-:W-:Y:S01]  /*4250*/  @!P0 SHF.R.U64 R47, R48, 0x10, R49.reuse ;  /* 0x00000010302f8819 */ /* 0x100fe20000001231 */
[----:B------:R-:W-:Y:S01]  /*4260*/  IMAD.IADD R3, R3, 0x1, R4 ;  /* 0x0000000103037824 */ /* 0x000fe200078e0204 */
[----:B------:R-:W-:Y:S01]  /*4270*/  @!P0 SHF.R.U32.HI R49, RZ, 0x10, R49 ;  /* 0x00000010ff318819 */ /* 0x000fe20000011631 */
[----:B------:R-:W-:Y:S01]  /*4280*/  IMAD.MOV.U32 R4, RZ, RZ, R8 ;  /* 0x000000ffff047224 */ /* 0x000fe200078e0008 */
[----:B------:R-:W-:Y:S01]  /*4290*/  @!P0 SHF.R.U32.HI R8, RZ, 0x10, R9 ;  /* 0x00000010ff088819 */ /* 0x000fe20000011609 */
[----:B------:R-:W-:Y:S01]  /*42a0*/  @!P0 HADD2.F32 R47, -RZ, R47.H0_H0 ;  /* 0x2000002fff2f8230 */ /* 0x000fe20000004100 */
[----:B------:R-:W-:Y:S01]  /*42b0*/  SHF.L.U32 R3, R3, 0x1, RZ ;  /* 0x0000000103037819 */ /* 0x000fe200000006ff */
[----:B------:R-:W-:Y:S01]  /*42c0*/  @!P0 HADD2.F32 R49, -RZ, R49.H0_H0 ;  /* 0x20000031ff318230 */ /* 0x000fe20000004100 */
[--C-:B------:R-:W-:Y:S01]  /*42d0*/  @!P0 SHF.R.U64 R54, R50, 0x10, R51.reuse ;  /* 0x0000001032368819 */ /* 0x100fe20000001233 */
[----:B------:R-:W-:Y:S01]  /*42e0*/  @!P0 HADD2.F32 R9, -RZ, R4.H0_H0 ;  /* 0x20000004ff098230 */ /* 0x000fe20000004100 */
[----:B------:R-:W-:Y:S01]  /*42f0*/  @!P0 SHF.R.U32.HI R68, RZ, 0x10, R51 ;  /* 0x00000010ff448819 */ /* 0x000fe20000011633 */
[----:B------:R1:W2:Y:S01]  /*4300*/  LDS.128 R60, [R3+0x3c80] ;  /* 0x003c8000033c7984 */ /* 0x0002a20000000c00 */
[----:B------:R-:W-:Y:S01]  /*4310*/  @!P0 HADD2.F32 R4, -RZ, R5.H0_H0 ;  /* 0x20000005ff048230 */ /* 0x000fe20000004100 */
[----:B------:R-:W-:Y:S01]  /*4320*/  MOV R55, R51 ;  /* 0x0000003300377202 */ /* 0x000fe20000000f00 */
[----:B------:R-:W-:Y:S02]  /*4330*/  @!P0 HADD2.F32 R51, -RZ, R53.H0_H0 ;  /* 0x20000035ff338230 */ /* 0x000fe40000004100 */
[----:B------:R-:W-:Y:S02]  /*4340*/  @!P0 HADD2.F32 R53, -RZ, R54.H0_H0 ;  /* 0x20000036ff358230 */ /* 0x000fe40000004100 */
[----:B------:R-:W-:Y:S02]  /*4350*/  @!P0 HADD2.F32 R54, -RZ, R55.H0_H0 ;  /* 0x20000037ff368230 */ /* 0x000fe40000004100 */
[----:B------:R-:W-:Y:S01]  /*4360*/  @!P0 HADD2.F32 R55, -RZ, R68.H0_H0 ;  /* 0x20000044ff378230 */ /* 0x000fe20000004100 */
[----:B-1----:R-:W-:Y:S05]  /*4370*/  @!P0 IMAD.MOV.U32 R3, RZ, RZ, R16 ;  /* 0x000000ffff038224 */ /* 0x002fea00078e0010 */
[--C-:B------:R-:W-:Y:S02]  /*4380*/  @!P0 HADD2.F32 R6, -RZ, R3.reuse.H0_H0 ;  /* 0x20000003ff068230 */ /* 0x100fe40000004100 */
[----:B------:R-:W-:Y:S03]  /*4390*/  @!P0 HADD2.F32 R5, -RZ, R3.H1_H1 ;  /* 0x30000003ff058230 */ /* 0x000fe60000004100 */
[-C--:B------:R-:W-:Y:S01]  /*43a0*/  @!P0 FMUL.FTZ R3, R6, R9.reuse ;  /* 0x0000000906038220 */ /* 0x080fe20000410000 */
[----:B--2---:R-:W-:Y:S05]  /*43b0*/  @!P0 MOV R46, R60 ;  /* 0x0000003c002e8202 */ /* 0x004fea0000000f00 */
[--C-:B------:R-:W-:Y:S02]  /*43c0*/  @!P0 HADD2.F32 R10, -RZ, R46.reuse.H0_H0 ;  /* 0x2000002eff0a8230 */ /* 0x100fe40000004100 */
[----:B------:R-:W-:Y:S03]  /*43d0*/  @!P0 HADD2.F32 R46, -RZ, R46.H1_H1 ;  /* 0x3000002eff2e8230 */ /* 0x000fe60000004100 */
[----:B------:R-:W-:Y:S02]  /*43e0*/  @!P0 FMUL.FTZ R48, R10, R9 ;  /* 0x000000090a308220 */ /* 0x000fe40000410000 */
[-C--:B------:R-:W-:Y:S02]  /*43f0*/  @!P0 FMUL.FTZ R9, R46, R4.reuse ;  /* 0x000000042e098220 */ /* 0x080fe40000410000 */
[-C--:B------:R-:W-:Y:S01]  /*4400*/  @!P0 FFMA.FTZ R3, R10, R11.reuse, R3 ;  /* 0x0000000b0a038223 */ /* 0x080fe20000010003 */
[----:B------:R-:W-:Y:S01]  /*4410*/  @!P0 HADD2.F32 R10, -RZ, R20.H0_H0 ;  /* 0x20000014ff0a8230 */ /* 0x000fe20000004100 */
[----:B------:R-:W-:Y:S02]  /*4420*/  @!P0 FFMA.FTZ R87, R6, R11, -R48 ;  /* 0x0000000b06578223 */ /* 0x000fe40000010830 */
[----:B------:R-:W-:Y:S02]  /*4430*/  @!P0 IMAD.MOV.U32 R11, RZ, RZ, R61 ;  /* 0x000000ffff0b8224 */ /* 0x000fe400078e003d */
[C---:B------:R-:W-:Y:S02]  /*4440*/  @!P0 FMUL.FTZ R4, R5.reuse, R4 ;  /* 0x0000000405048220 */ /* 0x040fe40000410000 */
[----:B------:R-:W-:Y:S01]  /*4450*/  @!P0 FFMA.FTZ R86, R5, R47, -R9 ;  /* 0x0000002f05568223 */ /* 0x000fe20000010809 */
[----:B------:R-:W-:Y:S01]  /*4460*/  @!P0 MOV R5, R17 ;  /* 0x0000001100058202 */ /* 0x000fe20000000f00 */
[----:B------:R-:W-:Y:S01]  /*4470*/  @!P0 FFMA.FTZ R4, R46, R47, R4 ;  /* 0x0000002f2e048223 */ /* 0x000fe20000010004 */
[--C-:B------:R-:W-:Y:S02]  /*4480*/  @!P0 HADD2.F32 R46, -RZ, R11.reuse.H0_H0 ;  /* 0x2000000bff2e8230 */ /* 0x100fe40000004100 */
[----:B------:R-:W-:Y:S02]  /*4490*/  @!P0 HADD2.F32 R9, -RZ, R8.H0_H0 ;  /* 0x20000008ff098230 */ /* 0x000fe40000004100 */
[----:B------:R-:W-:Y:S01]  /*44a0*/  @!P0 HADD2.F32 R48, -RZ, R11.H1_H1 ;  /* 0x3000000bff308230 */ /* 0x000fe20000004100 */
[-C--:B------:R-:W-:Y:S01]  /*44b0*/  @!P0 FMUL.FTZ R20, R46, R10.reuse ;  /* 0x0000000a2e148220 */ /* 0x080fe20000410000 */
[--C-:B------:R-:W-:Y:S01]  /*44c0*/  @!P0 HADD2.F32 R6, -RZ, R5.reuse.H0_H0 ;  /* 0x20000005ff068230 */ /* 0x100fe20000004100 */
[----:B------:R-:W-:Y:S01]  /*44d0*/  @!P0 F2FP.PACK_AB R3, R4, R3 ;  /* 0x000000030403823e */ /* 0x000fe200000000ff */
[----:B------:R-:W-:Y:S01]  /*44e0*/  @!P0 HADD2.F32 R47, -RZ, R52.H0_H0 ;  /* 0x20000034ff2f8230 */ /* 0x000fe20000004100 */
[----:B------:R-:W-:Y:S01]  /*44f0*/  @!P0 FMUL.FTZ R11, R48, R9 ;  /* 0x00000009300b8220 */ /* 0x000fe20000410000 */
[----:B------:R-:W-:Y:S01]  /*4500*/  @!P0 HADD2.F32 R8, -RZ, R5.H1_H1 ;  /* 0x30000005ff088230 */ /* 0x000fe20000004100 */
[C---:B------:R-:W-:Y:S01]  /*4510*/  @!P0 FMUL.FTZ R5, R6.reuse, R10 ;  /* 0x0000000a06058220 */ /* 0x040fe20000410000 */
[----:B------:R-:W-:Y:S01]  /*4520*/  @!P0 MOV R10, R62 ;  /* 0x0000003e000a8202 */ /* 0x000fe20000000f00 */
[----:B------:R-:W-:Y:S01]  /*4530*/  @!P0 FFMA.FTZ R85, R6, R47, -R20 ;  /* 0x0000002f06558223 */ /* 0x000fe20000010814 */
[----:B------:R-:W-:Y:S01]  /*4540*/  @!P0 MOV R60, R3 ;  /* 0x00000003003c8202 */ /* 0x000fe20000000f00 */
[C---:B------:R-:W-:Y:S01]  /*4550*/  @!P0 FMUL.FTZ R6, R8.reuse, R9 ;  /* 0x0000000908068220 */ /* 0x040fe20000410000 */
[----:B------:R-:W-:Y:S01]  /*4560*/  @!P0 HADD2.F32 R20, -RZ, R28.H0_H0 ;  /* 0x2000001cff148230 */ /* 0x000fe20000004100 */
[----:B------:R-:W-:Y:S01]  /*4570*/  @!P0 FFMA.FTZ R84, R8, R49, -R11 ;  /* 0x0000003108548223 */ /* 0x000fe2000001080b */
[----:B------:R-:W-:Y:S01]  /*4580*/  @!P0 HADD2.F32 R11, -RZ, R21.H0_H0 ;  /* 0x20000015ff0b8230 */ /* 0x000fe20000004100 */
[----:B------:R-:W-:Y:S01]  /*4590*/  @!P0 IMAD.MOV.U32 R8, RZ, RZ, R18 ;  /* 0x000000ffff088224 */ /* 0x000fe200078e0012 */
[--C-:B------:R-:W-:Y:S01]  /*45a0*/  @!P0 HADD2.F32 R50, -RZ, R10.reuse.H0_H0 ;  /* 0x2000000aff328230 */ /* 0x100fe20000004100 */
[----:B------:R-:W-:Y:S01]  /*45b0*/  @!P0 FFMA.FTZ R5, R46, R47, R5 ;  /* 0x0000002f2e058223 */ /* 0x000fe20000010005 */
[----:B------:R-:W-:Y:S01]  /*45c0*/  @!P0 HADD2.F32 R52, -RZ, R10.H1_H1 ;  /* 0x3000000aff348230 */ /* 0x000fe20000004100 */
[----:B------:R-:W-:Y:S01]  /*45d0*/  @!P0 FFMA.FTZ R6, R48, R49, R6 ;  /* 0x0000003130068223 */ /* 0x000fe20000010006 */
[--C-:B------:R-:W-:Y:S01]  /*45e0*/  @!P0 HADD2.F32 R9, -RZ, R8.reuse.H0_H0 ;  /* 0x20000008ff098230 */ /* 0x100fe20000004100 */
[----:B------:R-:W-:Y:S01]  /*45f0*/  @!P0 FMUL.FTZ R28, R50, R11 ;  /* 0x0000000b321c8220 */ /* 0x000fe20000410000 */
[----:B------:R-:W-:Y:S01]  /*4600*/  @!P0 HADD2.F32 R10, -RZ, R8.H1_H1 ;  /* 0x30000008ff0a8230 */ /* 0x000fe20000004100 */
[----:B------:R-:W-:Y:S01]  /*4610*/  @!P0 FMUL.FTZ R21, R52, R20 ;  /* 0x0000001434158220 */ /* 0x000fe20000410000 */
[----:B------:R-:W-:Y:S01]  /*4620*/  @!P0 F2FP.PACK_AB R46, R84, R85 ;  /* 0x00000055542e823e */ /* 0x000fe200000000ff */
[C---:B------:R-:W-:Y:S01]  /*4630*/  @!P0 FMUL.FTZ R8, R9.reuse, R11 ;  /* 0x0000000b09088220 */ /* 0x040fe20000410000 */
[----:B------:R-:W-:Y:S01]  /*4640*/  @!P0 MOV R11, R63 ;  /* 0x0000003f000b8202 */ /* 0x000fe20000000f00 */
[----:B------:R-:W-:Y:S01]  /*4650*/  @!P0 FFMA.FTZ R83, R9, R51, -R28 ;  /* 0x0000003309538223 */ /* 0x000fe2000001081c */
[----:B------:R-:W-:Y:S01]  /*4660*/  @!P0 MOV R17, R46 ;  /* 0x0000002e00118202 */ /* 0x000fe20000000f00 */
[C---:B------:R-:W-:Y:S01]  /*4670*/  @!P0 FMUL.FTZ R9, R10.reuse, R20 ;  /* 0x000000140a098220 */ /* 0x040fe20000410000 */
[----:B------:R-:W-:Y:S01]  /*4680*/  @!P0 HADD2.F32 R28, -RZ, R30.H0_H0 ;  /* 0x2000001eff1c8230 */ /* 0x000fe20000004100 */
[----:B------:R-:W-:Y:S01]  /*4690*/  @!P0 FFMA.FTZ R82, R10, R53, -R21 ;  /* 0x000000350a528223 */ /* 0x000fe20000010815 */
[----:B------:R-:W-:Y:S01]  /*46a0*/  @!P0 MOV R10, R19 ;  /* 0x00000013000a8202 */ /* 0x000fe20000000f00 */
[----:B------:R-:W-:Y:S01]  /*46b0*/  @!P0 FFMA.FTZ R8, R50, R51, R8 ;  /* 0x0000003332088223 */ /* 0x000fe20000010008 */
[----:B------:R-:W-:Y:S01]  /*46c0*/  @!P0 HADD2.F32 R21, -RZ, R29.H0_H0 ;  /* 0x2000001dff158230 */ /* 0x000fe20000004100 */
[----:B------:R-:W-:Y:S01]  /*46d0*/  @!P0 FFMA.FTZ R9, R52, R53, R9 ;  /* 0x0000003534098223 */ /* 0x000fe20000010009 */
[--C-:B------:R-:W-:Y:S01]  /*46e0*/  @!P0 HADD2.F32 R29, -RZ, R11.reuse.H0_H0 ;  /* 0x2000000bff1d8230 */ /* 0x100fe20000004100 */
[----:B------:R-:W-:Y:S01]  /*46f0*/  @!P0 F2FP.PACK_AB R5, R6, R5 ;  /* 0x000000050605823e */ /* 0x000fe200000000ff */
[----:B------:R-:W-:Y:S02]  /*4700*/  @!P0 HADD2.F32 R30, -RZ, R11.H1_H1 ;  /* 0x3000000bff1e8230 */ /* 0x000fe40000004100 */
[--C-:B------:R-:W-:Y:S01]  /*4710*/  @!P0 HADD2.F32 R11, -RZ, R10.reuse.H0_H0 ;  /* 0x2000000aff0b8230 */ /* 0x100fe20000004100 */
[-C--:B------:R-:W-:Y:S01]  /*4720*/  @!P0 FMUL.FTZ R81, R29, R21.reuse ;  /* 0x000000151d518220 */ /* 0x080fe20000410000 */
[----:B------:R-:W-:Y:S01]  /*4730*/  @!P0 HADD2.F32 R20, -RZ, R10.H1_H1 ;  /* 0x3000000aff148230 */ /* 0x000fe20000004100 */
[----:B------:R-:W-:Y:S01]  /*4740*/  @!P0 FMUL.FTZ R68, R30, R28 ;  /* 0x0000001c1e448220 */ /* 0x000fe20000410000 */
[----:B------:R-:W-:Y:S01]  /*4750*/  @!P0 F2FP.PACK_AB R8, R9, R8 ;  /* 0x000000080908823e */ /* 0x000fe200000000ff */
[C---:B------:R-:W-:Y:S01]  /*4760*/  @!P0 FMUL.FTZ R10, R11.reuse, R21 ;  /* 0x000000150b0a8220 */ /* 0x040fe20000410000 */
[----:B------:R-:W-:Y:S01]  /*4770*/  @!P0 F2FP.PACK_AB R21, R82, R83 ;  /* 0x000000535215823e */ /* 0x000fe200000000ff */
[----:B------:R-:W-:Y:S01]  /*4780*/  @!P0 FFMA.FTZ R81, R11, R54, -R81 ;  /* 0x000000360b518223 */ /* 0x000fe20000010851 */
[----:B------:R-:W-:Y:S01]  /*4790*/  @!P0 MOV R61, R5 ;  /* 0x00000005003d8202 */ /* 0x000fe20000000f00 */
[----:B------:R-:W-:Y:S01]  /*47a0*/  @!P0 FMUL.FTZ R11, R20, R28 ;  /* 0x0000001c140b8220 */ /* 0x000fe20000410000 */
        /* <DEDUP_REMOVED lines=17> */
.L_x_426:
[----:B------:R-:W-:Y:S05]  /*48c0*/  BSYNC B0 ;  /* 0x0000000000007941 */ /* 0x000fea0003800000 */
.L_x_425:
[----:B------:R-:W-:Y:S01]  /*48d0*/  ISETP.GE.AND P0, PT, R31, c[0x0][0x1d4], PT ;  /* 0x000075001f007a0c */ /* 0x000fe20003f06270 */
[----:B------:R-:W-:Y:S01]  /*48e0*/  @!UPT UIADD3 URZ, URZ, URZ, URZ ;  /* 0x0000003f3f3ff290 */ /* 0x000fe2000fffe03f */
[----:B------:R-:W-:Y:S11]  /*48f0*/  BSSY B0, `(.L_x_427) ;  /* 0x0000078000007945 */ /* 0x000ff60003800000 */
[----:B------:R-:W-:-:S05]  /*4900*/  @P0 BRA `(.L_x_428) ;  /* 0x0000076000000947 */ /* 0x000fca0003800000 */
[----:B------:R-:W-:Y:S01]  /*4910*/  SEL R3, R77, R76, !P1 ;  /* 0x0000004c4d037207 */ /* 0x000fe20004800000 */
[----:B-1----:R-:W1:Y:S01]  /*4920*/  LDS.128 R16, [R136+0x3c80] ;  /* 0x003c800088107984 */ /* 0x002e620000000c00 */
[----:B------:R-:W-:Y:S02]  /*4930*/  ISETP.GE.AND P0, PT, R31, c[0x0][0x27c], PT ;  /* 0x00009f001f007a0c */ /* 0x000fe40003f06270 */
[----:B------:R-:W-:Y:S04]  /*4940*/  SHF.R.S32.HI R4, RZ, 0x1f, R3 ;  /* 0x0000001fff047819 */ /* 0x000fe80000011403 */
[----:B------:R-:W-:Y:S04]  /*4950*/  LEA.HI R3, R4, R3, RZ, 0x4 ;  /* 0x0000000304037211 */ /* 0x000fe800078f20ff */
[----:B------:R-:W-:Y:S03]  /*4960*/  LEA.HI.SX32 R3, R3, R74, 0x1c ;  /* 0x0000004a03037211 */ /* 0x000fe600078fe2ff */
[----:B------:R-:W-:Y:S01]  /*4970*/  @!P0 SHF.R.U64 R5, R12, 0x10, R13 ;  /* 0x000000100c058819 */ /* 0x000fe2000000120d */
[----:B------:R-:W-:Y:S01]  /*4980*/  @!P0 HADD2.F32 R12, -RZ, R69.H0_H0 ;  /* 0x20000045ff0c8230 */ /* 0x000fe20000004100 */
[----:B------:R-:W-:Y:S01]  /*4990*/  SHF.R.S32.HI R4, RZ, 0x1f, R3 ;  /* 0x0000001fff047819 */ /* 0x000fe20000011403 */
[--C-:B------:R-:W-:Y:S01]  /*49a0*/  @!P0 HADD2.F32 R47, -RZ, R70.reuse.H0_H0 ;  /* 0x20000046ff2f8230 */ /* 0x100fe20000004100 */
[----:B------:R-:W-:Y:S01]  /*49b0*/  SHF.L.U32 R51, R3, 0x3, RZ ;  /* 0x0000000303337819 */ /* 0x000fe200000006ff */
[----:B------:R-:W-:Y:S01]  /*49c0*/  @!P0 HADD2.F32 R8, -RZ, R5.H0_H0 ;  /* 0x20000005ff088230 */ /* 0x000fe20000004100 */
[----:B------:R-:W-:Y:S01]  /*49d0*/  LEA.HI R4, R4, R3, RZ, 0x2 ;  /* 0x0000000304047211 */ /* 0x000fe200078f10ff */
[----:B------:R-:W-:Y:S01]  /*49e0*/  @!P0 HADD2.F32 R30, -RZ, R70.H1_H1 ;  /* 0x30000046ff1e8230 */ /* 0x000fe20000004100 */
[----:B------:R-:W-:Y:S02]  /*49f0*/  @!P0 SHF.R.U32.HI R10, RZ, 0x10, R13 ;  /* 0x00000010ff0a8819 */ /* 0x000fe4000001160d */
[----:B------:R-:W-:Y:S02]  /*4a00*/  SHF.R.S32.HI R3, RZ, 0x2, R4 ;  /* 0x00000002ff037819 */ /* 0x000fe40000011404 */
[----:B------:R-:W-:Y:S01]  /*4a10*/  LOP3.LUT R4, R105, 0x18, R51, 0xf8, !PT ;  /* 0x0000001869047812 */ /* 0x000fe200078ef833 */
[----:B------:R-:W-:Y:S01]  /*4a20*/  @!P0 HADD2.F32 R10, -RZ, R10.H0_H0 ;  /* 0x2000000aff0a8230 */ /* 0x000fe20000004100 */
[----:B------:R-:W-:Y:S01]  /*4a30*/  @!P0 SHF.R.U64 R20, R56, 0x10, R57 ;  /* 0x0000001038148819 */ /* 0x000fe20000001239 */
[----:B------:R-:W-:Y:S01]  /*4a40*/  IMAD R3, R3, 0x600, R7 ;  /* 0x0000060003037824 */ /* 0x000fe200078e0207 */
[----:B------:R-:W-:Y:S02]  /*4a50*/  LOP3.LUT R4, R4, R106, RZ, 0x3c, !PT ;  /* 0x0000006a04047212 */ /* 0x000fe400078e3cff */
[--C-:B------:R-:W-:Y:S02]  /*4a60*/  @!P0 SHF.R.U32.HI R11, RZ, 0x10, R15.reuse ;  /* 0x00000010ff0b8819 */ /* 0x100fe4000001160f */
[----:B------:R-:W-:Y:S01]  /*4a70*/  @!P0 SHF.R.U64 R14, R14, 0x10, R15 ;  /* 0x000000100e0e8819 */ /* 0x000fe2000000120f */
[----:B------:R-:W-:Y:S01]  /*4a80*/  IMAD.IADD R3, R3, 0x1, R4 ;  /* 0x0000000103037824 */ /* 0x000fe200078e0204 */
[----:B------:R-:W-:Y:S01]  /*4a90*/  @!P0 HADD2.F32 R4, -RZ, R33.H0_H0 ;  /* 0x20000021ff048230 */ /* 0x000fe20000004100 */
[----:B------:R-:W-:Y:S01]  /*4aa0*/  @!P0 SHF.R.U32.HI R28, RZ, 0x10, R57 ;  /* 0x00000010ff1c8819 */ /* 0x000fe20000011639 */
[----:B------:R-:W-:Y:S01]  /*4ab0*/  @!P0 HADD2.F32 R15, -RZ, R20.H0_H0 ;  /* 0x20000014ff0f8230 */ /* 0x000fe20000004100 */
[--C-:B------:R-:W-:Y:S01]  /*4ac0*/  @!P0 SHF.R.U32.HI R49, RZ, 0x10, R59.reuse ;  /* 0x00000010ff318819 */ /* 0x100fe2000001163b */
[----:B------:R-:W-:Y:S01]  /*4ad0*/  @!P0 HADD2.F32 R11, -RZ, R11.H0_H0 ;  /* 0x2000000bff0b8230 */ /* 0x000fe20000004100 */
[----:B------:R-:W-:Y:S01]  /*4ae0*/  SHF.L.U32 R3, R3, 0x1, RZ ;  /* 0x0000000103037819 */ /* 0x000fe200000006ff */
[----:B------:R-:W-:Y:S01]  /*4af0*/  @!P0 HADD2.F32 R28, -RZ, R28.H0_H0 ;  /* 0x2000001cff1c8230 */ /* 0x000fe20000004100 */
[----:B------:R-:W-:Y:S01]  /*4b00*/  @!P0 SHF.R.U64 R58, R58, 0x10, R59 ;  /* 0x000000103a3a8819 */ /* 0x000fe2000000123b */
[----:B------:R-:W-:Y:S02]  /*4b10*/  @!P0 HADD2.F32 R49, -RZ, R49.H0_H0 ;  /* 0x20000031ff318230 */ /* 0x000fe40000004100 */
[----:B------:R1:W2:Y:S01]  /*4b20*/  LDS.128 R52, [R3+0x3c80] ;  /* 0x003c800003347984 */ /* 0x0002a20000000c00 */
        /* <DEDUP_REMOVED lines=9> */
[-C--:B------:R-:W-:Y:S02]  /*4bc0*/  @!P0 FMUL.FTZ R20, R13, R8.reuse ;  /* 0x000000080d148220 */ /* 0x080fe40000410000 */
[----:B------:R-:W-:Y:S02]  /*4bd0*/  @!P0 FMUL.FTZ R4, R5, R8 ;  /* 0x0000000805048220 */ /* 0x000fe40000410000 */
        /* <DEDUP_REMOVED lines=8> */
[----:B------:R-:W-:Y:S01]  /*4c60*/  @!P0 MOV R12, R55 ;  /* 0x00000037000c8202 */ /* 0x000fe20000000f00 */
[----:B------:R-:W-:Y:S02]  /*4c70*/  @!P0 HADD2.F32 R21, -RZ, R8.H1_H1 ;  /* 0x30000008ff158230 */ /* 0x000fe40000004100 */
[----:B------:R-:W-:Y:S01]  /*4c80*/  @!P0 HADD2.F32 R20, -RZ, R69.H1_H1 ;  /* 0x30000045ff148230 */ /* 0x000fe20000004100 */
[----:B------:R-:W-:Y:S01]  /*4c90*/  @!P0 F2FP.PACK_AB R3, R4, R3 ;  /* 0x000000030403823e */ /* 0x000fe200000000ff */
[--C-:B------:R-:W-:Y:S01]  /*4ca0*/  @!P0 HADD2.F32 R9, -RZ, R6.reuse.H0_H0 ;  /* 0x20000006ff098230 */ /* 0x100fe20000004100 */
[----:B------:R-:W-:Y:S01]  /*4cb0*/  @!P0 FMUL.FTZ R13, R21, R10 ;  /* 0x0000000a150d8220 */ /* 0x000fe20000410000 */
[----:B------:R-:W-:Y:S01]  /*4cc0*/  @!P0 HADD2.F32 R8, -RZ, R6.H1_H1 ;  /* 0x30000006ff088230 */ /* 0x000fe20000004100 */
[----:B------:R-:W-:Y:S01]  /*4cd0*/  @!P0 FMUL.FTZ R6, R15, R5 ;  /* 0x000000050f068220 */ /* 0x000fe20000410000 */
[----:B------:R-:W-:Y:S01]  /*4ce0*/  @!P0 MOV R52, R3 ;  /* 0x0000000300348202 */ /* 0x000fe20000000f00 */
[C---:B------:R-:W-:Y:S01]  /*4cf0*/  @!P0 FMUL.FTZ R5, R9.reuse, R5 ;  /* 0x0000000509058220 */ /* 0x040fe20000410000 */
[--C-:B------:R-:W-:Y:S01]  /*4d00*/  @!P0 HADD2.F32 R46, -RZ, R12.reuse.H0_H0 ;  /* 0x2000000cff2e8230 */ /* 0x100fe20000004100 */
[----:B------:R-:W-:Y:S01]  /*4d10*/  @!P0 FFMA.FTZ R61, R9, R20, -R6 ;  /* 0x00000014093d8223 */ /* 0x000fe20000010806 */
[----:B------:R-:W-:Y:S01]  /*4d20*/  @!P0 HADD2.F32 R48, -RZ, R12.H1_H1 ;  /* 0x3000000cff308230 */ /* 0x000fe20000004100 */
[C---:B------:R-:W-:Y:S01]  /*4d30*/  @!P0 FMUL.FTZ R6, R8.reuse, R10 ;  /* 0x0000000a08068220 */ /* 0x040fe20000410000 */
[----:B------:R-:W-:Y:S01]  /*4d40*/  @!P0 HADD2.F32 R10, -RZ, R34.H0_H0 ;  /* 0x20000022ff0a8230 */ /* 0x000fe20000004100 */
[----:B------:R-:W-:Y:S02]  /*4d50*/  @!P0 FFMA.FTZ R60, R8, R28, -R13 ;  /* 0x0000001c083c8223 */ /* 0x000fe4000001080d */
[----:B------:R-:W-:Y:S02]  /*4d60*/  @!P0 IMAD.MOV.U32 R8, RZ, RZ, R19 ;  /* 0x000000ffff088224 */ /* 0x000fe400078e0013 */
[----:B------:R-:W-:Y:S02]  /*4d70*/  @!P0 FMUL.FTZ R12, R46, R10 ;  /* 0x0000000a2e0c8220 */ /* 0x000fe40000410000 */
[----:B------:R-:W-:Y:S01]  /*4d80*/  @!P0 FMUL.FTZ R13, R48, R11 ;  /* 0x0000000b300d8220 */ /* 0x000fe20000410000 */
[--C-:B------:R-:W-:Y:S01]  /*4d90*/  @!P0 HADD2.F32 R9, -RZ, R8.reuse.H0_H0 ;  /* 0x20000008ff098230 */ /* 0x100fe20000004100 */
[----:B------:R-:W-:Y:S01]  /*4da0*/  @!P0 FFMA.FTZ R5, R15, R20, R5 ;  /* 0x000000140f058223 */ /* 0x000fe20000010005 */
[----:B------:R-:W-:Y:S01]  /*4db0*/  @!P0 HADD2.F32 R8, -RZ, R8.H1_H1 ;  /* 0x30000008ff088230 */ /* 0x000fe20000004100 */
[----:B------:R-:W-:Y:S01]  /*4dc0*/  @!P0 FFMA.FTZ R6, R21, R28, R6 ;  /* 0x0000001c15068223 */ /* 0x000fe20000010006 */
[----:B------:R-:W-:Y:S01]  /*4dd0*/  @!P0 F2FP.PACK_AB R15, R60, R61 ;  /* 0x0000003d3c0f823e */ /* 0x000fe200000000ff */
[C---:B------:R-:W-:Y:S01]  /*4de0*/  @!P0 FFMA.FTZ R59, R9.reuse, R47, -R12 ;  /* 0x0000002f093b8223 */ /* 0x040fe2000001080c */
[----:B------:R-:W-:Y:S01]  /*4df0*/  @!P0 MOV R12, R54 ;  /* 0x00000036000c8202 */ /* 0x000fe20000000f00 */
[----:B------:R-:W-:Y:S01]  /*4e00*/  @!P0 FMUL.FTZ R10, R9, R10 ;  /* 0x0000000a090a8220 */ /* 0x000fe20000410000 */
[----:B------:R-:W-:Y:S01]  /*4e10*/  @!P0 MOV R9, R18 ;  /* 0x0000001200098202 */ /* 0x000fe20000000f00 */
[C---:B------:R-:W-:Y:S01]  /*4e20*/  @!P0 FMUL.FTZ R11, R8.reuse, R11 ;  /* 0x0000000b080b8220 */ /* 0x040fe20000410000 */
[----:B------:R-:W-:Y:S01]  /*4e30*/  @!P0 MOV R17, R15 ;  /* 0x0000000f00118202 */ /* 0x000fe20000000f00 */
[----:B------:R-:W-:Y:S01]  /*4e40*/  @!P0 FFMA.FTZ R57, R8, R49, -R13 ;  /* 0x0000003108398223 */ /* 0x000fe2000001080d */
[----:B------:R-:W-:Y:S01]  /*4e50*/  @!P0 HADD2.F32 R8, -RZ, R34.H1_H1 ;  /* 0x30000022ff088230 */ /* 0x000fe20000004100 */
[----:B------:R-:W-:Y:S01]  /*4e60*/  @!P0 F2FP.PACK_AB R5, R6, R5 ;  /* 0x000000050605823e */ /* 0x000fe200000000ff */
[--C-:B------:R-:W-:Y:S02]  /*4e70*/  @!P0 HADD2.F32 R29, -RZ, R12.reuse.H0_H0 ;  /* 0x2000000cff1d8230 */ /* 0x100fe40000004100 */
[--C-:B------:R-:W-:Y:S01]  /*4e80*/  @!P0 HADD2.F32 R13, -RZ, R9.reuse.H0_H0 ;  /* 0x20000009ff0d8230 */ /* 0x100fe20000004100 */
[----:B------:R-:W-:Y:S01]  /*4e90*/  @!P0 MOV R53, R5 ;  /* 0x0000000500358202 */ /* 0x000fe20000000f00 */
[----:B------:R-:W-:Y:S02]  /*4ea0*/  @!P0 HADD2.F32 R33, -RZ, R12.H1_H1 ;  /* 0x3000000cff218230 */ /* 0x000fe40000004100 */
[----:B------:R-:W-:Y:S01]  /*4eb0*/  @!P0 HADD2.F32 R12, -RZ, R9.H1_H1 ;  /* 0x30000009ff0c8230 */ /* 0x000fe20000004100 */
[-C--:B------:R-:W-:Y:S01]  /*4ec0*/  @!P0 FMUL.FTZ R9, R29, R8.reuse ;  /* 0x000000081d098220 */ /* 0x080fe20000410000 */
[----:B------:R-:W-:Y:S01]  /*4ed0*/  @!P0 HADD2.F32 R34, -RZ, R58.H0_H0 ;  /* 0x2000003aff228230 */ /* 0x000fe20000004100 */
[C---:B------:R-:W-:Y:S02]  /*4ee0*/  @!P0 FMUL.FTZ R8, R13.reuse, R8 ;  /* 0x000000080d088220 */ /* 0x040fe40000410000 */
[----:B------:R-:W-:Y:S01]  /*4ef0*/  @!P0 FFMA.FTZ R56, R13, R30, -R9 ;  /* 0x0000001e0d388223 */ /* 0x000fe20000010809 */
[----:B------:R-:W-:Y:S01]  /*4f00*/  @!P0 F2FP.PACK_AB R13, R57, R59 ;  /* 0x0000003b390d823e */ /* 0x000fe200000000ff */
[----:B------:R-:W-:Y:S02]  /*4f10*/  @!P0 FMUL.FTZ R9, R12, R14 ;  /* 0x0000000e0c098220 */ /* 0x000fe40000410000 */
[----:B------:R-:W-:Y:S02]  /*4f20*/  @!P0 FFMA.FTZ R8, R29, R30, R8 ;  /* 0x0000001e1d088223 */ /* 0x000fe40000010008 */
[C---:B------:R-:W-:Y:S01]  /*4f30*/  @!P0 FMUL.FTZ R50, R33.reuse, R14 ;  /* 0x0000000e21328220 */ /* 0x040fe20000410000 */
[----:B------:R-:W-:Y:S01]  /*4f40*/  @!P0 F2FP.PACK_AB R14, R62, R63 ;  /* 0x0000003f3e0e823e */ /* 0x000fe200000000ff */
[-C--:B------:R-:W-:Y:S02]  /*4f50*/  @!P0 FFMA.FTZ R9, R33, R34.reuse, R9 ;  /* 0x0000002221098223 */ /* 0x080fe40000010009 */
        /* <DEDUP_REMOVED lines=17> */
.L_x_428:
[----:B------:R-:W-:Y:S05]  /*5070*/  BSYNC B0 ;  /* 0x0000000000007941 */ /* 0x000fea0003800000 */
.L_x_427:
[----:B------:R-:W-:Y:S11]  /*5080*/  ISETP.GE.AND P0, PT, R32, c[0x0][0x1d4], PT ;  /* 0x0000750020007a0c */ /* 0x000ff60003f06270 */
[----:B------:R-:W-:Y:S02]  /*5090*/  @!UPT UIADD3 URZ, URZ, URZ, URZ ;  /* 0x0000003f3f3ff290 */ /* 0x000fe4000fffe03f */
[----:B------:R-:W-:-:S05]  /*50a0*/  @P0 BRA `(.L_x_412) ;  /* 0x00000a0000000947 */ /* 0x000fca0003800000 */
[----:B------:R-:W-:Y:S01]  /*50b0*/  SEL R3, R77, R76, !P3 ;  /* 0x0000004c4d037207 */ /* 0x000fe20005800000 */
[----:B-1----:R-:W-:Y:S01]  /*50c0*/  LDS.128 R16, [R121+0x3c80] ;  /* 0x003c800079107984 */ /* 0x002fe20000000c00 */
[----:B----4-:R-:W-:Y:S02]  /*50d0*/  IADD3 R56, P0, R78, R137, RZ ;  /* 0x000000894e387210 */ /* 0x010fe40007f1e0ff */
[----:B------:R-:W-:Y:S02]  /*50e0*/  SHF.R.S32.HI R4, RZ, 0x1f, R3 ;  /* 0x0000001fff047819 */ /* 0x000fe40000011403 */
[----:B---3--:R-:W-:Y:S02]  /*50f0*/  IADD3.X R57, R79, R138, RZ, P0, !PT ;  /* 0x0000008a4f397210 */ /* 0x008fe400007fe4ff */
[----:B------:R-:W-:Y:S02]  /*5100*/  LEA.HI R3, R4, R3, RZ, 0x4 ;  /* 0x0000000304037211 */ /* 0x000fe400078f20ff */
[----:B------:R-:W-:Y:S02]  /*5110*/  ISETP.GE.AND P0, PT, R32, c[0x0][0x27c], PT ;  /* 0x00009f0020007a0c */ /* 0x000fe40003f06270 */
[----:B------:R-:W-:Y:S04]  /*5120*/  LEA.HI.SX32 R3, R3, R73, 0x1c ;  /* 0x0000004903037211 */ /* 0x000fe800078fe2ff */
[----:B------:R-:W-:Y:S01]  /*5130*/  SHF.R.S32.HI R4, RZ, 0x1f, R3 ;  /* 0x0000001fff047819 */ /* 0x000fe20000011403 */
[----:B------:R-:W-:Y:S03]  /*5140*/  IMAD.SHL.U32 R46, R3, 0x8, RZ ;  /* 0x00000008032e7824 */ /* 0x000fe600078e00ff */
[----:B------:R-:W-:Y:S03]  /*5150*/  LEA.HI R4, R4, R3, RZ, 0x2 ;  /* 0x0000000304047211 */ /* 0x000fe600078f10ff */
[----:B------:R-:W-:Y:S01]  /*5160*/  @!P0 SHF.R.U64 R5, R24, 0x10, R25 ;  /* 0x0000001018058819 */ /* 0x000fe20000001219 */
[----:B------:R-:W-:Y:S01]  /*5170*/  @!P0 HADD2.F32 R12, -RZ, R71.H0_H0 ;  /* 0x20000047ff0c8230 */ /* 0x000fe20000004100 */
[----:B------:R-:W-:Y:S01]  /*5180*/  SHF.R.S32.HI R3, RZ, 0x2, R4 ;  /* 0x00000002ff037819 */ /* 0x000fe20000011404 */
[--C-:B------:R-:W-:Y:S01]  /*5190*/  @!P0 HADD2.F32 R30, -RZ, R72.reuse.H0_H0 ;  /* 0x20000048ff1e8230 */ /* 0x100fe20000004100 */
[----:B------:R-:W-:Y:S01]  /*51a0*/  LOP3.LUT R4, R105, 0x18, R46, 0xf8, !PT ;  /* 0x0000001869047812 */ /* 0x000fe200078ef82e */
[----:B------:R-:W-:Y:S01]  /*51b0*/  @!P0 HADD2.F32 R8, -RZ, R5.H0_H0 ;  /* 0x20000005ff088230 */ /* 0x000fe20000004100 */
[----:B------:R-:W-:Y:S01]  /*51c0*/  @!P0 SHF.R.U64 R14, R26, 0x10, R27 ;  /* 0x000000101a0e8819 */ /* 0x000fe2000000121b */
[----:B------:R-:W-:Y:S01]  /*51d0*/  IMAD R3, R3, 0x600, R7 ;  /* 0x0000060003037824 */ /* 0x000fe200078e0207 */
[----:B------:R-:W-:Y:S01]  /*51e0*/  LOP3.LUT R4, R4, R106, RZ, 0x3c, !PT ;  /* 0x0000006a04047212 */ /* 0x000fe200078e3cff */
[----:B------:R-:W-:Y:S01]  /*51f0*/  @!P0 HADD2.F32 R26, -RZ, R72.H1_H1 ;  /* 0x30000048ff1a8230 */ /* 0x000fe20000004100 */
[----:B------:R-:W-:Y:S01]  /*5200*/  @!P0 SHF.R.U64 R15, R64, 0x10, R65 ;  /* 0x00000010400f8819 */ /* 0x000fe20000001241 */
[----:B------:R-:W-:Y:S01]  /*5210*/  @!P0 HADD2.F32 R14, -RZ, R14.H0_H0 ;  /* 0x2000000eff0e8230 */ /* 0x000fe20000004100 */
[----:B------:R-:W-:Y:S01]  /*5220*/  IADD3 R3, R3, R4, RZ ;  /* 0x0000000403037210 */ /* 0x000fe20007ffe0ff */
[----:B------:R-:W-:Y:S01]  /*5230*/  @!P0 HADD2.F32 R4, -RZ, R35.H0_H0 ;  /* 0x20000023ff048230 */ /* 0x000fe20000004100 */
[----:B------:R-:W-:Y:S01]  /*5240*/  @!P0 SHF.R.U32.HI R10, RZ, 0x10, R25 ;  /* 0x00000010ff0a8819 */ /* 0x000fe20000011619 */
[----:B------:R-:W-:Y:S01]  /*5250*/  @!P0 HADD2.F32 R15, -RZ, R15.H0_H0 ;  /* 0x2000000fff0f8230 */ /* 0x000fe20000004100 */
[----:B------:R-:W-:Y:S01]  /*5260*/  @!P0 SHF.R.U32.HI R24, RZ, 0x10, R65 ;  /* 0x00000010ff188819 */ /* 0x000fe20000011641 */
[----:B------:R-:W-:Y:S01]  /*5270*/  IMAD.SHL.U32 R3, R3, 0x2, RZ ;  /* 0x0000000203037824 */ /* 0x000fe200078e00ff */
[----:B------:R-:W-:Y:S01]  /*5280*/  @!P0 SHF.R.U32.HI R11, RZ, 0x10, R27 ;  /* 0x00000010ff0b8819 */ /* 0x000fe2000001161b */
[----:B------:R-:W-:Y:S01]  /*5290*/  @!P0 HADD2.F32 R10, -RZ, R10.H0_H0 ;  /* 0x2000000aff0a8230 */ /* 0x000fe20000004100 */
[--C-:B------:R-:W-:Y:S01]  /*52a0*/  @!P0 SHF.R.U32.HI R34, RZ, 0x10, R67.reuse ;  /* 0x00000010ff228819 */ /* 0x100fe20000011643 */
[----:B------:R-:W-:Y:S01]  /*52b0*/  @!P0 HADD2.F32 R24, -RZ, R24.H0_H0 ;  /* 0x20000018ff188230 */ /* 0x000fe20000004100 */
[----:B------:R-:W1:Y:S01]  /*52c0*/  LDS.128 R48, [R3+0x3c80] ;  /* 0x003c800003307984 */ /* 0x000e620000000c00 */
[----:B------:R-:W-:Y:S01]  /*52d0*/  @!P0 HADD2.F32 R11, -RZ, R11.H0_H0 ;  /* 0x2000000bff0b8230 */ /* 0x000fe20000004100 */
[----:B------:R-:W-:Y:S01]  /*52e0*/  @!P0 SHF.R.U64 R28, R66, 0x10, R67 ;  /* 0x00000010421c8819 */ /* 0x000fe20000001243 */
[----:B------:R-:W-:Y:S04]  /*52f0*/  @!P0 HADD2.F32 R34, -RZ, R34.H0_H0 ;  /* 0x20000022ff228230 */ /* 0x000fe80000004100 */
[----:B------:R-:W-:Y:S01]  /*5300*/  @!P0 HADD2.F32 R28, -RZ, R28.H0_H0 ;  /* 0x2000001cff1c8230 */ /* 0x000fe20000004100 */
[----:B-1----:R-:W-:Y:S01]  /*5310*/  @!P0 IMAD.MOV.U32 R13, RZ, RZ, R48 ;  /* 0x000000ffff0d8224 */ /* 0x002fe200078e0030 */
[----:B------:R-:W-:Y:S04]  /*5320*/  @!P0 MOV R3, R16 ;  /* 0x0000001000038202 */ /* 0x000fe80000000f00 */
[----:B------:R-:W-:Y:S02]  /*5330*/  @!P0 HADD2.F32 R9, -RZ, R13.H0_H0 ;  /* 0x2000000dff098230 */ /* 0x000fe40000004100 */
[--C-:B------:R-:W-:Y:S02]  /*5340*/  @!P0 HADD2.F32 R6, -RZ, R3.reuse.H0_H0 ;  /* 0x20000003ff068230 */ /* 0x100fe40000004100 */
[----:B------:R-:W-:Y:S01]  /*5350*/  @!P0 HADD2.F32 R5, -RZ, R3.H1_H1 ;  /* 0x30000003ff058230 */ /* 0x000fe20000004100 */
[-C--:B------:R-:W-:Y:S01]  /*5360*/  @!P0 FMUL.FTZ R21, R9, R4.reuse ;  /* 0x0000000409158220 */ /* 0x080fe20000410000 */
[----:B------:R-:W-:Y:S01]  /*5370*/  @!P0 HADD2.F32 R13, -RZ, R13.H1_H1 ;  /* 0x3000000dff0d8230 */ /* 0x000fe20000004100 */
[C---:B------:R-:W-:Y:S02]  /*5380*/  @!P0 FMUL.FTZ R3, R6.reuse, R4 ;  /* 0x0000000406038220 */ /* 0x040fe40000410000 */
[-C--:B------:R-:W-:Y:S02]  /*5390*/  @!P0 FMUL.FTZ R4, R5, R8.reuse ;  /* 0x0000000805048220 */ /* 0x080fe40000410000 */
[----:B------:R-:W-:Y:S01]  /*53a0*/  @!P0 FMUL.FTZ R20, R13, R8 ;  /* 0x000000080d148220 */ /* 0x000fe20000410000 */
[----:B------:R-:W-:Y:S01]  /*53b0*/  @!P0 MOV R8, R49 ;  /* 0x0000003100088202 */ /* 0x000fe20000000f00 */
        /* <DEDUP_REMOVED lines=9> */
[--C-:B------:R-:W-:Y:S01]  /*5450*/  @!P0 HADD2.F32 R8, -RZ, R6.reuse.H1_H1 ;  /* 0x30000006ff088230 */ /* 0x100fe20000004100 */
[----:B------:R-:W-:Y:S01]  /*5460*/  @!P0 F2FP.PACK_AB R3, R4, R3 ;  /* 0x000000030403823e */ /* 0x000fe200000000ff */
[----:B------:R-:W-:Y:S01]  /*5470*/  @!P0 HADD2.F32 R20, -RZ, R71.H1_H1 ;  /* 0x30000047ff148230 */ /* 0x000fe20000004100 */
[----:B------:R-:W-:Y:S01]  /*5480*/  @!P0 FMUL.FTZ R13, R21, R10 ;  /* 0x0000000a150d8220 */ /* 0x000fe20000410000 */
[----:B------:R-:W-:Y:S01]  /*5490*/  @!P0 HADD2.F32 R9, -RZ, R6.H0_H0 ;  /* 0x20000006ff098230 */ /* 0x000fe20000004100 */
[----:B------:R-:W-:Y:S01]  /*54a0*/  @!P0 FMUL.FTZ R6, R15, R5 ;  /* 0x000000050f068220 */ /* 0x000fe20000410000 */
[--C-:B------:R-:W-:Y:S01]  /*54b0*/  @!P0 HADD2.F32 R29, -RZ, R12.reuse.H0_H0 ;  /* 0x2000000cff1d8230 */ /* 0x100fe20000004100 */
[C---:B------:R-:W-:Y:S01]  /*54c0*/  @!P0 FFMA.FTZ R53, R8.reuse, R24, -R13 ;  /* 0x0000001808358223 */ /* 0x040fe2000001080d */
[----:B------:R-:W-:Y:S01]  /*54d0*/  @!P0 HADD2.F32 R33, -RZ, R12.H1_H1 ;  /* 0x3000000cff218230 */ /* 0x000fe20000004100 */
[C---:B------:R-:W-:Y:S01]  /*54e0*/  @!P0 FFMA.FTZ R54, R9.reuse, R20, -R6 ;  /* 0x0000001409368223 */ /* 0x040fe20000010806 */
[----:B------:R-:W-:Y:S01]  /*54f0*/  @!P0 MOV R48, R3 ;  /* 0x0000000300308202 */ /* 0x000fe20000000f00 */
[----:B------:R-:W-:Y:S01]  /*5500*/  @!P0 FMUL.FTZ R6, R8, R10 ;  /* 0x0000000a08068220 */ /* 0x000fe20000410000 */
[----:B------:R-:W-:Y:S01]  /*5510*/  @!P0 MOV R8, R19 ;  /* 0x0000001300088202 */ /* 0x000fe20000000f00 */
[----:B------:R-:W-:Y:S01]  /*5520*/  @!P0 FMUL.FTZ R5, R9, R5 ;  /* 0x0000000509058220 */ /* 0x000fe20000410000 */
[----:B------:R-:W-:Y:S01]  /*5530*/  @!P0 HADD2.F32 R10, -RZ, R38.H0_H0 ;  /* 0x20000026ff0a8230 */ /* 0x000fe20000004100 */
[----:B------:R-:W-:Y:S02]  /*5540*/  @!P0 FMUL.FTZ R13, R33, R11 ;  /* 0x0000000b210d8220 */ /* 0x000fe40000410000 */
[----:B------:R-:W-:Y:S01]  /*5550*/  @!P0 FFMA.FTZ R5, R15, R20, R5 ;  /* 0x000000140f058223 */ /* 0x000fe20000010005 */
[--C-:B------:R-:W-:Y:S01]  /*5560*/  @!P0 HADD2.F32 R9, -RZ, R8.reuse.H0_H0 ;  /* 0x20000008ff098230 */ /* 0x100fe20000004100 */
[----:B------:R-:W-:Y:S01]  /*5570*/  @!P0 FMUL.FTZ R12, R29, R10 ;  /* 0x0000000a1d0c8220 */ /* 0x000fe20000410000 */
[----:B------:R-:W-:Y:S01]  /*5580*/  @!P0 F2FP.PACK_AB R15, R53, R54 ;  /* 0x00000036350f823e */ /* 0x000fe200000000ff */
[----:B------:R-:W-:Y:S01]  /*5590*/  @!P0 FFMA.FTZ R6, R21, R24, R6 ;  /* 0x0000001815068223 */ /* 0x000fe20000010006 */
[----:B------:R-:W-:Y:S01]  /*55a0*/  @!P0 HADD2.F32 R8, -RZ, R8.H1_H1 ;  /* 0x30000008ff088230 */ /* 0x000fe20000004100 */
[C---:B------:R-:W-:Y:S01]  /*55b0*/  @!P0 FFMA.FTZ R52, R9.reuse, R30, -R12 ;  /* 0x0000001e09348223 */ /* 0x040fe2000001080c */
[----:B------:R-:W-:Y:S01]  /*55c0*/  @!P0 MOV R12, R50 ;  /* 0x00000032000c8202 */ /* 0x000fe20000000f00 */
[----:B------:R-:W-:Y:S01]  /*55d0*/  @!P0 FMUL.FTZ R10, R9, R10 ;  /* 0x0000000a090a8220 */ /* 0x000fe20000410000 */
[----:B------:R-:W-:Y:S01]  /*55e0*/  @!P0 MOV R17, R15 ;  /* 0x0000000f00118202 */ /* 0x000fe20000000f00 */
[----:B------:R-:W-:Y:S01]  /*55f0*/  @!P0 IMAD.MOV.U32 R9, RZ, RZ, R18 ;  /* 0x000000ffff098224 */ /* 0x000fe200078e0012 */
[----:B------:R-:W-:Y:S01]  /*5600*/  @!P0 F2FP.PACK_AB R5, R6, R5 ;  /* 0x000000050605823e */ /* 0x000fe200000000ff */
[C---:B------:R-:W-:Y:S01]  /*5610*/  @!P0 FMUL.FTZ R11, R8.reuse, R11 ;  /* 0x0000000b080b8220 */ /* 0x040fe20000410000 */
[----:B------:R-:W-:Y:S01]  /*5620*/  @!P0 HADD2.F32 R25, -RZ, R12.H0_H0 ;  /* 0x2000000cff198230 */ /* 0x000fe20000004100 */
[----:B------:R-:W-:Y:S01]  /*5630*/  @!P0 FFMA.FTZ R47, R8, R34, -R13 ;  /* 0x00000022082f8223 */ /* 0x000fe2000001080d */
[----:B------:R-:W-:Y:S01]  /*5640*/  @!P0 HADD2.F32 R8, -RZ, R38.H1_H1 ;  /* 0x30000026ff088230 */ /* 0x000fe20000004100 */
[----:B------:R-:W-:Y:S01]  /*5650*/  @!P0 IMAD.MOV.U32 R49, RZ, RZ, R5 ;  /* 0x000000ffff318224 */ /* 0x000fe200078e0005 */
[----:B------:R-:W-:Y:S02]  /*5660*/  @!P0 HADD2.F32 R27, -RZ, R12.H1_H1 ;  /* 0x3000000cff1b8230 */ /* 0x000fe40000004100 */
[--C-:B------:R-:W-:Y:S02]  /*5670*/  @!P0 HADD2.F32 R13, -RZ, R9.reuse.H0_H0 ;  /* 0x20000009ff0d8230 */ /* 0x100fe40000004100 */
[----:B------:R-:W-:Y:S01]  /*5680*/  @!P0 HADD2.F32 R12, -RZ, R9.H1_H1 ;  /* 0x30000009ff0c8230 */ /* 0x000fe20000004100 */
[----:B------:R-:W-:Y:S02]  /*5690*/  @!P0 FMUL.FTZ R9, R25, R8 ;  /* 0x0000000819098220 */ /* 0x000fe40000410000 */
[----:B------:R-:W-:Y:S02]  /*56a0*/  @!P0 FMUL.FTZ R35, R27, R14 ;  /* 0x0000000e1b238220 */ /* 0x000fe40000410000 */
[C---:B------:R-:W-:Y:S02]  /*56b0*/  @!P0 FFMA.FTZ R38, R13.reuse, R26, -R9 ;  /* 0x0000001a0d268223 */ /* 0x040fe40000010809 */
[C---:B------:R-:W-:Y:S02]  /*56c0*/  @!P0 FFMA.FTZ R35, R12.reuse, R28, -R35 ;  /* 0x0000001c0c238223 */ /* 0x040fe40000010823 */
[----:B------:R-:W-:Y:S01]  /*56d0*/  @!P0 FMUL.FTZ R8, R13, R8 ;  /* 0x000000080d088220 */ /* 0x000fe20000410000 */
[----:B------:R-:W-:Y:S01]  /*56e0*/  @!P0 F2FP.PACK_AB R13, R47, R52 ;  /* 0x000000342f0d823e */ /* 0x000fe200000000ff */
        /* <DEDUP_REMOVED lines=10> */
[----:B------:R-:W-:Y:S03]  /*5790*/  @!P0 FFMA.FTZ R11, R33, R34, R11 ;  /* 0x00000022210b8223 */ /* 0x000fe6000001000b */
        /* <DEDUP_REMOVED lines=11> */
.L_x_408:
[----:B------:R1:W2:Y:S01]  /*5850*/  SHFL.IDX PT, R5, R30, RZ, 0x1e1f ;  /* 0x001e1fff1e057589 */ /* 0x0002a200000e0000 */
[----:B------:R-:W-:Y:S03]  /*5860*/  IMAD R3, R45, -0x30, R2 ;  /* 0xffffffd02d037824 */ /* 0x000fe600078e0202 */
[----:B------:R1:W3:Y:S02]  /*5870*/  SHFL.IDX PT, R4, R33, RZ, 0x1e1f ;  /* 0x001e1fff21047589 */ /* 0x0002e400000e0000 */
[----:B------:R-:W-:Y:S04]  /*5880*/  IMNMX R91, R3, 0x30, PT ;  /* 0x00000030035b7817 */ /* 0x000fe80003800200 */
[----:B------:R-:W-:Y:S11]  /*5890*/  ISETP.GT.AND P0, PT, R91, R39, PT ;  /* 0x000000275b00720c */ /* 0x000ff60003f04270 */
[----:B------:R-:W-:Y:S02]  /*58a0*/  @!UPT UIADD3 URZ, URZ, URZ, URZ ;  /* 0x0000003f3f3ff290 */ /* 0x000fe4000fffe03f */
[----:B------:R-:W-:-:S05]  /*58b0*/  @!P0 BRA `(.L_x_412) ;  /* 0x000001f000008947 */ /* 0x000fca0003800000 */
[----:B------:R-:W-:Y:S02]  /*58c0*/  ISETP.GE.AND P4, PT, R22, c[0x0][0x1d4], PT ;  /* 0x0000750016007a0c */ /* 0x000fe40003f86270 */
[----:B------:R-:W-:Y:S11]  /*58d0*/  ISETP.GE.AND P6, PT, R32, c[0x0][0x1d4], PT ;  /* 0x0000750020007a0c */ /* 0x000ff60003fc6270 */
[----:B------:R-:W4:Y:S01]  /*58e0*/  @!P4 LDS.128 R16, [R89+0x2400] ;  /* 0x002400005910c984 */ /* 0x000f220000000c00 */
[CC--:B---3--:R-:W-:Y:S04]  /*58f0*/  @!P4 LEA R10, P0, R22.reuse, R4.reuse, 0x1 ;  /* 0x00000004160ac211 */ /* 0x0c8fe800078008ff */
[-C--:B--2---:R-:W-:Y:S02]  /*5900*/  @!P4 LEA.HI.X R11, R22, R5.reuse, R23, 0x1, P0 ;  /* 0x00000005160bc211 */ /* 0x084fe400000f0c17 */
[----:B------:R-:W-:Y:S11]  /*5910*/  ISETP.GE.AND P0, PT, R31, c[0x0][0x1d4], PT ;  /* 0x000075001f007a0c */ /* 0x000ff60003f06270 */
[----:B------:R-:W-:Y:S02]  /*5920*/  @!UPT UIADD3 URZ, URZ, URZ, URZ ;  /* 0x0000003f3f3ff290 */ /* 0x000fe4000fffe03f */
[CC--:B------:R-:W-:Y:S04]  /*5930*/  @!P0 LEA R8, P5, R95.reuse, R4.reuse, 0x1 ;  /* 0x000000045f088211 */ /* 0x0c0fe800078a08ff */
[-C--:B------:R-:W-:Y:S02]  /*5940*/  @!P0 LEA.HI.X R9, R95, R5.reuse, R108, 0x1, P5 ;  /* 0x000000055f098211 */ /* 0x080fe400028f0c6c */
[CC--:B------:R-:W-:Y:S04]  /*5950*/  @!P6 LEA R12, P5, R94.reuse, R4.reuse, 0x1 ;  /* 0x000000045e0ce211 */ /* 0x0c0fe800078a08ff */
[-C--:B------:R-:W-:Y:S02]  /*5960*/  @!P6 LEA.HI.X R13, R94, R5.reuse, R107, 0x1, P5 ;  /* 0x000000055e0de211 */ /* 0x080fe400028f0c6b */
[----:B------:R-:W-:Y:S01]  /*5970*/  ISETP.GE.AND P5, PT, R102, c[0x0][0x1d4], PT ;  /* 0x0000750066007a0c */ /* 0x000fe20003fa6270 */
[----:B----4-:R2:W-:Y:S04]  /*5980*/  @!P4 ST.E.128 [R10.64], R16 ;  /* 0x000000100a00c985 */ /* 0x0105e8000c101d0c */
[----:B------:R-:W3:Y:S08]  /*5990*/  @!P0 LDS.128 R16, [R90+0x2400] ;  /* 0x002400005a108984 */ /* 0x000ef00000000c00 */
[CC--:B--2---:R-:W-:Y:S04]  /*59a0*/  @!P5 LEA R10, P4, R98.reuse, R4.reuse, 0x1 ;  /* 0x00000004620ad211 */ /* 0x0c4fe800078808ff */
[-C--:B------:R-:W-:Y:S02]  /*59b0*/  @!P5 LEA.HI.X R11, R98, R5.reuse, R111, 0x1, P4 ;  /* 0x00000005620bd211 */ /* 0x080fe400020f0c6f */
[----:B------:R-:W-:Y:S01]  /*59c0*/  ISETP.GE.AND P4, PT, R101, c[0x0][0x1d4], PT ;  /* 0x0000750065007a0c */ /* 0x000fe20003f86270 */
[----:B---3--:R2:W-:Y:S04]  /*59d0*/  @!P0 ST.E.128 [R8.64], R16 ;  /* 0x0000001008008985 */ /* 0x0085e8000c101d0c */
[----:B------:R-:W3:Y:S08]  /*59e0*/  @!P6 LDS.128 R16, [R89+0x3000] ;  /* 0x003000005910e984 */ /* 0x000ef00000000c00 */
[CC--:B--2---:R-:W-:Y:S04]  /*59f0*/  @!P4 LEA R8, P0, R97.reuse, R4.reuse, 0x1 ;  /* 0x000000046108c211 */ /* 0x0c4fe800078008ff */
[-C--:B------:R-:W-:Y:S02]  /*5a00*/  @!P4 LEA.HI.X R9, R97, R5.reuse, R110, 0x1, P0 ;  /* 0x000000056109c211 */ /* 0x080fe400000f0c6e */
[----:B------:R-:W-:Y:S01]  /*5a10*/  ISETP.GE.AND P0, PT, R100, c[0x0][0x1d4], PT ;  /* 0x0000750064007a0c */ /* 0x000fe20003f06270 */
[----:B---3--:R-:W-:Y:S04]  /*5a20*/  @!P6 ST.E.128 [R12.64], R16 ;  /* 0x000000100c00e985 */ /* 0x008fe8000c101d0c */
[----:B------:R-:W2:Y:S08]  /*5a30*/  @!P5 LDS.128 R12, [R90+0x3000] ;  /* 0x003000005a0cd984 */ /* 0x000eb00000000c00 */
[C---:B------:R-:W-:Y:S04]  /*5a40*/  @!P0 LEA R4, P6, R96.reuse, R4, 0x1 ;  /* 0x0000000460048211 */ /* 0x040fe800078c08ff */
[----:B------:R-:W-:Y:S01]  /*5a50*/  @!P0 LEA.HI.X R5, R96, R5, R109, 0x1, P6 ;  /* 0x0000000560058211 */ /* 0x000fe200030f0c6d */
[----:B--2---:R-:W-:Y:S04]  /*5a60*/  @!P5 ST.E.128 [R10.64], R12 ;  /* 0x0000000c0a00d985 */ /* 0x004fe8000c101d0c */
[----:B------:R-:W2:Y:S04]  /*5a70*/  @!P4 LDS.128 R12, [R89+0x3c00] ;  /* 0x003c0000590cc984 */ /* 0x000ea80000000c00 */
[----:B--2---:R-:W-:Y:S04]  /*5a80*/  @!P4 ST.E.128 [R8.64], R12 ;  /* 0x0000000c0800c985 */ /* 0x004fe8000c101d0c */
[----:B------:R-:W2:Y:S04]  /*5a90*/  @!P0 LDS.128 R8, [R90+0x3c00] ;  /* 0x003c00005a088984 */ /* 0x000ea80000000c00 */
[----:B--2---:R2:W-:Y:S02]  /*5aa0*/  @!P0 ST.E.128 [R4.64], R8 ;  /* 0x0000000804008985 */ /* 0x0045e4000c101d0c */
.L_x_412:
[----:B------:R-:W-:Y:S05]  /*5ab0*/  BSYNC B1 ;  /* 0x0000000000017941 */ /* 0x000fea0003800000 */
.L_x_407:
[----:B------:R-:W-:Y:S01]  /*5ac0*/  IMAD.IADD R3, R91, 0x1, -R120 ;  /* 0x000000015b037824 */ /* 0x000fe200078e0a78 */
[----:B------:R-:W-:Y:S01]  /*5ad0*/  ISETP.NE.AND P6, PT, R116, RZ, PT ;  /* 0x000000ff7400720c */ /* 0x000fe20003fc5270 */
[----:B-12--5:R-:W-:Y:S01]  /*5ae0*/  IMAD.WIDE R8, R45, 0x30, R118 ;  /* 0x000000302d087825 */ /* 0x026fe200078e0276 */
[----:B------:R-:W-:Y:S01]  /*5af0*/  P2R R13, PR, RZ, 0x2 ;  /* 0x00000002ff0d7803 */ /* 0x000fe20000000000 */
[----:B------:R-:W-:Y:S01]  /*5b00*/  BSSY B0, `(.L_x_429) ;  /* 0x0000058000007945 */ /* 0x000fe20003800000 */
[----:B------:R-:W-:Y:S01]  /*5b10*/  ISETP.GE.AND P0, PT, R3, 0x21, PT ;  /* 0x000000210300780c */ /* 0x000fe20003f06270 */
[----:B------:R-:W-:Y:S01]  /*5b20*/  IMAD R6, R104, c[0x0][0x218], RZ ;  /* 0x0000860068067a24 */ /* 0x000fe200078e02ff */
[----:B------:R-:W-:Y:S03]  /*5b30*/  ISETP.NE.AND P1, PT, R99, RZ, PT ;  /* 0x000000ff6300720c */ /* 0x000fe60003f25270 */
[----:B------:R-:W-:Y:S08]  /*5b40*/  IMAD R6, R92, c[0x0][0x21c], R6 ;  /* 0x000087005c067a24 */ /* 0x000ff000078e0206 */
[C---:B------:R-:W-:Y:S01]  /*5b50*/  @P0 IADD3 R12, P4, R8.reuse, 0x20, RZ ;  /* 0x00000020080c0810 */ /* 0x040fe20007f9e0ff */
[----:B------:R-:W-:Y:S04]  /*5b60*/  @P0 IMAD.MOV.U32 R11, RZ, RZ, R113 ;  /* 0x000000ffff0b0224 */ /* 0x000fe800078e0071 */
[----:B------:R-:W-:Y:S01]  /*5b70*/  @P0 IMAD.X R10, RZ, RZ, R9, P4 ;  /* 0x000000ffff0a0224 */ /* 0x000fe200020e0609 */
[----:B------:R-:W-:Y:S11]  /*5b80*/  ISETP.GE.AND P4, PT, R3, 0x1, PT ;  /* 0x000000010300780c */ /* 0x000ff60003f86270 */
[----:B------:R-:W-:Y:S02]  /*5b90*/  @!UPT UIADD3 URZ, URZ, URZ, URZ ;  /* 0x0000003f3f3ff290 */ /* 0x000fe4000fffe03f */
[----:B------:R-:W-:Y:S01]  /*5ba0*/  @P4 MOV R5, R113 ;  /* 0x0000007100054202 */ /* 0x000fe20000000f00 */
[----:B------:R-:W-:Y:S02]  /*5bb0*/  @P4 IMAD R3, R9, c[0x0][0x258], RZ ;  /* 0x0000960009034a24 */ /* 0x000fe400078e02ff */
[----:B---3--:R-:W-:Y:S04]  /*5bc0*/  @P4 IMAD.MOV.U32 R4, RZ, RZ, R114 ;  /* 0x000000ffff044224 */ /* 0x008fe800078e0072 */
[C---:B------:R-:W-:Y:S04]  /*5bd0*/  @P4 IMAD.WIDE.U32 R4, R8.reuse, c[0x0][0x258], R4 ;  /* 0x0000960008044a25 */ /* 0x040fe800078e0004 */
[----:B------:R-:W-:Y:S04]  /*5be0*/  @P4 IMAD R8, R8, c[0x0][0x25c], R3 ;  /* 0x0000970008084a24 */ /* 0x000fe800078e0203 */
[----:B------:R-:W-:Y:S01]  /*5bf0*/  @P4 IMAD.IADD R3, R5, 0x1, R8 ;  /* 0x0000000105034824 */ /* 0x000fe200078e0208 */
[C---:B------:R-:W-:Y:S04]  /*5c00*/  @P4 LEA R8, P5, R4.reuse, c[0x0][0x250], 0x1 ;  /* 0x0000940004084a11 */ /* 0x040fe800078a08ff */
[----:B------:R-:W-:Y:S01]  /*5c10*/  @P4 LEA.HI.X R9, R4, c[0x0][0x254], R3, 0x1, P5 ;  /* 0x0000950004094a11 */ /* 0x000fe200028f0c03 */
[----:B------:R-:W-:Y:S02]  /*5c20*/  IMAD R3, R103, c[0x0][0x208], RZ ;  /* 0x0000820067037a24 */ /* 0x000fe400078e02ff */
[----:B------:R-:W-:Y:S02]  /*5c30*/  IMAD.WIDE.U32 R4, R93, c[0x0][0x208], RZ ;  /* 0x000082005d047a25 */ /* 0x000fe400078e00ff */
[----:B------:R-:W-:Y:S01]  /*5c40*/  @!PT LDS RZ, [RZ] ;  /* 0x00000000fffff984 */ /* 0x000fe20000000800 */
[----:B------:R-:W-:Y:S01]  /*5c50*/  @!PT LDS RZ, [RZ] ;  /* 0x00000000fffff984 */ /* 0x000fe20000000800 */
[----:B------:R-:W-:Y:S01]  /*5c60*/  @!PT LDS RZ, [RZ] ;  /* 0x00000000fffff984 */ /* 0x000fe20000000800 */
[----:B------:R1:W-:Y:S01]  /*5c70*/  @P4 LDGSTS.E.BYPASS.LTC128B.128 [R88+0x1880], [R8.64], !P1 ;  /* 0x0188000008584fae */ /* 0x0003e2000c901d4c */
[----:B------:R-:W-:Y:S01]  /*5c80*/  ISETP.NE.AND P1, PT, R13, RZ, PT ;  /* 0x000000ff0d00720c */ /* 0x000fe20003f25270 */
[----:B------:R-:W-:Y:S04]  /*5c90*/  IMAD R3, R93, c[0x0][0x20c], R3 ;  /* 0x000083005d037a24 */ /* 0x000fe800078e0203 */
[----:B------:R-:W-:Y:S04]  /*5ca0*/  IMAD.IADD R5, R5, 0x1, R3 ;  /* 0x0000000105057824 */ /* 0x000fe800078e0203 */
[----:B------:R-:W-:Y:S05]  /*5cb0*/  IMAD.WIDE.U32 R4, R92, c[0x0][0x218], R4 ;  /* 0x000086005c047a25 */ /* 0x000fea00078e0004 */
[----:B------:R-:W-:Y:S01]  /*5cc0*/  IADD3 R3, P5, R160, R4, RZ ;  /* 0x00000004a0037210 */ /* 0x000fe20007fbe0ff */
[----:B------:R-:W-:Y:S01]  /*5cd0*/  @P0 IMAD R4, R10, c[0x0][0x258], RZ ;  /* 0x000096000a040a24 */ /* 0x000fe200078e02ff */
[----:B------:R-:W-:Y:S02]  /*5ce0*/  @P0 MOV R10, R114 ;  /* 0x00000072000a0202 */ /* 0x000fe40000000f00 */
[----:B------:R-:W-:Y:S01]  /*5cf0*/  IADD3.X R6, R150, R5, R6, P5, !PT ;  /* 0x0000000596067210 */ /* 0x000fe20002ffe406 */
[C---:B------:R-:W-:Y:S02]  /*5d00*/  @P0 IMAD R4, R12.reuse, c[0x0][0x25c], R4 ;  /* 0x000097000c040a24 */ /* 0x040fe400078e0204 */
[----:B------:R-:W-:Y:S05]  /*5d10*/  @P0 IMAD.WIDE.U32 R10, R12, c[0x0][0x258], R10 ;  /* 0x000096000c0a0a25 */ /* 0x000fea00078e000a */
[----:B------:R-:W-:Y:S02]  /*5d20*/  @P0 IADD3 R5, R11, R4, RZ ;  /* 0x000000040b050210 */ /* 0x000fe40007ffe0ff */
[C---:B------:R-:W-:Y:S04]  /*5d30*/  @P0 LEA R4, P5, R10.reuse, c[0x0][0x250], 0x1 ;  /* 0x000094000a040a11 */ /* 0x040fe800078a08ff */
[----:B------:R-:W-:Y:S02]  /*5d40*/  @P0 LEA.HI.X R5, R10, c[0x0][0x254], R5, 0x1, P5 ;  /* 0x000095000a050a11 */ /* 0x000fe400028f0c05 */
[C---:B------:R-:W-:Y:S04]  /*5d50*/  LEA R10, P5, R3.reuse, c[0x0][0x1f8], 0x1 ;  /* 0x00007e00030a7a11 */ /* 0x040fe800078a08ff */
[----:B------:R-:W-:Y:S02]  /*5d60*/  LEA.HI.X R6, R3, c[0x0][0x1fc], R6, 0x1, P5 ;  /* 0x00007f0003067a11 */ /* 0x000fe400028f0c06 */
[----:B------:R1:W2:Y:S01]  /*5d70*/  SHFL.IDX PT, R3, R10, RZ, 0x1e1f ;  /* 0x001e1fff0a037589 */ /* 0x0002a200000e0000 */
[----:B------:R-:W-:Y:S11]  /*5d80*/  ISETP.NE.AND P5, PT, R117, RZ, PT ;  /* 0x000000ff7500720c */ /* 0x000ff60003fa5270 */
[----:B------:R-:W-:Y:S02]  /*5d90*/  @!UPT UIADD3 URZ, URZ, URZ, URZ ;  /* 0x0000003f3f3ff290 */ /* 0x000fe4000fffe03f */
[----:B------:R1:W-:Y:S04]  /*5da0*/  @P4 LDGSTS.E.BYPASS.LTC128B.128 [R88+0x2480], [R8.64+0x40], !P5 ;  /* 0x0248004008584fae */ /* 0x0003e8000e901d4c */
[----:B------:R1:W-:Y:S01]  /*5db0*/  @P4 LDGSTS.E.BYPASS.LTC128B.128 [R88+0x3080], [R8.64+0x80], !P6 ;  /* 0x0308008008584fae */ /* 0x0003e2000f101d4c */
[----:B------:R-:W-:Y:S11]  /*5dc0*/  ISETP.NE.AND P4, PT, R99, RZ, PT ;  /* 0x000000ff6300720c */ /* 0x000ff60003f85270 */
[----:B------:R-:W-:Y:S02]  /*5dd0*/  @!UPT UIADD3 URZ, URZ, URZ, URZ ;  /* 0x0000003f3f3ff290 */ /* 0x000fe4000fffe03f */
[----:B------:R3:W-:Y:S04]  /*5de0*/  @P0 LDGSTS.E.BYPASS.LTC128B.128 [R88+0x2080], [R4.64], !P4 ;  /* 0x0208000004580fae */ /* 0x0007e8000e101d4c */
[----:B------:R3:W-:Y:S04]  /*5df0*/  @P0 LDGSTS.E.BYPASS.LTC128B.128 [R88+0x2c80], [R4.64+0x40], !P5 ;  /* 0x02c8004004580fae */ /* 0x0007e8000e901d4c */
[----:B------:R3:W-:Y:S01]  /*5e00*/  @P0 LDGSTS.E.BYPASS.LTC128B.128 [R88+0x3880], [R4.64+0x80], !P6 ;  /* 0x0388008004580fae */ /* 0x0007e2000f101d4c */
[----:B------:R-:W-:Y:S03]  /*5e10*/  ISETP.GT.AND P0, PT, R91, R39, PT ;  /* 0x000000275b00720c */ /* 0x000fe60003f04270 */
[----:B------:R-:W0:Y:S04]  /*5e20*/  LDGDEPBAR ;  /* 0x00000000000079af */ /* 0x000e280000000000 */
[----:B---3--:R1:W3:Y:S01]  /*5e30*/  SHFL.IDX PT, R4, R6, RZ, 0x1e1f ;  /* 0x001e1fff06047589 */ /* 0x0082e200000e0000 */
[----:B------:R-:W-:Y:S04]  /*5e40*/  DEPBAR.LE SB0, 0x0 ;  /* 0x000080000000791a */ /* 0x000fe80000000000 */
[----:B------:R-:W-:Y:S06]  /*5e50*/  BAR.SYNC.DEFER_BLOCKING 0x0 ;  /* 0x0000000000007b1d */ /* 0x000fec0000010000 */
[----:B------:R-:W-:-:S05]  /*5e60*/  @!P0 BRA `(.L_x_430) ;  /* 0x0000021000008947 */ /* 0x000fca0003800000 */
[----:B--2---:R-:W-:Y:S02]  /*5e70*/  ISETP.GE.AND P4, PT, R22, c[0x0][0x1d4], PT ;  /* 0x0000750016007a0c */ /* 0x004fe40003f86270 */
[----:B------:R-:W-:Y:S11]  /*5e80*/  ISETP.GE.AND P6, PT, R32, c[0x0][0x1d4], PT ;  /* 0x0000750020007a0c */ /* 0x000ff60003fc6270 */
[----:B------:R-:W2:Y:S01]  /*5e90*/  @!P4 LDS.128 R16, [R89] ;  /* 0x000000005910c984 */ /* 0x000ea20000000c00 */
[CC--:B-1----:R-:W-:Y:S04]  /*5ea0*/  @!P4 LEA R10, P0, R22.reuse, R3.reuse, 0x1 ;  /* 0x00000003160ac211 */ /* 0x0c2fe800078008ff */
[-C--:B---3--:R-:W-:Y:S02]  /*5eb0*/  @!P4 LEA.HI.X R11, R22, R4.reuse, R23, 0x1, P0 ;  /* 0x00000004160bc211 */ /* 0x088fe400000f0c17 */
[----:B------:R-:W-:Y:S11]  /*5ec0*/  ISETP.GE.AND P0, PT, R31, c[0x0][0x1d4], PT ;  /* 0x000075001f007a0c */ /* 0x000ff60003f06270 */
[----:B------:R-:W-:Y:S02]  /*5ed0*/  @!UPT UIADD3 URZ, URZ, URZ, URZ ;  /* 0x0000003f3f3ff290 */ /* 0x000fe4000fffe03f */
[CC--:B------:R-:W-:Y:S04]  /*5ee0*/  @!P0 LEA R8, P5, R95.reuse, R3.reuse, 0x1 ;  /* 0x000000035f088211 */ /* 0x0c0fe800078a08ff */
[-C--:B------:R-:W-:Y:S02]  /*5ef0*/  @!P0 LEA.HI.X R9, R95, R4.reuse, R108, 0x1, P5 ;  /* 0x000000045f098211 */ /* 0x080fe400028f0c6c */
[CC--:B------:R-:W-:Y:S04]  /*5f00*/  @!P6 LEA R14, P5, R94.reuse, R3.reuse, 0x1 ;  /* 0x000000035e0ee211 */ /* 0x0c0fe800078a08ff */
[-C--:B------:R-:W-:Y:S02]  /*5f10*/  @!P6 LEA.HI.X R15, R94, R4.reuse, R107, 0x1, P5 ;  /* 0x000000045e0fe211 */ /* 0x080fe400028f0c6b */
[----:B------:R-:W-:Y:S01]  /*5f20*/  ISETP.GE.AND P5, PT, R102, c[0x0][0x1d4], PT ;  /* 0x0000750066007a0c */ /* 0x000fe20003fa6270 */
[----:B--2---:R-:W-:Y:S04]  /*5f30*/  @!P4 ST.E.128 [R10.64], R16 ;  /* 0x000000100a00c985 */ /* 0x004fe8000c101d0c */
[----:B------:R-:W1:Y:S08]  /*5f40*/  @!P0 LDS.128 R16, [R90] ;  /* 0x000000005a108984 */ /* 0x000e700000000c00 */
[CC--:B------:R-:W-:Y:S04]  /*5f50*/  @!P5 LEA R12, P4, R98.reuse, R3.reuse, 0x1 ;  /* 0x00000003620cd211 */ /* 0x0c0fe800078808ff */
[-C--:B------:R-:W-:Y:S02]  /*5f60*/  @!P5 LEA.HI.X R13, R98, R4.reuse, R111, 0x1, P4 ;  /* 0x00000004620dd211 */ /* 0x080fe400020f0c6f */
[----:B------:R-:W-:Y:S01]  /*5f70*/  ISETP.GE.AND P4, PT, R101, c[0x0][0x1d4], PT ;  /* 0x0000750065007a0c */ /* 0x000fe20003f86270 */
[----:B-1----:R-:W-:Y:S11]  /*5f80*/  @!P0 ST.E.128 [R8.64], R16 ;  /* 0x0000001008008985 */ /* 0x002ff6000c101d0c */
[----:B------:R-:W-:Y:S01]  /*5f90*/  @!UPT UIADD3 URZ, URZ, URZ, URZ ;  /* 0x0000003f3f3ff290 */ /* 0x000fe2000fffe03f */
[CC--:B------:R-:W-:Y:S01]  /*5fa0*/  @!P4 LEA R10, P0, R97.reuse, R3.reuse, 0x1 ;  /* 0x00000003610ac211 */ /* 0x0c0fe200078008ff */
[----:B------:R-:W1:Y:S03]  /*5fb0*/  @!P6 LDS.128 R16, [R89+0xc00] ;  /* 0x000c00005910e984 */ /* 0x000e660000000c00 */
[-C--:B------:R-:W-:Y:S02]  /*5fc0*/  @!P4 LEA.HI.X R11, R97, R4.reuse, R110, 0x1, P0 ;  /* 0x00000004610bc211 */ /* 0x080fe400000f0c6e */
[----:B------:R-:W-:Y:S01]  /*5fd0*/  ISETP.GE.AND P0, PT, R100, c[0x0][0x1d4], PT ;  /* 0x0000750064007a0c */ /* 0x000fe20003f06270 */
[----:B-1----:R-:W-:Y:S11]  /*5fe0*/  @!P6 ST.E.128 [R14.64], R16 ;  /* 0x000000100e00e985 */ /* 0x002ff6000c101d0c */
[----:B------:R-:W-:Y:S01]  /*5ff0*/  @!UPT UIADD3 URZ, URZ, URZ, URZ ;  /* 0x0000003f3f3ff290 */ /* 0x000fe2000fffe03f */
[C---:B------:R-:W-:Y:S01]  /*6000*/  @!P0 LEA R8, P6, R96.reuse, R3, 0x1 ;  /* 0x0000000360088211 */ /* 0x040fe200078c08ff */
[----:B------:R-:W1:Y:S03]  /*6010*/  @!P5 LDS.128 R16, [R90+0xc00] ;  /* 0x000c00005a10d984 */ /* 0x000e660000000c00 */
[----:B------:R-:W-:Y:S01]  /*6020*/  @!P0 LEA.HI.X R9, R96, R4, R109, 0x1, P6 ;  /* 0x0000000460098211 */ /* 0x000fe200030f0c6d */
[----:B-1----:R-:W-:Y:S04]  /*6030*/  @!P5 ST.E.128 [R12.64], R16 ;  /* 0x000000100c00d985 */ /* 0x002fe8000c101d0c */
[----:B------:R-:W1:Y:S04]  /*6040*/  @!P4 LDS.128 R12, [R89+0x1800] ;  /* 0x00180000590cc984 */ /* 0x000e680000000c00 */
[----:B-1----:R-:W-:Y:S04]  /*6050*/  @!P4 ST.E.128 [R10.64], R12 ;  /* 0x0000000c0a00c985 */ /* 0x002fe8000c101d0c */
[----:B------:R-:W1:Y:S04]  /*6060*/  @!P0 LDS.128 R12, [R90+0x1800] ;  /* 0x001800005a0c8984 */ /* 0x000e680000000c00 */
[----:B-1----:R1:W-:Y:S02]  /*6070*/  @!P0 ST.E.128 [R8.64], R12 ;  /* 0x0000000c08008985 */ /* 0x0023e4000c101d0c */
.L_x_430:
[----:B--2---:R-:W-:Y:S05]  /*6080*/  BSYNC B0 ;  /* 0x0000000000007941 */ /* 0x004fea0003800000 */
.L_x_429:
[----:B------:R-:W-:Y:S11]  /*6090*/  ISETP.GT.AND P5, PT, R45, R149, PT ;  /* 0x000000952d00720c */ /* 0x000ff60003fa4270 */
[----:B------:R-:W-:Y:S02]  /*60a0*/  @!UPT UIADD3 URZ, URZ, URZ, URZ ;  /* 0x0000003f3f3ff290 */ /* 0x000fe4000fffe03f */
[----:B------:R-:W-:-:S05]  /*60b0*/  @!P5 BRA `(.L_x_431) ;  /* 0x000002300000d947 */ /* 0x000fca0003800000 */
[----:B------:R-:W-:Y:S01]  /*60c0*/  IADD3 R3, R45, -0x1, RZ ;  /* 0xffffffff2d037810 */ /* 0x000fe20007ffe0ff */
[----:B---3--:R-:W-:Y:S01]  /*60d0*/  IMAD.MOV.U32 R4, RZ, RZ, R126 ;  /* 0x000000ffff047224 */ /* 0x008fe200078e007e */
[----:B------:R-:W-:Y:S01]  /*60e0*/  ISETP.GE.AND P4, PT, R112, 0x1, PT ;  /* 0x000000017000780c */ /* 0x000fe20003f86270 */
[----:B------:R-:W-:Y:S01]  /*60f0*/  IMAD.MOV.U32 R5, RZ, RZ, R123 ;  /* 0x000000ffff057224 */ /* 0x000fe200078e007b */
[----:B-1----:R-:W-:Y:S01]  /*6100*/  SHF.R.S32.HI R8, RZ, 0x1f, R3 ;  /* 0x0000001fff087819 */ /* 0x002fe20000011403 */
[C---:B------:R-:W-:Y:S01]  /*6110*/  IMAD R6, R3.reuse, UR7, RZ ;  /* 0x0000000703067c24 */ /* 0x040fe2000f8e02ff */
[----:B------:R-:W-:Y:S01]  /*6120*/  P2R R11, PR, RZ, 0x4 ;  /* 0x00000004ff0b7803 */ /* 0x000fe20000000000 */
[----:B------:R-:W-:Y:S01]  /*6130*/  IMAD.WIDE.U32 R4, R3, UR10, R4 ;  /* 0x0000000a03047c25 */ /* 0x000fe2000f8e0004 */
[----:B------:R-:W-:Y:S02]  /*6140*/  ISETP.NE.AND P2, PT, R99, RZ, PT ;  /* 0x000000ff6300720c */ /* 0x000fe40003f45270 */
[----:B------:R-:W-:Y:S01]  /*6150*/  P2R R10, PR, RZ, 0x2 ;  /* 0x00000002ff0a7803 */ /* 0x000fe20000000000 */
[----:B------:R-:W-:Y:S01]  /*6160*/  IMAD R3, R8, UR10, R6 ;  /* 0x0000000a08037c24 */ /* 0x000fe2000f8e0206 */
[----:B------:R-:W-:Y:S03]  /*6170*/  ISETP.NE.AND P1, PT, R117, RZ, PT ;  /* 0x000000ff7500720c */ /* 0x000fe60003f25270 */
[----:B------:R-:W-:Y:S01]  /*6180*/  IMAD.IADD R3, R5, 0x1, R3 ;  /* 0x0000000105037824 */ /* 0x000fe200078e0203 */
[C---:B------:R-:W-:Y:S04]  /*6190*/  @P4 LEA R8, P0, R4.reuse, c[0x0][0x220], 0x1 ;  /* 0x0000880004084a11 */ /* 0x040fe800078008ff */
[----:B------:R-:W-:Y:S02]  /*61a0*/  @P4 LEA.HI.X R9, R4, c[0x0][0x224], R3, 0x1, P0 ;  /* 0x0000890004094a11 */ /* 0x000fe400000f0c03 */
[----:B------:R-:W-:Y:S03]  /*61b0*/  ISETP.GE.AND P0, PT, R112, 0x21, PT ;  /* 0x000000217000780c */ /* 0x000fe60003f06270 */
[----:B------:R-:W-:Y:S01]  /*61c0*/  @!PT LDS RZ, [RZ] ;  /* 0x00000000fffff984 */ /* 0x000fe20000000800 */
[----:B------:R-:W-:Y:S01]  /*61d0*/  @!PT LDS RZ, [RZ] ;  /* 0x00000000fffff984 */ /* 0x000fe20000000800 */
[----:B------:R-:W-:Y:S01]  /*61e0*/  @!PT LDS RZ, [RZ] ;  /* 0x00000000fffff984 */ /* 0x000fe20000000800 */
[----:B------:R1:W-:Y:S01]  /*61f0*/  @P4 LDGSTS.E.BYPASS.LTC128B.128 [R88+0x3c80], [R8.64], !P2 ;  /* 0x03c8000008584fae */ /* 0x0003e2000d101d4c */
[----:B------:R-:W-:Y:S03]  /*6200*/  ISETP.NE.AND P2, PT, R11, RZ, PT ;  /* 0x000000ff0b00720c */ /* 0x000fe60003f45270 */
[----:B------:R1:W-:Y:S06]  /*6210*/  @P4 LDGSTS.E.BYPASS.LTC128B.128 [R88+0x4880], [R8.64+0x40], !P1 ;  /* 0x0488004008584fae */ /* 0x0003ec000c901d4c */
[----:B------:R-:W-:Y:S04]  /*6220*/  @P0 IADD3 R5, P6, R4, UR8, RZ ;  /* 0x0000000804050c10 */ /* 0x000fe8000ffde0ff */
[----:B------:R-:W-:Y:S02]  /*6230*/  @P0 IADD3.X R3, R3, UR9, RZ, P6, !PT ;  /* 0x0000000903030c10 */ /* 0x000fe4000b7fe4ff */
[C---:B------:R-:W-:Y:S04]  /*6240*/  @P0 LEA R4, P6, R5.reuse, c[0x0][0x220], 0x1 ;  /* 0x0000880005040a11 */ /* 0x040fe800078c08ff */
[----:B------:R-:W-:Y:S02]  /*6250*/  @P0 LEA.HI.X R5, R5, c[0x0][0x224], R3, 0x1, P6 ;  /* 0x0000890005050a11 */ /* 0x000fe400030f0c03 */
[----:B------:R-:W-:Y:S11]  /*6260*/  ISETP.NE.AND P6, PT, R116, RZ, PT ;  /* 0x000000ff7400720c */ /* 0x000ff60003fc5270 */
[----:B------:R-:W-:Y:S02]  /*6270*/  @!UPT UIADD3 URZ, URZ, URZ, URZ ;  /* 0x0000003f3f3ff290 */ /* 0x000fe4000fffe03f */
[----:B------:R1:W-:Y:S01]  /*6280*/  @P4 LDGSTS.E.BYPASS.LTC128B.128 [R88+0x5480], [R8.64+0x80], !P6 ;  /* 0x0548008008584fae */ /* 0x0003e2000f101d4c */
[----:B------:R-:W-:Y:S11]  /*6290*/  ISETP.NE.AND P4, PT, R99, RZ, PT ;  /* 0x000000ff6300720c */ /* 0x000ff60003f85270 */
[----:B------:R-:W-:Y:S02]  /*62a0*/  @!UPT UIADD3 URZ, URZ, URZ, URZ ;  /* 0x0000003f3f3ff290 */ /* 0x000fe4000fffe03f */
[----:B------:R1:W-:Y:S04]  /*62b0*/  @P0 LDGSTS.E.BYPASS.LTC128B.128 [R88+0x4480], [R4.64], !P4 ;  /* 0x0448000004580fae */ /* 0x0003e8000e101d4c */
[----:B------:R1:W-:Y:S01]  /*62c0*/  @P0 LDGSTS.E.BYPASS.LTC128B.128 [R88+0x5080], [R4.64+0x40], !P1 ;  /* 0x0508004004580fae */ /* 0x0003e2000c901d4c */
[----:B------:R-:W-:Y:S03]  /*62d0*/  ISETP.NE.AND P1, PT, R10, RZ, PT ;  /* 0x000000ff0a00720c */ /* 0x000fe60003f25270 */
[----:B------:R1:W-:Y:S04]  /*62e0*/  @P0 LDGSTS.E.BYPASS.LTC128B.128 [R88+0x5c80], [R4.64+0x80], !P6 ;  /* 0x05c8008004580fae */ /* 0x0003e8000f101d4c */
.L_x_431:
[----:B------:R-:W0:Y:S01]  /*62f0*/  LDGDEPBAR ;  /* 0x00000000000079af */ /* 0x000e220000000000 */
[----:B------:R-:W-:Y:S01]  /*6300*/  IADD3 R45, R45, -0x1, RZ ;  /* 0xffffffff2d2d7810 */ /* 0x000fe20007ffe0ff */
[----:B------:R-:W-:-:S05]  /*6310*/  @P5 BRA `(.L_x_432) ;  /* 0xffffb9e000005947 */ /* 0x000fca000383ffff */
[----:B------:R-:W-:Y:S06]  /*6320*/  BAR.SYNC.DEFER_BLOCKING 0x0 ;  /* 0x0000000000007b1d */ /* 0x000fec0000010000 */
.L_x_406:
[----:B------:R-:W-:Y:S01]  /*6330*/  IMAD.MOV.U32 R7, RZ, RZ, c[0x0][0x2c4] ;  /* 0x0000b100ff077624 */ /* 0x000fe200078e00ff */
[----:B------:R-:W-:Y:S01]  /*6340*/  IADD3 R0, R196, 0x7f, RZ ;  /* 0x0000007fc4007810 */ /* 0x000fe20007ffe0ff */
[----:B------:R-:W-:-:S03]  /*6350*/  IMAD.MOV.U32 R3, RZ, RZ, c[0x0][0x32c] ;  /* 0x0000cb00ff037624 */ /* 0x000fc600078e00ff */
[----:B------:R-:W-:Y:S02]  /*6360*/  ISETP.NE.AND P2, PT, R7, 0x1, PT ;  /* 0x000000010700780c */ /* 0x000fe40003f45270 */
[----:B------:R-:W-:-:S11]  /*6370*/  ISETP.GE.AND P1, PT, R3, 0x1, PT ;  /* 0x000000010300780c */ /* 0x000fd60003f26270 */
[----:B------:R-:W-:-:S05]  /*6380*/  @P2 IMAD.HI.U32 R2, R0, c[0x0][0x2c8], RZ ;  /* 0x0000b20000022a27 */ /* 0x000fca00078e00ff */
[----:B------:R-:W-:-:S05]  /*6390*/  @P2 SHF.R.U32.HI R0, RZ, c[0x0][0x2cc], R2 ;  /* 0x0000b300ff002a19 */ /* 0x000fca0000011602 */
[----:B------:R-:W-:-:S05]  /*63a0*/  IMAD.IADD R0, R154, 0x1, R0 ;  /* 0x000000019a007824 */ /* 0x000fca00078e0200 */
[----:B------:R-:W-:Y:S01]  /*63b0*/  IADD3 R3, R0, c[0x0][0x328], RZ ;  /* 0x0000ca0000037a10 */ /* 0x000fe20007ffe0ff */
[----:B------:R-:W-:Y:S05]  /*63c0*/  @!P1 BRA `(.L_x_433) ;  /* 0x000000f000009947 */ /* 0x000fea0003800000 */
[C---:B------:R-:W-:Y:S01]  /*63d0*/  ISETP.GT.AND P0, PT, R0.reuse, RZ, PT ;  /* 0x000000ff0000720c */ /* 0x040fe20003f04270 */
[----:B-1-3--:R-:W-:Y:S01]  /*63e0*/  IMAD.MOV.U32 R4, RZ, RZ, c[0x0][0x32c] ;  /* 0x0000cb00ff047624 */ /* 0x00afe200078e00ff */
        /* <DEDUP_REMOVED lines=8> */
.L_x_434:
[----:B------:R-:W-:-:S13]  /*6470*/  ISETP.NE.AND P0, PT, R4, 0x1, PT ;  /* 0x000000010400780c */ /* 0x000fda0003f05270 */
[----:B------:R-:W-:-:S05]  /*6480*/  @P0 IMAD.HI.U32 R0, R2, c[0x0][0x330], RZ ;  /* 0x0000cc0002000a27 */ /* 0x000fca00078e00ff */
[----:B------:R-:W-:-:S05]  /*6490*/  @P0 SHF.R.U32.HI R2, RZ, c[0x0][0x334], R0 ;  /* 0x0000cd00ff020a19 */ /* 0x000fca0000011600 */
.L_x_435:
[----:B------:R-:W-:-:S05]  /*64a0*/  IMAD R2, R2, R4, c[0x0][0x32c] ;  /* 0x0000cb0002027624 */ /* 0x000fca00078e0204 */
[----:B------:R-:W-:-:S04]  /*64b0*/  IMNMX R3, R3, R2, PT ;  /* 0x0000000203037217 */ /* 0x000fc80003800200 */
.L_x_433:
[----:B------:R-:W-:Y:S01]  /*64c0*/  IADD3 R3, R3, 0x2f, RZ ;  /* 0x0000002f03037810 */ /* 0x000fe20007ffe0ff */
[----:B------:R-:W-:-:S04]  /*64d0*/  @P2 IMAD.HI.U32 R2, R196, c[0x0][0x2c8], RZ ;  /* 0x0000b200c4022a27 */ /* 0x000fc800078e00ff */
[----:B------:R-:W-:-:S04]  /*64e0*/  IMAD.HI R3, R3, 0x2aaaaaab, RZ ;  /* 0x2aaaaaab03037827 */ /* 0x000fc800078e02ff */
[----:B------:R-:W-:Y:S01]  /*64f0*/  IMAD.MOV.U32 R0, RZ, RZ, R196 ;  /* 0x000000ffff007224 */ /* 0x000fe200078e00c4 */
[----:B------:R-:W-:Y:S02]  /*6500*/  @P2 SHF.R.U32.HI R0, RZ, c[0x0][0x2cc], R2 ;  /* 0x0000b300ff002a19 */ /* 0x000fe40000011602 */
[----:B------:R-:W-:-:S03]  /*6510*/  SHF.R.U32.HI R2, RZ, 0x1f, R3 ;  /* 0x0000001fff027819 */ /* 0x000fc60000011603 */
        /* <DEDUP_REMOVED lines=14> */
.L_x_437:
[----:B------:R-:W-:-:S04]  /*6600*/  MOV R2, c[0x0][0x32c] ;  /* 0x0000cb0000027a02 */ /* 0x000fc80000000f00 */
[----:B------:R-:W-:-:S13]  /*6610*/  ISETP.NE.AND P0, PT, R2, 0x1, PT ;  /* 0x000000010200780c */ /* 0x000fda0003f05270 */
[----:B------:R-:W-:-:S05]  /*6620*/  @P0 IMAD.HI.U32 R2, R0, c[0x0][0x330], RZ ;  /* 0x0000cc0000020a27 */ /* 0x000fca00078e00ff */
[----:B------:R-:W-:-:S05]  /*6630*/  @P0 SHF.R.U32.HI R0, RZ, c[0x0][0x334], R2 ;  /* 0x0000cd00ff000a19 */ /* 0x000fca0000011602 */
.L_x_438:
[----:B------:R-:W-:-:S05]  /*6640*/  IMAD R0, R0, c[0x0][0x32c], RZ ;  /* 0x0000cb0000007a24 */ /* 0x000fca00078e02ff */
[----:B------:R-:W-:-:S05]  /*6650*/  IMNMX R3, R3, R0, !PT ;  /* 0x0000000003037217 */ /* 0x000fca0007800200 */
.L_x_436:
        /* <DEDUP_REMOVED lines=8> */
[----:B-1----:R-:W-:Y:S01]  /*66e0*/  CS2R R12, SRZ ;  /* 0x00000000000c7805 */ /* 0x002fe2000001ff00 */
[----:B------:R-:W-:Y:S01]  /*66f0*/  LEA.HI.SX32 R0, R0, R2, 0x1d ;  /* 0x0000000200007211 */ /* 0x000fe200078feaff */
[----:B------:R-:W-:Y:S01]  /*6700*/  CS2R R88, SRZ ;  /* 0x0000000000587805 */ /* 0x000fe2000001ff00 */
[----:B------:R-:W-:Y:S01]  /*6710*/  MOV R90, RZ ;  /* 0x000000ff005a7202 */ /* 0x000fe20000000f00 */
[----:B------:R-:W-:Y:S01]  /*6720*/  CS2R R86, SRZ ;  /* 0x0000000000567805 */ /* 0x000fe2000001ff00 */
[----:B---3--:R-:W-:Y:S01]  /*6730*/  IMNMX R4, RZ, R0, !PT ;  /* 0x00000000ff047217 */ /* 0x008fe20007800200 */
[----:B------:R-:W-:Y:S01]  /*6740*/  CS2R R84, SRZ ;  /* 0x0000000000547805 */ /* 0x000fe2000001ff00 */
[----:B------:R-:W-:Y:S01]  /*6750*/  CS2R R14, SRZ ;  /* 0x00000000000e7805 */ /* 0x000fe2000001ff00 */
[----:B----4-:R-:W-:Y:S01]  /*6760*/  IMAD.MOV.U32 R78, RZ, RZ, RZ ;  /* 0x000000ffff4e7224 */ /* 0x010fe200078e00ff */
        /* <DEDUP_REMOVED lines=59> */
[----:B-1----:R-:W3:Y:S01]  /*6b20*/  LDL R10, [R1+0x48] ;  /* 0x00004800010a7983 */ /* 0x002ee20000100800 */
[----:B------:R-:W-:-:S03]  /*6b30*/  ISETP.NE.U32.AND P0, PT, RZ, c[0x0][0x340], PT ;  /* 0x0000d000ff007a0c */ /* 0x000fc60003f05070 */
[----:B------:R-:W1:Y:S01]  /*6b40*/  S2R R115, SR_TID.X ;  /* 0x0000000000737919 */ /* 0x000e620000002100 */
[----:B------:R-:W-:Y:S02]  /*6b50*/  ISETP.NE.AND.EX P2, PT, RZ, c[0x0][0x344], PT, P0 ;  /* 0x0000d100ff007a0c */ /* 0x000fe40003f45300 */
[----:B------:R-:W-:-:S05]  /*6b60*/  SHF.R.S32.HI R0, RZ, 0x1f, R159 ;  /* 0x0000001fff007819 */ /* 0x000fca000001149f */
[----:B------:R-:W-:-:S06]  /*6b70*/  IMAD R0, R0, c[0x0][0x178], RZ ;  /* 0x00005e0000007a24 */ /* 0x000fcc00078e02ff */
[----:B------:R-:W-:Y:S02]  /*6b80*/  @P2 IMAD.MOV.U32 R2, RZ, RZ, 0x4 ;  /* 0x00000004ff022424 */ /* 0x000fe400078e00ff */
[----:B------:R-:W-:Y:S01]  /*6b90*/  IMAD R0, R159, c[0x0][0x17c], R0 ;  /* 0x00005f009f007a24 */ /* 0x000fe200078e0200 */
[----:B-1----:R-:W-:-:S04]  /*6ba0*/  SHF.R.S32.HI R9, RZ, 0x1f, R115 ;  /* 0x0000001fff097819 */ /* 0x002fc80000011473 */
[----:B------:R-:W-:-:S04]  /*6bb0*/  LEA.HI R4, R9, R115, RZ, 0x2 ;  /* 0x0000007309047211 */ /* 0x000fc800078f10ff */
[----:B------:R-:W-:Y:S01]  /*6bc0*/  SHF.R.S32.HI R118, RZ, 0x2, R4 ;  /* 0x00000002ff767819 */ /* 0x000fe20000011404 */
[----:B------:R-:W1:Y:S01]  /*6bd0*/  S2R R5, SR_CTAID.Y ;  /* 0x0000000000057919 */ /* 0x000e620000002600 */
[----:B---3--:R-:W-:-:S05]  /*6be0*/  @P2 IMAD.WIDE R2, R10, R2, c[0x0][0x340] ;  /* 0x0000d0000a022625 */ /* 0x008fca00078e0202 */
[----:B------:R3:W5:Y:S01]  /*6bf0*/  @P2 LDG.E R14, [R2.64] ;  /* 0x0000000c020e2981 */ /* 0x000762000c1e1900 */
[----:B------:R-:W-:Y:S02]  /*6c00*/  ISETP.NE.AND P5, PT, R7, 0x1, PT ;  /* 0x000000010700780c */ /* 0x000fe40003fa5270 */
[----:B-1----:R-:W-:Y:S01]  /*6c10*/  SHF.R.S32.HI R48, RZ, 0x1f, R5 ;  /* 0x0000001fff307819 */ /* 0x002fe20000011405 */
[----:B------:R-:W1:Y:S01]  /*6c20*/  S2R R29, SR_CTAID.Y ;  /* 0x00000000001d7919 */ /* 0x000e620000002600 */
[----:B------:R-:W-:-:S03]  /*6c30*/  ISETP.NE.U32.AND P0, PT, RZ, c[0x0][0x348], PT ;  /* 0x0000d200ff007a0c */ /* 0x000fc60003f05070 */
[----:B------:R-:W-:Y:S01]  /*6c40*/  IMAD R6, R48, c[0x0][0x1b8], RZ ;  /* 0x00006e0030067a24 */ /* 0x000fe200078e02ff */
[----:B------:R-:W-:Y:S01]  /*6c50*/  ISETP.NE.AND.EX P0, PT, RZ, c[0x0][0x34c], PT, P0 ;  /* 0x0000d300ff007a0c */ /* 0x000fe20003f05300 */
[----:B---3--:R-:W-:-:S04]  /*6c60*/  IMAD.WIDE.U32 R2, R159, c[0x0][0x178], RZ ;  /* 0x00005e009f027a25 */ /* 0x008fc800078e00ff */
[----:B------:R-:W-:Y:S01]  /*6c70*/  IMAD.IADD R3, R3, 0x1, R0 ;  /* 0x0000000103037824 */ /* 0x000fe200078e0200 */
[----:B------:R-:W-:Y:S01]  /*6c80*/  LOP3.LUT R0, R4, 0xfffffffc, RZ, 0xc0, !PT ;  /* 0xfffffffc04007812 */ /* 0x000fe200078ec0ff */
[C---:B-1----:R-:W-:Y:S02]  /*6c90*/  IMAD R6, R29.reuse, c[0x0][0x1bc], R6 ;  /* 0x00006f001d067a24 */ /* 0x042fe400078e0206 */
[----:B------:R-:W-:-:S04]  /*6ca0*/  IMAD.WIDE.U32 R2, R29, c[0x0][0x1b8], R2 ;  /* 0x00006e001d027a25 */ /* 0x000fc800078e0002 */
[----:B------:R-:W-:Y:S01]  /*6cb0*/  IMAD.IADD R121, R115, 0x1, -R0 ;  /* 0x0000000173797824 */ /* 0x000fe200078e0a00 */
[----:B------:R-:W-:-:S03]  /*6cc0*/  SHF.R.S32.HI R0, RZ, 0x1f, R10 ;  /* 0x0000001fff007819 */ /* 0x000fc6000001140a */
[----:B------:R-:W-:Y:S01]  /*6cd0*/  IMAD R15, R121, 0x20, R118 ;  /* 0x00000020790f7824 */ /* 0x000fe200078e0276 */
[----:B------:R-:W-:-:S03]  /*6ce0*/  SEL R7, R0, RZ, !P0 ;  /* 0x000000ff00077207 */ /* 0x000fc60004000000 */
[----:B------:R-:W-:Y:S01]  /*6cf0*/  IMAD.IADD R5, R196, 0x1, R15 ;  /* 0x00000001c4057824 */ /* 0x000fe200078e020f */
[----:B------:R1:W-:Y:S04]  /*6d00*/  STL [R1+0x24], R15 ;  /* 0x0000240f01007387 */ /* 0x0003e80000100800 */
[----:B------:R-:W3:Y:S01]  /*6d10*/  LDL R11, [R1+0x18] ;  /* 0x00001800010b7983 */ /* 0x000ee20000100800 */
[----:B--2---:R-:W-:Y:S01]  /*6d20*/  @P5 IMAD.HI.U32 R8, R5, c[0x0][0x2c8], RZ ;  /* 0x0000b20005085a27 */ /* 0x004fe200078e00ff */
[----:B------:R-:W-:Y:S01]  /*6d30*/  SEL R4, R10, RZ, !P0 ;  /* 0x000000ff0a047207 */ /* 0x000fe20004000000 */
[----:B------:R-:W-:Y:S01]  /*6d40*/  BSSY B0, `(.L_x_440) ;  /* 0x000004b000007945 */ /* 0x000fe20003800000 */
[-C--:B------:R-:W-:Y:S01]  /*6d50*/  LEA.HI R114, R9, R115.reuse, RZ, 0x3 ;  /* 0x0000007309727211 */ /* 0x080fe200078f18ff */
[----:B------:R-:W-:Y:S01]  /*6d60*/  IMAD.IADD R3, R3, 0x1, R6 ;  /* 0x0000000103037824 */ /* 0x000fe200078e0206 */
[----:B------:R-:W-:Y:S01]  /*6d70*/  LEA.HI R126, R9, R115, RZ, 0x5 ;  /* 0x00000073097e7211 */ /* 0x000fe200078f28ff */
[----:B------:R-:W-:Y:S01]  /*6d80*/  IMAD.MOV.U32 R0, RZ, RZ, R5 ;  /* 0x000000ffff007224 */ /* 0x000fe200078e0005 */
[----:B------:R-:W-:Y:S01]  /*6d90*/  @P5 SHF.R.U32.HI R0, RZ, c[0x0][0x2cc], R8 ;  /* 0x0000b300ff005a19 */ /* 0x000fe20000011608 */
[----:B------:R-:W-:Y:S01]  /*6da0*/  IMAD R6, R7, c[0x0][0x1c0], RZ ;  /* 0x0000700007067a24 */ /* 0x000fe200078e02ff */
[----:B------:R-:W-:Y:S01]  /*6db0*/  SHF.R.S32.HI R113, RZ, 0x3, R114 ;  /* 0x00000003ff717819 */ /* 0x000fe20000011472 */
[----:B------:R-:W-:Y:S01]  /*6dc0*/  IMAD.WIDE.U32 R2, R4, c[0x0][0x1c0], R2 ;  /* 0x0000700004027a25 */ /* 0x000fe200078e0002 */
[----:B------:R-:W-:-:S03]  /*6dd0*/  SHF.R.S32.HI R124, RZ, 0x5, R126 ;  /* 0x00000005ff7c7819 */ /* 0x000fc6000001147e */
[----:B------:R-:W-:Y:S01]  /*6de0*/  IMAD R7, R4, c[0x0][0x1c4], R6 ;  /* 0x0000710004077a24 */ /* 0x000fe200078e0206 */
[--C-:B------:R-:W-:Y:S01]  /*6df0*/  SHF.R.S32.HI R6, RZ, 0x1f, R0.reuse ;  /* 0x0000001fff067819 */ /* 0x100fe20000011400 */
[----:B------:R-:W-:Y:S02]  /*6e00*/  IMAD.MOV R4, RZ, RZ, -R0 ;  /* 0x000000ffff047224 */ /* 0x000fe400078e0a00 */
[----:B------:R-:W-:Y:S02]  /*6e10*/  IMAD.IADD R3, R3, 0x1, R7 ;  /* 0x0000000103037824 */ /* 0x000fe400078e0207 */
[----:B------:R-:W-:Y:S02]  /*6e20*/  IMAD R6, R6, c[0x0][0x1b0], RZ ;  /* 0x00006c0006067a24 */ /* 0x000fe400078e02ff */
[----:B------:R-:W-:Y:S02]  /*6e30*/  IMAD R4, R4, c[0x0][0x2c4], R5 ;  /* 0x0000b10004047a24 */ /* 0x000fe400078e0205 */
[C---:B------:R-:W-:Y:S01]  /*6e40*/  IMAD R5, R0.reuse, c[0x0][0x1b4], R6 ;  /* 0x00006d0000057a24 */ /* 0x040fe200078e0206 */
[----:B------:R-:W-:Y:S01]  /*6e50*/  LEA.HI R6, R9, R115, RZ, 0x4 ;  /* 0x0000007309067211 */ /* 0x000fe200078f20ff */
[----:B------:R-:W-:Y:S01]  /*6e60*/  IMAD.WIDE.U32 R2, R0, c[0x0][0x1b0], R2 ;  /* 0x00006c0000027a25 */ /* 0x000fe200078e0002 */
[----:B------:R-:W-:-:S02]  /*6e70*/  SHF.R.S32.HI R0, RZ, 0x1f, R4 ;  /* 0x0000001fff007819 */ /* 0x000fc40000011404 */
[----:B------:R-:W-:Y:S01]  /*6e80*/  LOP3.LUT R6, R6, 0xfffffff0, RZ, 0xc0, !PT ;  /* 0xfffffff006067812 */ /* 0x000fe200078ec0ff */
[----:B------:R-:W-:Y:S02]  /*6e90*/  IMAD.IADD R3, R3, 0x1, R5 ;  /* 0x0000000103037824 */ /* 0x000fe400078e0205 */
[----:B------:R-:W-:Y:S02]  /*6ea0*/  IMAD R5, R0, c[0x0][0x1a8], RZ ;  /* 0x00006a0000057a24 */ /* 0x000fe400078e02ff */
[----:B------:R-:W-:Y:S02]  /*6eb0*/  IMAD.SHL.U32 R0, R113, 0x40, RZ ;  /* 0x0000004071007824 */ /* 0x000fe400078e00ff */
[----:B------:R-:W-:Y:S02]  /*6ec0*/  IMAD.IADD R104, R115, 0x1, -R6 ;  /* 0x0000000173687824 */ /* 0x000fe400078e0a06 */
[----:B------:R-:W-:Y:S01]  /*6ed0*/  IMAD.SHL.U32 R227, R121, 0x8, RZ ;  /* 0x0000000879e37824 */ /* 0x000fe200078e00ff */
[----:B------:R-:W-:Y:S01]  /*6ee0*/  LOP3.LUT R0, R0, 0xc0, RZ, 0xc0, !PT ;  /* 0x000000c000007812 */ /* 0x000fe200078ec0ff */
[----:B------:R-:W-:Y:S01]  /*6ef0*/  IMAD R7, R4, c[0x0][0x1ac], R5 ;  /* 0x00006b0004077a24 */ /* 0x000fe200078e0205 */
[----:B------:R-:W-:Y:S01]  /*6f00*/  LEA.HI R109, R104, R104, RZ, 0x1 ;  /* 0x00000068686d7211 */ /* 0x000fe200078f08ff */
[----:B------:R-:W-:Y:S01]  /*6f10*/  IMAD.WIDE.U32 R2, R4, c[0x0][0x1a8], R2 ;  /* 0x00006a0004027a25 */ /* 0x000fe200078e0002 */
[----:B------:R-:W-:-:S02]  /*6f20*/  SHF.R.U32.HI R5, RZ, 0x3, R0 ;  /* 0x00000003ff057819 */ /* 0x000fc40000011600 */
[----:B------:R-:W-:Y:S01]  /*6f30*/  LOP3.LUT R4, R0, 0x18, R227, 0xf8, !PT ;  /* 0x0000001800047812 */ /* 0x000fe200078ef8e3 */
[----:B------:R-:W-:Y:S01]  /*6f40*/  IMAD.IADD R0, R3, 0x1, R7 ;  /* 0x0000000103007824 */ /* 0x000fe200078e0207 */
[C---:B------:R-:W-:Y:S02]  /*6f50*/  LEA R13, P0, R2.reuse, c[0x0][0x160], 0x1 ;  /* 0x00005800020d7a11 */ /* 0x040fe400078008ff */
[--C-:B------:R-:W-:Y:S02]  /*6f60*/  SHF.R.S32.HI R6, RZ, 0x1, R109.reuse ;  /* 0x00000001ff067819 */ /* 0x100fe4000001146d */
[----:B------:R-:W-:Y:S02]  /*6f70*/  SHF.R.S32.HI R3, RZ, 0x1f, R109 ;  /* 0x0000001fff037819 */ /* 0x000fe4000001146d */
[----:B------:R-:W-:Y:S02]  /*6f80*/  LEA.HI.X R12, R2, c[0x0][0x164], R0, 0x1, P0 ;  /* 0x00005900020c7a11 */ /* 0x000fe400000f0c00 */
[----:B------:R-:W-:Y:S01]  /*6f90*/  LOP3.LUT R7, R4, R5, RZ, 0x3c, !PT ;  /* 0x0000000504077212 */ /* 0x000fe200078e3cff */
[----:B------:R1:W2:Y:S01]  /*6fa0*/  SHFL.IDX PT, R2, R13, RZ, 0x1c1f ;  /* 0x001c1fff0d027589 */ /* 0x0002a200000e0000 */
[----:B------:R-:W-:-:S02]  /*6fb0*/  LEA.HI R0, R3, R6, RZ, 0x2 ;  /* 0x0000000603007211 */ /* 0x000fc400078f10ff */
[----:B------:R-:W-:Y:S01]  /*6fc0*/  LEA.HI R5, R118, R118, RZ, 0x1 ;  /* 0x0000007676057211 */ /* 0x000fe200078f08ff */
[----:B------:R1:W4:Y:S01]  /*6fd0*/  SHFL.IDX PT, R3, R12, RZ, 0x1c1f ;  /* 0x001c1fff0c037589 */ /* 0x00032200000e0000 */
[----:B------:R-:W-:Y:S02]  /*6fe0*/  LOP3.LUT R4, R0, 0xfffffffc, RZ, 0xc0, !PT ;  /* 0xfffffffc00047812 */ /* 0x000fe400078ec0ff */
[----:B------:R-:W-:Y:S02]  /*6ff0*/  LOP3.LUT R0, R5, 0x7fffffe, RZ, 0xc0, !PT ;  /* 0x07fffffe05007812 */ /* 0x000fe400078ec0ff */
[C---:B------:R-:W-:Y:S01]  /*7000*/  IADD3 R117, R227.reuse, 0x20, RZ ;  /* 0x00000020e3757810 */ /* 0x040fe20007ffe0ff */
[----:B------:R-:W-:Y:S01]  /*7010*/  IMAD.IADD R112, R6, 0x1, -R4 ;  /* 0x0000000106707824 */ /* 0x000fe200078e0a04 */
[C---:B------:R-:W-:Y:S01]  /*7020*/  IADD3 R116, R227.reuse, 0x40, RZ ;  /* 0x00000040e3747810 */ /* 0x040fe20007ffe0ff */
[----:B------:R-:W-:Y:S01]  /*7030*/  IMAD.IADD R0, R118, 0x1, -R0 ;  /* 0x0000000176007824 */ /* 0x000fe200078e0a00 */
[----:B------:R-:W-:Y:S01]  /*7040*/  ISETP.GE.AND P1, PT, R227, c[0x0][0x198], PT ;  /* 0x00006600e3007a0c */ /* 0x000fe20003f26270 */
[----:B------:R-:W-:Y:S01]  /*7050*/  IMAD.MOV.U32 R4, RZ, RZ, 0x10 ;  /* 0x00000010ff047424 */ /* 0x000fe200078e00ff */
[----:B------:R-:W-:Y:S01]  /*7060*/  LOP3.LUT P0, RZ, R112, 0x2, RZ, 0xc0, !PT ;  /* 0x0000000270ff7812 */ /* 0x000fe2000780c0ff */
[----:B------:R-:W-:Y:S01]  /*7070*/  IMAD R0, R124, 0x8, R0 ;  /* 0x000000087c007824 */ /* 0x000fe200078e0200 */
[----:B------:R-:W-:-:S02]  /*7080*/  ISETP.GE.AND P3, PT, R116, c[0x0][0x198], PT ;  /* 0x0000660074007a0c */ /* 0x000fc40003f66270 */
[----:B------:R-:W-:Y:S01]  /*7090*/  SEL R4, R4, 0xfffffff0, !P0 ;  /* 0xfffffff004047807 */ /* 0x000fe20004000000 */
[----:B------:R-:W-:Y:S02]  /*70a0*/  IMAD.U32 R222, R0, 0x20, R7 ;  /* 0x0000002000de7824 */ /* 0x000fe400078e0007 */
[----:B------:R-:W-:Y:S01]  /*70b0*/  @!P2 IMAD.MOV.U32 R14, RZ, RZ, R10 ;  /* 0x000000ffff0ea224 */ /* 0x000fe200078e000a */
[----:B------:R-:W-:Y:S01]  /*70c0*/  ISETP.GE.AND P2, PT, R117, c[0x0][0x198], PT ;  /* 0x0000660075007a0c */ /* 0x000fe20003f46270 */
[----:B---3--:R-:W-:Y:S02]  /*70d0*/  IMAD R31, R11, c[0x0][0x2c4], RZ ;  /* 0x0000b1000b1f7a24 */ /* 0x008fe400078e02ff */
[----:B------:R-:W-:-:S05]  /*70e0*/  IMAD.IADD R11, R196, 0x1, R118 ;  /* 0x00000001c40b7824 */ /* 0x000fca00078e0276 */
[----:B------:R-:W-:-:S13]  /*70f0*/  ISETP.GE.AND P4, PT, R11, R31, PT ;  /* 0x0000001f0b00720c */ /* 0x000fda0003f86270 */
[----:B------:R-:W-:Y:S05]  /*7100*/  @P4 BRA `(.L_x_441) ;  /* 0x000000e000004947 */ /* 0x000fea0003800000 */
[----:B-12-4-:R-:W-:Y:S01]  /*7110*/  SHF.R.S32.HI R5, RZ, 0x1f, R117 ;  /* 0x0000001fff057819 */ /* 0x016fe20000011475 */
[----:B------:R-:W-:Y:S01]  /*7120*/  IMAD.WIDE R8, R227, 0x2, R2 ;  /* 0x00000002e3087825 */ /* 0x000fe200078e0202 */
        /* <DEDUP_REMOVED lines=12> */
.L_x_441:
[----:B-12-4-:R-:W-:Y:S05]  /*71f0*/  BSYNC B0 ;  /* 0x0000000000007941 */ /* 0x016fea0003800000 */
.L_x_440:
        /* <DEDUP_REMOVED lines=20> */
.L_x_443:
[----:B------:R-:W-:Y:S05]  /*7340*/  BSYNC B0 ;  /* 0x0000000000007941 */ /* 0x000fea0003800000 */
.L_x_442:
        /* <DEDUP_REMOVED lines=20> */
.L_x_445:
[----:B------:R-:W-:Y:S05]  /*7490*/  BSYNC B0 ;  /* 0x0000000000007941 */ /* 0x000fea0003800000 */
.L_x_444:
[----:B--2---:R-:W2:Y:S04]  /*74a0*/  LDL R16, [R1+0x14] ;  /* 0x0000140001107983 */ /* 0x004ea80000100800 */
[----:B---3--:R-:W3:Y:S04]  /*74b0*/  LDL R9, [R1+0x3c] ;  /* 0x00003c0001097983 */ /* 0x008ee80000100800 */
[----:B------:R-:W-:Y:S04]  /*74c0*/  SHFL.IDX PT, R2, R13, 0x3, 0x1c1f ;  /* 0x007c1f000d027f89 */ /* 0x000fe800000e0000 */
[----:B----4-:R-:W4:Y:S01]  /*74d0*/  SHFL.IDX PT, R3, R12, 0x3, 0x1c1f ;  /* 0x007c1f000c037f89 */ /* 0x010f2200000e0000 */
[----:B------:R-:W-:-:S04]  /*74e0*/  IADD3 R0, R11, 0x60, RZ ;  /* 0x000000600b007810 */ /* 0x000fc80007ffe0ff */
[----:B------:R-:W-:Y:S01]  /*74f0*/  ISETP.GE.AND P0, PT, R0, R31, PT ;  /* 0x0000001f0000720c */ /* 0x000fe20003f06270 */
[----:B------:R-:W-:-:S05]  /*7500*/  IMAD.MOV.U32 R5, RZ, RZ, c[0x0][0x2b8] ;  /* 0x0000ae00ff057624 */ /* 0x000fca00078e00ff */
[----:B------:R-:W-:-:S07]  /*7510*/  ISETP.NE.AND P4, PT, R5, 0x1, PT ;  /* 0x000000010500780c */ /* 0x000fce0003f85270 */
[----:B------:R-:W-:Y:S01]  /*7520*/  @!P0 IMAD.SHL.U32 R11, R222, 0x2, RZ ;  /* 0x00000002de0b8824 */ /* 0x000fe200078e00ff */
[----:B------:R-:W-:Y:S01]  /*7530*/  @!P0 SHF.R.S32.HI R5, RZ, 0x1f, R117 ;  /* 0x0000001fff058819 */ /* 0x000fe20000011475 */
[----:B----4-:R-:W-:Y:S01]  /*7540*/  @!P0 IMAD.WIDE R6, R227, 0x2, R2 ;  /* 0x00000002e3068825 */ /* 0x010fe200078e0202 */
[----:B-----5:R-:W-:-:S04]  /*7550*/  SHF.R.S32.HI R8, RZ, 0x1f, R14 ;  /* 0x0000001fff087819 */ /* 0x020fc8000001140e */
[----:B------:R-:W-:Y:S01]  /*7560*/  @!PT LDS RZ, [RZ] ;  /* 0x00000000fffff984 */ /* 0x000fe20000000800 */
[----:B------:R4:W-:Y:S01]  /*7570*/  @!P0 LDGSTS.E.BYPASS.LTC128B.128 [R11+0x7880], [R6.64], !P1 ;  /* 0x07880000060b8fae */ /* 0x0009e2000c901d4c */
[----:B------:R-:W-:-:S04]  /*7580*/  IMAD.MOV.U32 R120, RZ, RZ, 0x30 ;  /* 0x00000030ff787424 */ /* 0x000fc800078e00ff */
[----:B------:R-:W-:-:S04]  /*7590*/  IMAD R123, R247, R120, -0x30 ;  /* 0xffffffd0f77b7424 */ /* 0x000fc800078e0278 */
[----:B------:R-:W-:Y:S01]  /*75a0*/  IMAD.IADD R0, R15, 0x1, R123 ;  /* 0x000000010f007824 */ /* 0x000fe200078e027b */
[----:B----4-:R-:W-:Y:S01]  /*75b0*/  @!P0 LEA.HI R6, R5, R117, RZ, 0x3 ;  /* 0x0000007505068211 */ /* 0x010fe200078f18ff */
[----:B------:R-:W-:-:S03]  /*75c0*/  IMAD R5, R8, c[0x0][0x2b0], RZ ;  /* 0x0000ac0008057a24 */ /* 0x000fc600078e02ff */
[----:B------:R-:W-:Y:S02]  /*75d0*/  @!P0 LOP3.LUT R6, R6, 0xfffffff8, RZ, 0xc0, !PT ;  /* 0xfffffff806068812 */ /* 0x000fe400078ec0ff */
[----:B------:R-:W-:-:S03]  /*75e0*/  @!P0 SHF.R.S32.HI R8, RZ, 0x1f, R116 ;  /* 0x0000001fff088819 */ /* 0x000fc60000011474 */
[----:B------:R-:W-:Y:S01]  /*75f0*/  @!P0 IMAD.WIDE R6, R6, 0x2, R2 ;  /* 0x0000000206068825 */ /* 0x000fe200078e0202 */
[----:B------:R-:W-:-:S04]  /*7600*/  @!P0 LEA.HI R8, R8, R116, RZ, 0x3 ;  /* 0x0000007408088211 */ /* 0x000fc800078f18ff */
[----:B------:R4:W-:Y:S01]  /*7610*/  @!P0 LDGSTS.E.BYPASS.LTC128B.128 [R11+0x9880], [R6.64], !P2 ;  /* 0x09880000060b8fae */ /* 0x0009e2000d101d4c */
[C---:B------:R-:W-:Y:S02]  /*7620*/  IMAD R10, R14.reuse, c[0x0][0x2b4], R5 ;  /* 0x0000ad000e0a7a24 */ /* 0x040fe400078e0205 */
[----:B------:R-:W-:Y:S01]  /*7630*/  IMAD.WIDE.U32 R18, R14, c[0x0][0x2b0], RZ ;  /* 0x0000ac000e127a25 */ /* 0x000fe200078e00ff */
[----:B----4-:R-:W-:-:S05]  /*7640*/  @!P0 LOP3.LUT R7, R8, 0xfffffff8, RZ, 0xc0, !PT ;  /* 0xfffffff808078812 */ /* 0x010fca00078ec0ff */
[----:B------:R-:W-:-:S05]  /*7650*/  @!P0 IMAD.WIDE R2, R7, 0x2, R2 ;  /* 0x0000000207028825 */ /* 0x000fca00078e0202 */
[----:B------:R4:W-:Y:S04]  /*7660*/  @!P0 LDGSTS.E.BYPASS.LTC128B.128 [R11+0xb880], [R2.64], !P3 ;  /* 0x0b880000020b8fae */ /* 0x0009e8000d901d4c */
[----:B------:R-:W0:Y:S01]  /*7670*/  LDGDEPBAR ;  /* 0x00000000000079af */ /* 0x000e220000000000 */
[----:B-1----:R-:W-:Y:S02]  /*7680*/  IMAD.IADD R12, R19, 0x1, R10 ;  /* 0x00000001130c7824 */ /* 0x002fe400078e020a */
[----:B------:R-:W-:Y:S01]  /*7690*/  IMAD.MOV.U32 R224, RZ, RZ, RZ ;  /* 0x000000ffffe07224 */ /* 0x000fe200078e00ff */
[C---:B--2---:R-:W-:Y:S01]  /*76a0*/  ISETP.GE.AND P1, PT, R0.reuse, R16, PT ;  /* 0x000000100000720c */ /* 0x044fe20003f26270 */
[----:B---3--:R-:W-:-:S03]  /*76b0*/  IMAD.IADD R9, R0, 0x1, R9 ;  /* 0x0000000100097824 */ /* 0x008fc600078e0209 */
[----:B------:R-:W-:Y:S01]  /*76c0*/  ISETP.GT.OR P1, PT, R15, 0x2f, P1 ;  /* 0x0000002f0f00780c */ /* 0x000fe20000f24670 */
[----:B------:R-:W-:-:S04]  /*76d0*/  @P4 IMAD.HI.U32 R5, R9, c[0x0][0x2bc], RZ ;  /* 0x0000af0009054a27 */ /* 0x000fc800078e00ff */
[----:B------:R-:W-:Y:S01]  /*76e0*/  IMAD.MOV.U32 R0, RZ, RZ, R9 ;  /* 0x000000ffff007224 */ /* 0x000fe200078e0009 */
[----:B------:R-:W-:Y:S01]  /*76f0*/  @P4 SHF.R.U32.HI R0, RZ, c[0x0][0x2c0], R5 ;  /* 0x0000b000ff004a19 */ /* 0x000fe20000011605 */
[----:B------:R-:W-:Y:S06]  /*7700*/  BAR.SYNC.DEFER_BLOCKING 0x0 ;  /* 0x0000000000007b1d */ /* 0x000fec0000010000 */
[----:B------:R-:W-:-:S04]  /*7710*/  @!P1 IADD3 R5, P2, R0, R18, RZ ;  /* 0x0000001200059210 */ /* 0x000fc80007f5e0ff */
[----:B------:R-:W-:Y:S02]  /*7720*/  @!P1 LEA.HI.X.SX32 R8, R0, R12, 0x1, P2 ;  /* 0x0000000c00089211 */ /* 0x000fe400010f0eff */
[----:B------:R-:W-:-:S04]  /*7730*/  @!P1 LEA R6, P2, R5, c[0x0][0x2a0], 0x2 ;  /* 0x0000a80005069a11 */ /* 0x000fc800078410ff */
[----:B------:R-:W-:-:S05]  /*7740*/  @!P1 LEA.HI.X R7, R5, c[0x0][0x2a4], R8, 0x2, P2 ;  /* 0x0000a90005079a11 */ /* 0x000fca00010f1408 */
[----:B------:R1:W2:Y:S01]  /*7750*/  @!P1 LDG.E R224, [R6.64] ;  /* 0x0000000c06e09981 */ /* 0x0002a2000c1e1900 */
[----:B------:R-:W-:-:S04]  /*7760*/  IMAD.MOV R0, RZ, RZ, -R0 ;  /* 0x000000ffff007224 */ /* 0x000fc800078e0a00 */
[----:B------:R-:W-:-:S05]  /*7770*/  IMAD R226, R0, c[0x0][0x2b8], R9 ;  /* 0x0000ae0000e27a24 */ /* 0x000fca00078e0209 */
[----:B------:R-:W-:Y:S01]  /*7780*/  SHF.R.S32.HI R110, RZ, 0x1f, R226 ;  /* 0x0000001fff6e7819 */ /* 0x000fe200000114e2 */
[----:B----4-:R-:W-:-:S04]  /*7790*/  IMAD.WIDE.U32 R2, R226, c[0x0][0x1e0], RZ ;  /* 0x00007800e2027a25 */ /* 0x010fc800078e00ff */
[----:B------:R-:W-:-:S04]  /*77a0*/  IMAD R0, R110, c[0x0][0x1e0], RZ ;  /* 0x000078006e007a24 */ /* 0x000fc800078e02ff */
[----:B------:R-:W-:Y:S01]  /*77b0*/  IMAD R0, R226, c[0x0][0x1e4], R0 ;  /* 0x00007900e2007a24 */ /* 0x000fe200078e0200 */
[----:B------:R-:W-:Y:S03]  /*77c0*/  STL.64 [R1+0x30], R18 ;  /* 0x0000301201007387 */ /* 0x000fe60000100a00 */
[----:B------:R-:W-:Y:S02]  /*77d0*/  IMAD.IADD R3, R3, 0x1, R0 ;  /* 0x0000000103037824 */ /* 0x000fe400078e0200 */
[----:B------:R-:W-:Y:S01]  /*77e0*/  IMAD R0, R48, c[0x0][0x1e8], RZ ;  /* 0x00007a0030007a24 */ /* 0x000fe200078e02ff */
[----:B------:R3:W-:Y:S01]  /*77f0*/  STL [R1+0x38], R12 ;  /* 0x0000380c01007387 */ /* 0x0007e20000100800 */
[----:B------:R-:W-:Y:S02]  /*7800*/  IMAD R120, R247, -0x30, R120 ;  /* 0xffffffd0f7787824 */ /* 0x000fe400078e0278 */
[----:B------:R-:W-:-:S02]  /*7810*/  IMAD R0, R29, c[0x0][0x1ec], R0 ;  /* 0x00007b001d007a24 */ /* 0x000fc400078e0200 */
[----:B------:R-:W-:-:S05]  /*7820*/  IMAD.IADD R122, R16, 0x1, R120 ;  /* 0x00000001107a7824 */ /* 0x000fca00078e0278 */
[----:B-1----:R-:W-:Y:S01]  /*7830*/  IMNMX R6, R122, 0x30, PT ;  /* 0x000000307a067817 */ /* 0x002fe20003800200 */
[----:B---3--:R-:W-:-:S04]  /*7840*/  IMAD.WIDE.U32 R12, R29, c[0x0][0x1e8], RZ ;  /* 0x00007a001d0c7a25 */ /* 0x008fc800078e00ff */
[----:B------:R-:W-:Y:S02]  /*7850*/  IMAD.IADD R10, R13, 0x1, R0 ;  /* 0x000000010d0a7824 */ /* 0x000fe400078e0200 */
[----:B------:R-:W-:Y:S01]  /*7860*/  IMAD.IADD R14, R6, 0x1, -R118 ;  /* 0x00000001060e7824 */ /* 0x000fe200078e0a76 */
[----:B------:R-:W-:Y:S02]  /*7870*/  LOP3.LUT R153, R153, 0xfffff7ff, RZ, 0xc0, !PT ;  /* 0xfffff7ff99997812 */ /* 0x000fe400078ec0ff */
[----:B------:R-:W-:Y:S02]  /*7880*/  ISETP.GE.AND P2, PT, R227, c[0x0][0x1d4], PT ;  /* 0x00007500e3007a0c */ /* 0x000fe40003f46270 */
[----:B------:R-:W-:Y:S02]  /*7890*/  @P4 LOP3.LUT R153, R153, 0x800, RZ, 0xfc, !PT ;  /* 0x0000080099994812 */ /* 0x000fe400078efcff */
[----:B------:R-:W-:Y:S02]  /*78a0*/  ISETP.GE.AND P6, PT, R117, c[0x0][0x1d4], PT ;  /* 0x0000750075007a0c */ /* 0x000fe40003fc6270 */
[----:B------:R-:W-:-:S02]  /*78b0*/  ISETP.GE.AND P4, PT, R116, c[0x0][0x1d4], PT ;  /* 0x0000750074007a0c */ /* 0x000fc40003f86270 */
[----:B------:R-:W-:-:S05]  /*78c0*/  LOP3.LUT R153, R153, 0xfffffdff, RZ, 0xc0, !PT ;  /* 0xfffffdff99997812 */ /* 0x000fca00078ec0ff */
[----:B------:R-:W-:-:S04]  /*78d0*/  @P2 LOP3.LUT R153, R153, 0x200, RZ, 0xfc, !PT ;  /* 0x0000020099992812 */ /* 0x000fc800078efcff */
[----:B------:R-:W-:-:S04]  /*78e0*/  LOP3.LUT R153, R153, 0xfffffeff, RZ, 0xc0, !PT ;  /* 0xfffffeff99997812 */ /* 0x000fc800078ec0ff */
[----:B------:R-:W-:-:S04]  /*78f0*/  @P6 LOP3.LUT R153, R153, 0x100, RZ, 0xfc, !PT ;  /* 0x0000010099996812 */ /* 0x000fc800078efcff */
[----:B------:R-:W-:-:S04]  /*7900*/  LOP3.LUT R153, R153, 0xffffff7f, RZ, 0xc0, !PT ;  /* 0xffffff7f99997812 */ /* 0x000fc800078ec0ff */
[----:B------:R-:W-:-:S04]  /*7910*/  @P4 LOP3.LUT R153, R153, 0x80, RZ, 0xfc, !PT ;  /* 0x0000008099994812 */ /* 0x000fc800078efcff */
[----:B------:R-:W-:Y:S01]  /*7920*/  LOP3.LUT R153, R153, 0xffffffbf, RZ, 0xc0, !PT ;  /* 0xffffffbf99997812 */ /* 0x000fe200078ec0ff */
[----:B------:R-:W-:Y:S01]  /*7930*/  IMAD.WIDE.U32 R128, R29, c[0x0][0x210], RZ ;  /* 0x000084001d807a25 */ /* 0x000fe200078e00ff */
[----:B------:R-:W-:Y:S02]  /*7940*/  IADD3 R125, R247, -0x1, RZ ;  /* 0xfffffffff77d7810 */ /* 0x000fe40007ffe0ff */
        /* <DEDUP_REMOVED lines=8> */
[----:B------:R-:W-:Y:S01]  /*79d0*/  ISETP.GE.AND P0, PT, R14, 0x1, PT ;  /* 0x000000010e00780c */ /* 0x000fe20003f06270 */
[----:B------:R-:W-:Y:S04]  /*79e0*/  SHFL.IDX PT, R2, R13, RZ, 0x1c1f ;  /* 0x001c1fff0d027589 */ /* 0x000fe800000e0000 */
[----:B------:R-:W1:Y:S08]  /*79f0*/  SHFL.IDX PT, R3, R12, RZ, 0x1c1f ;  /* 0x001c1fff0c037589 */ /* 0x000e7000000e0000 */
[----:B------:R-:W-:-:S02]  /*7a00*/  @P0 SHF.R.S32.HI R5, RZ, 0x1f, R117 ;  /* 0x0000001fff050819 */ /* 0x000fc40000011475 */
[----:B------:R-:W-:Y:S02]  /*7a10*/  @P0 SHF.R.S32.HI R0, RZ, 0x1f, R116 ;  /* 0x0000001fff000819 */ /* 0x000fe40000011474 */
[----:B------:R-:W-:Y:S02]  /*7a20*/  @P0 LEA.HI R5, R5, R117, RZ, 0x3 ;  /* 0x0000007505050211 */ /* 0x000fe400078f18ff */
[----:B------:R-:W-:Y:S02]  /*7a30*/  @P0 LEA.HI R0, R0, R116, RZ, 0x3 ;  /* 0x0000007400000211 */ /* 0x000fe400078f18ff */
[----:B------:R-:W-:Y:S02]  /*7a40*/  @P0 LOP3.LUT R8, R5, 0xfffffff8, RZ, 0xc0, !PT ;  /* 0xfffffff805080812 */ /* 0x000fe400078ec0ff */
[----:B------:R-:W-:Y:S01]  /*7a50*/  @P0 LOP3.LUT R0, R0, 0xfffffff8, RZ, 0xc0, !PT ;  /* 0xfffffff800000812 */ /* 0x000fe200078ec0ff */
[----:B------:R-:W-:Y:S02]  /*7a60*/  @P0 IMAD.SHL.U32 R5, R222, 0x2, RZ ;  /* 0x00000002de050824 */ /* 0x000fe400078e00ff */
[----:B-1----:R-:W-:-:S04]  /*7a70*/  @P0 IMAD.WIDE R10, R227, 0x2, R2 ;  /* 0x00000002e30a0825 */ /* 0x002fc800078e0202 */
[--C-:B------:R-:W-:Y:S01]  /*7a80*/  @P0 IMAD.WIDE R8, R8, 0x2, R2.reuse ;  /* 0x0000000208080825 */ /* 0x100fe200078e0202 */
[----:B------:R-:W-:Y:S01]  /*7a90*/  @!PT LDS RZ, [RZ] ;  /* 0x00000000fffff984 */ /* 0x000fe20000000800 */
[----:B------:R1:W-:Y:S03]  /*7aa0*/  @P0 LDGSTS.E.BYPASS.LTC128B.128 [R5+0x3c80], [R10.64], !P2 ;  /* 0x03c800000a050fae */ /* 0x0003e6000d101d4c */
[----:B------:R-:W-:Y:S01]  /*7ab0*/  @P0 IMAD.WIDE R6, R0, 0x2, R2 ;  /* 0x0000000200060825 */ /* 0x000fe200078e0202 */
[----:B------:R1:W-:Y:S04]  /*7ac0*/  @P0 LDGSTS.E.BYPASS.LTC128B.128 [R5+0x4880], [R8.64], !P6 ;  /* 0x0488000008050fae */ /* 0x0003e8000f101d4c */
[----:B------:R1:W-:Y:S01]  /*7ad0*/  @P0 LDGSTS.E.BYPASS.LTC128B.128 [R5+0x5480], [R6.64], !P4 ;  /* 0x0548000006050fae */ /* 0x0003e2000e101d4c */
[----:B------:R-:W-:-:S03]  /*7ae0*/  ISETP.GE.AND P0, PT, R14, 0x21, PT ;  /* 0x000000210e00780c */ /* 0x000fc60003f06270 */
[----:B------:R-:W-:Y:S04]  /*7af0*/  SHFL.IDX PT, R2, R13, 0x1, 0x1c1f ;  /* 0x003c1f000d027f89 */ /* 0x000fe800000e0000 */
[----:B------:R-:W2:Y:S06]  /*7b00*/  SHFL.IDX PT, R3, R12, 0x1, 0x1c1f ;  /* 0x003c1f000c037f89 */ /* 0x000eac00000e0000 */
[----:B------:R-:W-:-:S02]  /*7b10*/  @P0 SHF.R.S32.HI R0, RZ, 0x1f, R116 ;  /* 0x0000001fff000819 */ /* 0x000fc40000011474 */
[----:B-1----:R-:W-:-:S04]  /*7b20*/  @P0 SHF.R.S32.HI R5, RZ, 0x1f, R117 ;  /* 0x0000001fff050819 */ /* 0x002fc80000011475 */
[----:B------:R-:W-:Y:S02]  /*7b30*/  @P0 LEA.HI R6, R5, R117, RZ, 0x3 ;  /* 0x0000007505060211 */ /* 0x000fe400078f18ff */
[----:B------:R-:W-:Y:S02]  /*7b40*/  @P0 LEA.HI R5, R0, R116, RZ, 0x3 ;  /* 0x0000007400050211 */ /* 0x000fe400078f18ff */
[----:B------:R-:W-:Y:S02]  /*7b50*/  @P0 LOP3.LUT R6, R6, 0xfffffff8, RZ, 0xc0, !PT ;  /* 0xfffffff806060812 */ /* 0x000fe400078ec0ff */
[----:B------:R-:W-:Y:S01]  /*7b60*/  @P0 LOP3.LUT R5, R5, 0xfffffff8, RZ, 0xc0, !PT ;  /* 0xfffffff805050812 */ /* 0x000fe200078ec0ff */
[----:B------:R-:W-:Y:S02]  /*7b70*/  @P0 IMAD.SHL.U32 R0, R222, 0x2, RZ ;  /* 0x00000002de000824 */ /* 0x000fe400078e00ff */
[----:B--2---:R-:W-:-:S04]  /*7b80*/  @P0 IMAD.WIDE R8, R227, 0x2, R2 ;  /* 0x00000002e3080825 */ /* 0x004fc800078e0202 */
[--C-:B------:R-:W-:Y:S01]  /*7b90*/  @P0 IMAD.WIDE R6, R6, 0x2, R2.reuse ;  /* 0x0000000206060825 */ /* 0x100fe200078e0202 */
[----:B------:R1:W-:Y:S03]  /*7ba0*/  @P0 LDGSTS.E.BYPASS.LTC128B.128 [R0+0x4480], [R8.64], !P2 ;  /* 0x0448000008000fae */ /* 0x0003e6000d101d4c */
[----:B------:R-:W-:Y:S01]  /*7bb0*/  @P0 IMAD.WIDE R2, R5, 0x2, R2 ;  /* 0x0000000205020825 */ /* 0x000fe200078e0202 */
[----:B------:R1:W-:Y:S04]  /*7bc0*/  @P0 LDGSTS.E.BYPASS.LTC128B.128 [R0+0x5080], [R6.64], !P6 ;  /* 0x0508000006000fae */ /* 0x0003e8000f101d4c */
[----:B------:R1:W-:Y:S01]  /*7bd0*/  @P0 LDGSTS.E.BYPASS.LTC128B.128 [R0+0x5c80], [R2.64], !P4 ;  /* 0x05c8000002000fae */ /* 0x0003e2000e101d4c */
[----:B------:R-:W-:-:S02]  /*7be0*/  ISETP.GT.AND P0, PT, R15, 0x2f, PT ;  /* 0x0000002f0f00780c */ /* 0x000fc40003f04270 */
[----:B------:R-:W-:Y:S01]  /*7bf0*/  SHF.R.S32.HI R5, RZ, 0x1f, R115 ;  /* 0x0000001fff057819 */ /* 0x000fe20000011473 */
[----:B------:R-:W0:Y:S10]  /*7c00*/  LDGDEPBAR ;  /* 0x00000000000079af */ /* 0x000e340000000000 */
[----:B------:R-:W-:-:S02]  /*7c10*/  @P0 LOP3.LUT R153, R153, 0x40, RZ, 0xfc, !PT ;  /* 0x0000004099990812 */ /* 0x000fc400078efcff */
[----:B------:R-:W-:Y:S01]  /*7c20*/  ISETP.LT.AND P0, PT, RZ, c[0x0][0x27c], PT ;  /* 0x00009f00ff007a0c */ /* 0x000fe20003f01270 */
[----:B-1----:R-:W-:Y:S01]  /*7c30*/  IMAD R0, R48, c[0x0][0x210], RZ ;  /* 0x0000840030007a24 */ /* 0x002fe200078e02ff */
[----:B------:R-:W-:-:S03]  /*7c40*/  LEA.HI R2, R5, R115, RZ, 0x4 ;  /* 0x0000007305027211 */ /* 0x000fc600078f20ff */
[----:B------:R-:W-:Y:S01]  /*7c50*/  IMAD R0, R29, c[0x0][0x214], R0 ;  /* 0x000085001d007a24 */ /* 0x000fe200078e0200 */
[----:B------:R-:W-:-:S03]  /*7c60*/  SHF.R.S32.HI R92, RZ, 0x4, R2 ;  /* 0x00000004ff5c7819 */ /* 0x000fc60000011402 */
[----:B------:R-:W-:-:S04]  /*7c70*/  IMAD.IADD R119, R129, 0x1, R0 ;  /* 0x0000000181777824 */ /* 0x000fc800078e0200 */
[----:B------:R-:W-:Y:S05]  /*7c80*/  @P0 BRA `(.L_x_446) ;  /* 0x0000002000000947 */ /* 0x000fea0003800000 */
[----:B------:R-:W-:-:S04]  /*7c90*/  DEPBAR.LE SB0, 0x1 ;  /* 0x000080400000791a */ /* 0x000fc80000000000 */
[----:B------:R-:W-:Y:S05]  /*7ca0*/  BRA `(.L_x_447) ;  /* 0x0000719000007947 */ /* 0x000fea0003800000 */
.L_x_446:
[----:B------:R-:W-:Y:S01]  /*7cb0*/  ULDC.U8 UR4, c[0x0][0x298] ;  /* 0x0000a60000047ab9 */ /* 0x000fe20000000000 */
[----:B------:R-:W-:Y:S01]  /*7cc0*/  SHF.R.S32.HI R0, RZ, 0x1f, R157 ;  /* 0x0000001fff007819 */ /* 0x000fe2000001149d */
[----:B------:R-:W-:Y:S01]  /*7cd0*/  IMAD.WIDE.U32 R10, R157, c[0x0][0x280], RZ ;  /* 0x0000a0009d0a7a25 */ /* 0x000fe200078e00ff */
[----:B------:R-:W-:Y:S01]  /*7ce0*/  ISETP.NE.AND P0, PT, RZ, UR4, PT ;  /* 0x00000004ff007c0c */ /* 0x000fe2000bf05270 */
[----:B------:R-:W-:Y:S01]  /*7cf0*/  BSSY B2, `(.L_x_447) ;  /* 0x0000714000027945 */ /* 0x000fe20003800000 */
[-C--:B------:R-:W-:Y:S01]  /*7d00*/  LEA.HI R3, R115, R115.reuse, RZ, 0x1 ;  /* 0x0000007373037211 */ /* 0x080fe200078f08ff */
[C---:B------:R-:W-:Y:S02]  /*7d10*/  IMAD R2, R0.reuse, c[0x0][0x280], RZ ;  /* 0x0000a00000027a24 */ /* 0x040fe400078e02ff */
[----:B------:R-:W-:Y:S01]  /*7d20*/  IMAD R0, R0, c[0x0][0x290], RZ ;  /* 0x0000a40000007a24 */ /* 0x000fe200078e02ff */
[----:B------:R-:W-:Y:S01]  /*7d30*/  SHF.R.S32.HI R60, RZ, 0x1, R3 ;  /* 0x00000001ff3c7819 */ /* 0x000fe20000011403 */
[----:B------:R-:W-:Y:S01]  /*7d40*/  IMAD R2, R157, c[0x0][0x284], R2 ;  /* 0x0000a1009d027a24 */ /* 0x000fe200078e0202 */
[----:B------:R-:W-:Y:S01]  /*7d50*/  LOP3.LUT R3, R3, 0xfffffffe, RZ, 0xc0, !PT ;  /* 0xfffffffe03037812 */ /* 0x000fe200078ec0ff */
[C---:B------:R-:W-:Y:S01]  /*7d60*/  IMAD R0, R157.reuse, c[0x0][0x294], R0 ;  /* 0x0000a5009d007a24 */ /* 0x040fe200078e0200 */
[----:B------:R-:W-:Y:S01]  /*7d70*/  IADD3 R30, R196, R60, RZ ;  /* 0x0000003cc41e7210 */ /* 0x000fe20007ffe0ff */
[----:B------:R-:W-:Y:S01]  /*7d80*/  IMAD.WIDE.U32 R8, R157, c[0x0][0x290], RZ ;  /* 0x0000a4009d087a25 */ /* 0x000fe200078e00ff */
[----:B------:R-:W-:-:S02]  /*7d90*/  IADD3 R48, -R3, R115, RZ ;  /* 0x0000007303307210 */ /* 0x000fc40007ffe1ff */
[----:B------:R-:W-:Y:S01]  /*7da0*/  IADD3 R7, R2, R11, RZ ;  /* 0x0000000b02077210 */ /* 0x000fe20007ffe0ff */
[----:B------:R-:W-:Y:S01]  /*7db0*/  IMAD.IADD R3, R0, 0x1, R9 ;  /* 0x0000000100037824 */ /* 0x000fe200078e0209 */
[C---:B------:R-:W-:Y:S01]  /*7dc0*/  SHF.L.U32 R61, R48.reuse, 0x3, RZ ;  /* 0x00000003303d7819 */ /* 0x040fe200000006ff */
[----:B------:R-:W-:Y:S01]  /*7dd0*/  IMAD R0, R48, 0x40, R30 ;  /* 0x0000004030007824 */ /* 0x000fe200078e021e */
[----:B------:R-:W-:Y:S05]  /*7de0*/  @!P0 BRA `(.L_x_448) ;  /* 0x0000364000008947 */ /* 0x000fea0003800000 */
[----:B------:R-:W-:Y:S01]  /*7df0*/  @P5 IMAD.HI.U32 R2, R0, c[0x0][0x2c8], RZ ;  /* 0x0000b20000025a27 */ /* 0x000fe200078e00ff */
[----:B------:R-:W-:Y:S01]  /*7e00*/  MOV R6, R10 ;  /* 0x0000000a00067202 */ /* 0x000fe20000000f00 */
[----:B------:R-:W-:Y:S01]  /*7e10*/  BSSY B0, `(.L_x_449) ;  /* 0x0000062000007945 */ /* 0x000fe20003800000 */
[----:B------:R-:W-:Y:S01]  /*7e20*/  CS2R R68, SRZ ;  /* 0x0000000000447805 */ /* 0x000fe2000001ff00 */
[----:B------:R-:W-:Y:S01]  /*7e30*/  IMAD.SHL.U32 R16, R48, 0x4, RZ ;  /* 0x0000000430107824 */ /* 0x000fe200078e00ff */
[----:B------:R-:W-:Y:S01]  /*7e40*/  @P5 SHF.R.U32.HI R0, RZ, c[0x0][0x2cc], R2 ;  /* 0x0000b300ff005a19 */ /* 0x000fe20000011602 */
[----:B------:R-:W-:Y:S01]  /*7e50*/  CS2R R40, SRZ ;  /* 0x0000000000287805 */ /* 0x000fe2000001ff00 */
[----:B------:R-:W-:Y:S01]  /*7e60*/  CS2R R36, SRZ ;  /* 0x0000000000247805 */ /* 0x000fe2000001ff00 */
[----:B------:R-:W-:Y:S01]  /*7e70*/  CS2R R32, SRZ ;  /* 0x0000000000207805 */ /* 0x000fe2000001ff00 */
[----:B------:R-:W-:Y:S01]  /*7e80*/  SHF.R.S32.HI R5, RZ, 0x1f, R0 ;  /* 0x0000001fff057819 */ /* 0x000fe20000011400 */
[----:B------:R-:W-:Y:S01]  /*7e90*/  IMAD.WIDE.U32 R6, R0, c[0x0][0x280], R6 ;  /* 0x0000a00000067a25 */ /* 0x000fe200078e0006 */
[----:B------:R-:W-:Y:S01]  /*7ea0*/  CS2R R26, SRZ ;  /* 0x00000000001a7805 */ /* 0x000fe2000001ff00 */
[----:B------:R-:W-:Y:S01]  /*7eb0*/  CS2R R22, SRZ ;  /* 0x0000000000167805 */ /* 0x000fe2000001ff00 */
[----:B------:R-:W-:Y:S01]  /*7ec0*/  CS2R R12, SRZ ;  /* 0x00000000000c7805 */ /* 0x000fe2000001ff00 */
[C---:B------:R-:W-:Y:S01]  /*7ed0*/  IMAD R2, R5.reuse, c[0x0][0x280], RZ ;  /* 0x0000a00005027a24 */ /* 0x040fe200078e02ff */
[----:B------:R-:W-:Y:S01]  /*7ee0*/  LEA R18, P0, R6, c[0x0][0x270], 0x1 ;  /* 0x00009c0006127a11 */ /* 0x000fe200078008ff */
[----:B------:R-:W-:Y:S01]  /*7ef0*/  IMAD R5, R5, c[0x0][0x290], RZ ;  /* 0x0000a40005057a24 */ /* 0x000fe200078e02ff */
[----:B------:R-:W-:Y:S01]  /*7f00*/  CS2R R42, SRZ ;  /* 0x00000000002a7805 */ /* 0x000fe2000001ff00 */
[----:B------:R-:W-:Y:S01]  /*7f10*/  IMAD R2, R0, c[0x0][0x284], R2 ;  /* 0x0000a10000027a24 */ /* 0x000fe200078e0202 */
[----:B------:R-:W-:Y:S01]  /*7f20*/  CS2R R38, SRZ ;  /* 0x0000000000267805 */ /* 0x000fe2000001ff00 */
[----:B------:R-:W-:Y:S01]  /*7f30*/  CS2R R34, SRZ ;  /* 0x0000000000227805 */ /* 0x000fe2000001ff00 */
[----:B------:R-:W-:Y:S01]  /*7f40*/  CS2R R28, SRZ ;  /* 0x00000000001c7805 */ /* 0x000fe2000001ff00 */
[----:B------:R-:W-:Y:S01]  /*7f50*/  CS2R R24, SRZ ;  /* 0x0000000000187805 */ /* 0x000fe2000001ff00 */
[----:B------:R-:W-:Y:S01]  /*7f60*/  IADD3 R2, R7, R2, RZ ;  /* 0x0000000207027210 */ /* 0x000fe20007ffe0ff */
[----:B------:R-:W-:-:S03]  /*7f70*/  CS2R R20, SRZ ;  /* 0x0000000000147805 */ /* 0x000fc6000001ff00 */
[----:B------:R-:W-:Y:S01]  /*7f80*/  LEA.HI.X R17, R6, c[0x0][0x274], R2, 0x1, P0 ;  /* 0x00009d0006117a11 */ /* 0x000fe200000f0c02 */
[----:B------:R-:W-:Y:S02]  /*7f90*/  IMAD.MOV.U32 R2, RZ, RZ, R8 ;  /* 0x000000ffff027224 */ /* 0x000fe400078e0008 */
[----:B------:R1:W2:Y:S02]  /*7fa0*/  SHFL.IDX PT, R8, R18, RZ, 0x1e1f ;  /* 0x001e1fff12087589 */ /* 0x0002a400000e0000 */
[C---:B------:R-:W-:Y:S02]  /*7fb0*/  IMAD.WIDE.U32 R2, R0.reuse, c[0x0][0x290], R2 ;  /* 0x0000a40000027a25 */ /* 0x040fe400078e0002 */
[----:B------:R1:W3:Y:S02]  /*7fc0*/  SHFL.IDX PT, R9, R17, RZ, 0x1e1f ;  /* 0x001e1fff11097589 */ /* 0x0002e400000e0000 */
[----:B------:R-:W-:Y:S01]  /*7fd0*/  IMAD R0, R0, c[0x0][0x294], R5 ;  /* 0x0000a50000007a24 */ /* 0x000fe200078e0205 */
[----:B------:R-:W-:-:S04]  /*7fe0*/  LEA R15, P0, R2, c[0x0][0x288], 0x1 ;  /* 0x0000a200020f7a11 */ /* 0x000fc800078008ff */
[----:B------:R-:W-:Y:S01]  /*7ff0*/  IADD3 R0, R3, R0, RZ ;  /* 0x0000000003007210 */ /* 0x000fe20007ffe0ff */
[----:B------:R1:W4:Y:S03]  /*8000*/  SHFL.IDX PT, R10, R15, RZ, 0x1e1f ;  /* 0x001e1fff0f0a7589 */ /* 0x00032600000e0000 */
[----:B------:R-:W-:Y:S02]  /*8010*/  LEA.HI.X R14, R2, c[0x0][0x28c], R0, 0x1, P0 ;  /* 0x0000a300020e7a11 */ /* 0x000fe400000f0c00 */
[----:B------:R-:W-:-:S03]  /*8020*/  ISETP.GE.AND P0, PT, R30, R31, PT ;  /* 0x0000001f1e00720c */ /* 0x000fc60003f06270 */
[----:B------:R1:W1:Y:S10]  /*8030*/  SHFL.IDX PT, R11, R14, RZ, 0x1e1f ;  /* 0x001e1fff0e0b7589 */ /* 0x00027400000e0000 */
[----:B------:R-:W-:Y:S05]  /*8040*/  @P0 BRA `(.L_x_450) ;  /* 0x000003e000000947 */ /* 0x000fea0003800000 */
[----:B--23--:R-:W-:Y:S01]  /*8050*/  ISETP.GE.AND P0, PT, R16, c[0x0][0x27c], PT ;  /* 0x00009f0010007a0c */ /* 0x00cfe20003f06270 */
[----:B------:R-:W-:Y:S01]  /*8060*/  CS2R R20, SRZ ;  /* 0x0000000000147805 */ /* 0x000fe2000001ff00 */
[----:B------:R-:W-:-:S11]  /*8070*/  CS2R R12, SRZ ;  /* 0x00000000000c7805 */ /* 0x000fd6000001ff00 */
[----:B-1--4-:R-:W-:-:S04]  /*8080*/  @!P0 IMAD.WIDE R2, R16, 0x2, R10 ;  /* 0x0000000210028825 */ /* 0x012fc800078e020a */
[C---:B------:R-:W-:Y:S01]  /*8090*/  @!P0 IMAD.WIDE R6, R16.reuse, 0x2, R8 ;  /* 0x0000000210068825 */ /* 0x040fe200078e0208 */
[----:B------:R1:W5:Y:S04]  /*80a0*/  @!P0 LD.E.64 R20, [R2.64] ;  /* 0x0000000c02148980 */ /* 0x000368000c101b00 */
[----:B------:R2:W5:Y:S01]  /*80b0*/  @!P0 LD.E.64 R12, [R6.64] ;  /* 0x0000000c060c8980 */ /* 0x000562000c101b00 */
[----:B-1----:R-:W-:-:S04]  /*80c0*/  IADD3 R2, R16, 0x8, RZ ;  /* 0x0000000810027810 */ /* 0x002fc80007ffe0ff */
[----:B------:R-:W-:Y:S01]  /*80d0*/  ISETP.GE.AND P0, PT, R2, c[0x0][0x27c], PT ;  /* 0x00009f0002007a0c */ /* 0x000fe20003f06270 */
[----:B------:R-:W-:-:S12]  /*80e0*/  CS2R R24, SRZ ;  /* 0x0000000000187805 */ /* 0x000fd8000001ff00 */
[----:B------:R-:W-:-:S04]  /*80f0*/  @!P0 SHF.R.S32.HI R0, RZ, 0x1f, R2 ;  /* 0x0000001fff008819 */ /* 0x000fc80000011402 */
[----:B------:R-:W-:-:S04]  /*8100*/  @!P0 LEA.HI R0, R0, R2, RZ, 0x2 ;  /* 0x0000000200008211 */ /* 0x000fc800078f10ff */
[----:B------:R-:W-:Y:S01]  /*8110*/  @!P0 LOP3.LUT R0, R0, 0xfffffffc, RZ, 0xc0, !PT ;  /* 0xfffffffc00008812 */ /* 0x000fe200078ec0ff */
[----:B------:R-:W-:-:S04]  /*8120*/  CS2R R22, SRZ ;  /* 0x0000000000167805 */ /* 0x000fc8000001ff00 */
[----:B------:R-:W-:-:S04]  /*8130*/  @!P0 IMAD.WIDE R2, R0, 0x2, R10 ;  /* 0x0000000200028825 */ /* 0x000fc800078e020a */
[----:B--2---:R-:W-:Y:S01]  /*8140*/  @!P0 IMAD.WIDE R6, R0, 0x2, R8 ;  /* 0x0000000200068825 */ /* 0x004fe200078e0208 */
        /* <DEDUP_REMOVED lines=42> */
[----:B--2---:R-:W-:-:S04]  /*83f0*/  @!P0 IMAD.WIDE R6, R0, 0x2, R8 ;  /* 0x0000000200068825 */ /* 0x004fc800078e0208 */
[----:B------:R-:W-:Y:S01]  /*8400*/  @!P0 IMAD.WIDE R2, R0, 0x2, R10 ;  /* 0x0000000200028825 */ /* 0x000fe200078e020a */
[----:B------:R1:W5:Y:S04]  /*8410*/  @!P0 LD.E.64 R40, [R6.64] ;  /* 0x0000000c06288980 */ /* 0x000368000c101b00 */
[----:B------:R1:W5:Y:S02]  /*8420*/  @!P0 LD.E.64 R42, [R2.64] ;  /* 0x0000000c022a8980 */ /* 0x000364000c101b00 */
.L_x_450:
[----:B--23--:R-:W-:Y:S05]  /*8430*/  BSYNC B0 ;  /* 0x0000000000007941 */ /* 0x00cfea0003800000 */
.L_x_449:
[----:B-----5:R-:W-:Y:S01]  /*8440*/  IMAD.MOV.U32 R0, RZ, RZ, R41 ;  /* 0x000000ffff007224 */ /* 0x020fe200078e0029 */
[----:B------:R2:W3:Y:S01]  /*8450*/  SHFL.IDX PT, R9, R17, 0x1, 0x1e1f ;  /* 0x003e1f0011097f89 */ /* 0x0004e200000e0000 */
[----:B-1----:R-:W-:Y:S01]  /*8460*/  IMAD.MOV.U32 R2, RZ, RZ, R40 ;  /* 0x000000ffff027224 */ /* 0x002fe200078e0028 */
[----:B------:R-:W-:Y:S01]  /*8470*/  BSSY B0, `(.L_x_451) ;  /* 0x000007e000007945 */ /* 0x000fe20003800000 */
[----:B------:R-:W-:Y:S01]  /*8480*/  IMAD.MOV.U32 R5, RZ, RZ, R36 ;  /* 0x000000ffff057224 */ /* 0x000fe200078e0024 */
[----:B------:R-:W-:Y:S01]  /*8490*/  PRMT R85, R0, 0x7610, R85 ;  /* 0x0000761000557816 */ /* 0x000fe20000000055 */
        /* <DEDUP_REMOVED lines=37> */
[----:B------:R-:W-:Y:S01]  /*86f0*/  IADD3 R0, R30, 0x40, RZ ;  /* 0x000000401e007810 */ /* 0x000fe20007ffe0ff */
[----:B------:R1:W4:Y:S01]  /*8700*/  SHFL.IDX PT, R8, R18, 0x1, 0x1e1f ;  /* 0x003e1f0012087f89 */ /* 0x00032200000e0000 */
[----:B------:R-:W-:Y:S01]  /*8710*/  PRMT R79, R79, 0x5410, R3 ;  /* 0x000054104f4f7816 */ /* 0x000fe20000000003 */
[----:B------:R-:W-:Y:S01]  /*8720*/  IMAD.MOV.U32 R3, RZ, RZ, R25 ;  /* 0x000000ffff037224 */ /* 0x000fe200078e0019 */
[----:B------:R-:W-:Y:S01]  /*8730*/  ISETP.GE.AND P0, PT, R0, R31, PT ;  /* 0x0000001f0000720c */ /* 0x000fe20003f06270 */
[----:B------:R1:W1:Y:S01]  /*8740*/  SHFL.IDX PT, R11, R14, 0x1, 0x1e1f ;  /* 0x003e1f000e0b7f89 */ /* 0x00026200000e0000 */
[----:B------:R-:W-:Y:S01]  /*8750*/  PRMT R73, R73, 0x5410, R2 ;  /* 0x0000541049497816 */ /* 0x000fe20000000002 */
[----:B------:R-:W-:Y:S01]  /*8760*/  IMAD.MOV.U32 R2, RZ, RZ, R20 ;  /* 0x000000ffff027224 */ /* 0x000fe200078e0014 */
[----:B------:R-:W-:Y:S01]  /*8770*/  PRMT R71, R71, 0x5410, R5 ;  /* 0x0000541047477816 */ /* 0x000fe20000000005 */
[----:B----4-:R4:W1:Y:S01]  /*8780*/  SHFL.IDX PT, R10, R15, 0x1, 0x1e1f ;  /* 0x003e1f000f0a7f89 */ /* 0x01086200000e0000 */
[----:B------:R-:W-:Y:S01]  /*8790*/  PRMT R72, R3, 0x7610, R72 ;  /* 0x0000761003487816 */ /* 0x000fe20000000048 */
[----:B------:R-:W-:Y:S01]  /*87a0*/  CS2R R62, SRZ ;  /* 0x00000000003e7805 */ /* 0x000fe2000001ff00 */
[----:B--2---:R-:W-:Y:S01]  /*87b0*/  PRMT R17, R2, 0x7610, R17 ;  /* 0x0000761002117816 */ /* 0x004fe20000000011 */
        /* <DEDUP_REMOVED lines=11> */
[----:B---3--:R-:W-:Y:S01]  /*8870*/  ISETP.GE.AND P0, PT, R16, c[0x0][0x27c], PT ;  /* 0x00009f0010007a0c */ /* 0x008fe20003f06270 */
[----:B------:R-:W-:Y:S01]  /*8880*/  CS2R R46, SRZ ;  /* 0x00000000002e7805 */ /* 0x000fe2000001ff00 */
[----:B------:R-:W-:-:S11]  /*8890*/  CS2R R44, SRZ ;  /* 0x00000000002c7805 */ /* 0x000fd6000001ff00 */
[----:B-1----:R-:W-:-:S04]  /*88a0*/  @!P0 IMAD.WIDE R2, R16, 0x2, R10 ;  /* 0x0000000210028825 */ /* 0x002fc800078e020a */
        /* <DEDUP_REMOVED lines=58> */
.L_x_452:
[----:B---3--:R-:W-:Y:S05]  /*8c50*/  BSYNC B0 ;  /* 0x0000000000007941 */ /* 0x008fea0003800000 */
.L_x_451:
[----:B------:R-:W-:Y:S01]  /*8c60*/  SHF.R.S32.HI R0, RZ, 0x1f, R118 ;  /* 0x0000001fff007819 */ /* 0x000fe20000011476 */
[----:B------:R-:W-:-:S04]  /*8c70*/  DEPBAR.LE SB0, 0x1 ;  /* 0x000080400000791a */ /* 0x000fc80000000000 */
[----:B------:R-:W-:Y:S01]  /*8c80*/  LEA.HI R0, R0, R118, RZ, 0x2 ;  /* 0x0000007600007211 */ /* 0x000fe200078f10ff */
[----:B------:R-:W-:Y:S01]  /*8c90*/  BSSY B1, `(.L_x_453) ;  /* 0x000015e000017945 */ /* 0x000fe20003800000 */
[----:B-1----:R-:W-:Y:S02]  /*8ca0*/  LEA.HI R2, R60, R60, RZ, 0x1 ;  /* 0x0000003c3c027211 */ /* 0x002fe400078f08ff */
[----:B------:R-:W-:Y:S02]  /*8cb0*/  LOP3.LUT R0, R0, 0xfffffffc, RZ, 0xc0, !PT ;  /* 0xfffffffc00007812 */ /* 0x000fe400078ec0ff */
[----:B------:R-:W-:-:S03]  /*8cc0*/  LOP3.LUT R2, R2, 0x7fffffe, RZ, 0xc0, !PT ;  /* 0x07fffffe02027812 */ /* 0x000fc600078ec0ff */
[----:B------:R-:W-:Y:S02]  /*8cd0*/  IMAD.IADD R3, R118, 0x1, -R0 ;  /* 0x0000000176037824 */ /* 0x000fe400078e0a00 */
[----:B------:R-:W-:Y:S02]  /*8ce0*/  IMAD.IADD R2, R60, 0x1, -R2 ;  /* 0x000000013c027824 */ /* 0x000fe400078e0a02 */
[C---:B------:R-:W-:Y:S01]  /*8cf0*/  IMAD.SHL.U32 R0, R3.reuse, 0x40, RZ ;  /* 0x0000004003007824 */ /* 0x040fe200078e00ff */
[----:B------:R-:W-:Y:S01]  /*8d00*/  BAR.SYNC.DEFER_BLOCKING 0x0 ;  /* 0x0000000000007b1d */ /* 0x000fe20000010000 */
[----:B------:R-:W-:Y:S01]  /*8d10*/  IMAD R2, R92, 0x8, R2 ;  /* 0x000000085c027824 */ /* 0x000fe200078e0202 */
[----:B------:R-:W-:Y:S01]  /*8d20*/  LOP3.LUT P0, RZ, R3, 0x2, RZ, 0xc0, !PT ;  /* 0x0000000203ff7812 */ /* 0x000fe2000780c0ff */
[----:B-----5:R-:W-:Y:S01]  /*8d30*/  IMAD.MOV.U32 R3, RZ, RZ, R62 ;  /* 0x000000ffff037224 */ /* 0x020fe200078e003e */
[----:B------:R-:W-:-:S04]  /*8d40*/  LOP3.LUT R0, R0, 0xc0, RZ, 0xc0, !PT ;  /* 0x000000c000007812 */ /* 0x000fc800078ec0ff */
[----:B------:R-:W-:Y:S02]  /*8d50*/  LOP3.LUT R5, R0, 0x8, R61, 0xf8, !PT ;  /* 0x0000000800057812 */ /* 0x000fe400078ef83d */
[----:B------:R-:W-:Y:S02]  /*8d60*/  SHF.R.U32.HI R0, RZ, 0x3, R0 ;  /* 0x00000003ff007819 */ /* 0x000fe40000011600 */
[----:B------:R-:W-:Y:S01]  /*8d70*/  PRMT R90, R90, 0x5410, R3 ;  /* 0x000054105a5a7816 */ /* 0x000fe20000000003 */
[----:B------:R-:W-:Y:S01]  /*8d80*/  IMAD.MOV.U32 R3, RZ, RZ, R52 ;  /* 0x000000ffff037224 */ /* 0x000fe200078e0034 */
[----:B------:R-:W-:Y:S01]  /*8d90*/  LOP3.LUT R0, R5, R0, RZ, 0x3c, !PT ;  /* 0x0000000005007212 */ /* 0x000fe200078e3cff */
[----:B------:R-:W-:-:S03]  /*8da0*/  IMAD.MOV.U32 R5, RZ, RZ, R69 ;  /* 0x000000ffff057224 */ /* 0x000fc600078e0045 */
[----:B------:R-:W-:Y:S01]  /*8db0*/  PRMT R86, R86, 0x5410, R3 ;  /* 0x0000541056567816 */ /* 0x000fe20000000003 */
[----:B------:R-:W-:Y:S01]  /*8dc0*/  IMAD.U32 R6, R2, 0x20, R0 ;  /* 0x0000002002067824 */ /* 0x000fe200078e0000 */
[----:B------:R-:W-:Y:S01]  /*8dd0*/  PRMT R94, R5, 0x7610, R94 ;  /* 0x00007610055e7816 */ /* 0x000fe2000000005e */
[----:B------:R-:W-:Y:S02]  /*8de0*/  IMAD.MOV.U32 R5, RZ, RZ, R57 ;  /* 0x000000ffff057224 */ /* 0x000fe400078e0039 */
[----:B------:R-:W-:Y:S01]  /*8df0*/  IMAD.MOV.U32 R0, RZ, RZ, R68 ;  /* 0x000000ffff007224 */ /* 0x000fe200078e0044 */
[----:B------:R-:W-:Y:S01]  /*8e00*/  IADD3 R7, R6, 0x10, RZ ;  /* 0x0000001006077810 */ /* 0x000fe20007ffe0ff */
        /* <DEDUP_REMOVED lines=20> */
[----:B------:R-:W-:Y:S01]  /*8f50*/  IMAD.IADD R5, R31, 0x1, -R196 ;  /* 0x000000011f057824 */ /* 0x000fe200078e0ac4 */
[----:B------:R-:W-:Y:S01]  /*8f60*/  PRMT R80, R2, 0x7610, R80 ;  /* 0x0000761002507816 */ /* 0x000fe20000000050 */
[----:B------:R-:W-:Y:S01]  /*8f70*/  IMAD.MOV.U32 R3, RZ, RZ, R64 ;  /* 0x000000ffff037224 */ /* 0x000fe200078e0040 */
[----:B------:R-:W-:Y:S01]  /*8f80*/  PRMT R91, R91, 0x5410, R0 ;  /* 0x000054105b5b7816 */ /* 0x000fe20000000000 */
[----:B------:R-:W-:Y:S01]  /*8f90*/  IMAD.MOV.U32 R2, RZ, RZ, R65 ;  /* 0x000000ffff027224 */ /* 0x000fe200078e0041 */
[----:B------:R-:W-:Y:S01]  /*8fa0*/  IMNMX R61, R5, 0x80, PT ;  /* 0x00000080053d7817 */ /* 0x000fe20003800200 */
[----:B------:R-:W-:Y:S01]  /*8fb0*/  IMAD.MOV.U32 R0, RZ, RZ, R58 ;  /* 0x000000ffff007224 */ /* 0x000fe200078e003a */
[----:B------:R-:W-:-:S02]  /*8fc0*/  @P0 IADD3 R7, R6, -0x10, RZ ;  /* 0xfffffff006070810 */ /* 0x000fc40007ffe0ff */
[----:B------:R-:W-:Y:S02]  /*8fd0*/  ISETP.GE.AND P0, PT, R60, R61, PT ;  /* 0x0000003d3c00720c */ /* 0x000fe40003f06270 */
        /* <DEDUP_REMOVED lines=22> */
[----:B------:R-:W-:Y:S01]  /*9140*/  SHF.R.U32.HI R0, RZ, 0x10, R21 ;  /* 0x00000010ff007819 */ /* 0x000fe20000011615 */
[----:B------:R-:W-:Y:S01]  /*9150*/  HADD2.F32 R3, -RZ, R70.H1_H1 ;  /* 0x30000046ff037230 */ /* 0x000fe20000004100 */
[--C-:B------:R-:W-:Y:S02]  /*9160*/  SHF.R.U32.HI R2, RZ, 0x10, R13.reuse ;  /* 0x00000010ff027819 */ /* 0x100fe4000001160d */
[----:B------:R-:W-:Y:S01]  /*9170*/  SHF.R.U64 R18, R12, 0x10, R13 ;  /* 0x000000100c127819 */ /* 0x000fe2000000120d */
[----:B------:R-:W-:Y:S01]  /*9180*/  HADD2.F32 R7, -RZ, R0.H0_H0 ;  /* 0x20000000ff077230 */ /* 0x000fe20000004100 */
[----:B----4-:R-:W-:Y:S01]  /*9190*/  SHF.R.U64 R15, R20, 0x10, R21 ;  /* 0x00000010140f7819 */ /* 0x010fe20000001215 */
[----:B------:R-:W-:Y:S02]  /*91a0*/  HADD2.F32 R0, -RZ, R17.H0_H0 ;  /* 0x20000011ff007230 */ /* 0x000fe40000004100 */
[----:B------:R-:W-:-:S02]  /*91b0*/  HADD2.F32 R19, -RZ, R2.H0_H0 ;  /* 0x20000002ff137230 */ /* 0x000fc40000004100 */
[----:B------:R-:W-:Y:S02]  /*91c0*/  HADD2.F32 R18, -RZ, R18.H0_H0 ;  /* 0x20000012ff127230 */ /* 0x000fe40000004100 */
[--C-:B-1----:R-:W-:Y:S02]  /*91d0*/  HADD2.F32 R5, -RZ, R11.reuse.H0_H0 ;  /* 0x2000000bff057230 */ /* 0x102fe40000004100 */
[----:B------:R-:W-:Y:S02]  /*91e0*/  HADD2.F32 R11, -RZ, R11.H1_H1 ;  /* 0x3000000bff0b7230 */ /* 0x000fe40000004100 */
[--C-:B------:R-:W-:Y:S02]  /*91f0*/  HADD2.F32 R6, -RZ, R8.reuse.H0_H0 ;  /* 0x20000008ff067230 */ /* 0x100fe40000004100 */
[----:B------:R-:W-:Y:S01]  /*9200*/  HADD2.F32 R8, -RZ, R8.H1_H1 ;  /* 0x30000008ff087230 */ /* 0x000fe20000004100 */
[-C--:B------:R-:W-:Y:S01]  /*9210*/  FMUL.FTZ R2, R11, R7.reuse ;  /* 0x000000070b027220 */ /* 0x080fe20000410000 */
[--C-:B------:R-:W-:Y:S01]  /*9220*/  HADD2.F32 R14, -RZ, R9.reuse.H0_H0 ;  /* 0x20000009ff0e7230 */ /* 0x100fe20000004100 */
[C---:B------:R-:W-:Y:S01]  /*9230*/  FMUL.FTZ R7, R5.reuse, R7 ;  /* 0x0000000705077220 */ /* 0x040fe20000410000 */
[----:B------:R-:W-:Y:S01]  /*9240*/  HADD2.F32 R13, -RZ, R9.H1_H1 ;  /* 0x30000009ff0d7230 */ /* 0x000fe20000004100 */
[-C--:B------:R-:W-:Y:S01]  /*9250*/  FMUL.FTZ R9, R8, R0.reuse ;  /* 0x0000000008097220 */ /* 0x080fe20000410000 */
[--C-:B------:R-:W-:Y:S01]  /*9260*/  HADD2.F32 R12, -RZ, R10.reuse.H0_H0 ;  /* 0x2000000aff0c7230 */ /* 0x100fe20000004100 */
[----:B------:R-:W-:Y:S01]  /*9270*/  FFMA.FTZ R17, R5, R19, -R2 ;  /* 0x0000001305117223 */ /* 0x000fe20000010802 */
[----:B------:R-:W-:Y:S01]  /*9280*/  HADD2.F32 R10, -RZ, R10.H1_H1 ;  /* 0x3000000aff0a7230 */ /* 0x000fe20000004100 */
[C---:B------:R-:W-:Y:S01]  /*9290*/  FMUL.FTZ R2, R6.reuse, R0 ;  /* 0x0000000006027220 */ /* 0x040fe20000410000 */
[----:B------:R-:W-:Y:S01]  /*92a0*/  HADD2.F32 R0, -RZ, R70.H0_H0 ;  /* 0x20000046ff007230 */ /* 0x000fe20000004100 */
[-C--:B------:R-:W-:Y:S01]  /*92b0*/  FFMA.FTZ R6, R6, R3.reuse, -R9 ;  /* 0x0000000306067223 */ /* 0x080fe20000010809 */
[----:B------:R-:W-:Y:S01]  /*92c0*/  HADD2.F32 R9, -RZ, R15.H0_H0 ;  /* 0x2000000fff097230 */ /* 0x000fe20000004100 */
[----:B------:R-:W-:Y:S01]  /*92d0*/  FFMA.FTZ R8, R8, R3, R2 ;  /* 0x0000000308087223 */ /* 0x000fe20000010002 */
[----:B------:R-:W-:Y:S01]  /*92e0*/  HADD2.F32 R2, -RZ, R71.H0_H0 ;  /* 0x20000047ff027230 */ /* 0x000fe20000004100 */
[----:B------:R-:W-:-:S02]  /*92f0*/  FMUL.FTZ R3, R10, R0 ;  /* 0x000000000a037220 */ /* 0x000fc40000410000 */
[-C--:B------:R-:W-:Y:S01]  /*9300*/  FMUL.FTZ R5, R13, R9.reuse ;  /* 0x000000090d057220 */ /* 0x080fe20000410000 */
[----:B------:R-:W-:Y:S01]  /*9310*/  F2FP.PACK_AB R8, R8, R6 ;  /* 0x000000060808723e */ /* 0x000fe200000000ff */
[----:B------:R-:W-:Y:S02]  /*9320*/  FMUL.FTZ R0, R12, R0 ;  /* 0x000000000c007220 */ /* 0x000fe40000410000 */
[----:B------:R-:W-:Y:S02]  /*9330*/  FMUL.FTZ R9, R14, R9 ;  /* 0x000000090e097220 */ /* 0x000fe40000410000 */
[----:B------:R-:W-:Y:S02]  /*9340*/  FFMA.FTZ R11, R11, R19, R7 ;  /* 0x000000130b0b7223 */ /* 0x000fe40000010007 */
[-C--:B------:R-:W-:Y:S02]  /*9350*/  FFMA.FTZ R3, R12, R2.reuse, -R3 ;  /* 0x000000020c037223 */ /* 0x080fe40000010803 */
[----:B------:R-:W-:Y:S01]  /*9360*/  FFMA.FTZ R0, R10, R2, R0 ;  /* 0x000000020a007223 */ /* 0x000fe20000010000 */
[----:B------:R-:W-:Y:S01]  /*9370*/  F2FP.PACK_AB R11, R11, R17 ;  /* 0x000000110b0b723e */ /* 0x000fe200000000ff */
[----:B------:R-:W-:-:S02]  /*9380*/  FFMA.FTZ R5, R14, R18, -R5 ;  /* 0x000000120e057223 */ /* 0x000fc40000010805 */
[----:B------:R-:W-:Y:S01]  /*9390*/  FFMA.FTZ R9, R13, R18, R9 ;  /* 0x000000120d097223 */ /* 0x000fe20000010009 */
[----:B------:R-:W-:-:S04]  /*93a0*/  F2FP.PACK_AB R10, R0, R3 ;  /* 0x00000003000a723e */ /* 0x000fc800000000ff */
[----:B------:R-:W-:-:S05]  /*93b0*/  F2FP.PACK_AB R9, R9, R5 ;  /* 0x000000050909723e */ /* 0x000fca00000000ff */
[----:B------:R1:W-:Y:S02]  /*93c0*/  STS.128 [R30], R8 ;  /* 0x000000081e007388 */ /* 0x0003e40000000c00 */
.L_x_456:
[----:B------:R-:W-:Y:S05]  /*93d0*/  BSYNC B0 ;  /* 0x0000000000007941 */ /* 0x000fea0003800000 */
.L_x_455:
[----:B------:R-:W-:Y:S01]  /*93e0*/  IADD3 R0, R16, 0x8, RZ ;  /* 0x0000000810007810 */ /* 0x000fe20007ffe0ff */
[----:B------:R-:W-:Y:S03]  /*93f0*/  BSSY B0, `(.L_x_457) ;  /* 0x000002d000007945 */ /* 0x000fe60003800000 */
[----:B------:R-:W-:-:S13]  /*9400*/  ISETP.GE.AND P0, PT, R0, c[0x0][0x27c], PT ;  /* 0x00009f0000007a0c */ /* 0x000fda0003f06270 */
[----:B------:R-:W-:Y:S05]  /*9410*/  @P0 BRA `(.L_x_458) ;  /* 0x000002a000000947 */ /* 0x000fea0003800000 */
[----:B-1----:R-:W1:Y:S01]  /*9420*/  LDS.128 R8, [R31] ;  /* 0x000000001f087984 */ /* 0x002e620000000c00 */
[----:B------:R-:W-:Y:S01]  /*9430*/  SHF.R.U32.HI R0, RZ, 0x10, R25 ;  /* 0x00000010ff007819 */ /* 0x000fe20000011619 */
[----:B------:R-:W-:Y:S01]  /*9440*/  HADD2.F32 R3, -RZ, R72.H1_H1 ;  /* 0x30000048ff037230 */ /* 0x000fe20000004100 */
[----:B------:R-:W-:Y:S02]  /*9450*/  SHF.R.U32.HI R2, RZ, 0x10, R23 ;  /* 0x00000010ff027819 */ /* 0x000fe40000011617 */
[----:B----4-:R-:W-:Y:S01]  /*9460*/  SHF.R.U64 R15, R24, 0x10, R25 ;  /* 0x00000010180f7819 */ /* 0x010fe20000001219 */
[----:B------:R-:W-:Y:S01]  /*9470*/  HADD2.F32 R7, -RZ, R0.H0_H0 ;  /* 0x20000000ff077230 */ /* 0x000fe20000004100 */
[----:B------:R-:W-:Y:S01]  /*9480*/  SHF.R.U64 R18, R22, 0x10, R23 ;  /* 0x0000001016127819 */ /* 0x000fe20000001217 */
[----:B------:R-:W-:Y:S02]  /*9490*/  HADD2.F32 R0, -RZ, R71.H1_H1 ;  /* 0x30000047ff007230 */ /* 0x000fe40000004100 */
        /* <DEDUP_REMOVED lines=34> */
.L_x_458:
[----:B------:R-:W-:Y:S05]  /*96c0*/  BSYNC B0 ;  /* 0x0000000000007941 */ /* 0x000fea0003800000 */
.L_x_457:
[----:B------:R-:W-:Y:S01]  /*96d0*/  IADD3 R0, R16, 0x10, RZ ;  /* 0x0000001010007810 */ /* 0x000fe20007ffe0ff */
[----:B------:R-:W-:Y:S03]  /*96e0*/  BSSY B0, `(.L_x_459) ;  /* 0x000002d000007945 */ /* 0x000fe60003800000 */
[----:B------:R-:W-:-:S13]  /*96f0*/  ISETP.GE.AND P0, PT, R0, c[0x0][0x27c], PT ;  /* 0x00009f0000007a0c */ /* 0x000fda0003f06270 */
[----:B------:R-:W-:Y:S05]  /*9700*/  @P0 BRA `(.L_x_460) ;  /* 0x000002a000000947 */ /* 0x000fea0003800000 */
[----:B-1----:R-:W1:Y:S01]  /*9710*/  LDS.128 R8, [R30+0x2000] ;  /* 0x002000001e087984 */ /* 0x002e620000000c00 */
        /* <DEDUP_REMOVED lines=40> */
[----:B------:R1:W-:Y:S02]  /*99a0*/  STS.128 [R30+0x2000], R8 ;  /* 0x002000081e007388 */ /* 0x0003e40000000c00 */
.L_x_460:
[----:B------:R-:W-:Y:S05]  /*99b0*/  BSYNC B0 ;  /* 0x0000000000007941 */ /* 0x000fea0003800000 */
.L_x_459:
        /* <DEDUP_REMOVED lines=46> */
.L_x_462:
[----:B------:R-:W-:Y:S05]  /*9ca0*/  BSYNC B0 ;  /* 0x0000000000007941 */ /* 0x000fea0003800000 */
.L_x_461:
        /* <DEDUP_REMOVED lines=27> */
[----:B------:R-:W-:Y:S01]  /*9e60*/  HADD2.F32 R0, -RZ, R79.H1_H1 ;  /* 0x3000004fff007230 */ /* 0x000fe20000004100 */
        /* <DEDUP_REMOVED lines=18> */
.L_x_464:
[----:B------:R-:W-:Y:S05]  /*9f90*/  BSYNC B0 ;  /* 0x0000000000007941 */ /* 0x000fea0003800000 */
.L_x_463:
[----:B------:R-:W-:-:S04]  /*9fa0*/  IADD3 R0, R16, 0x28, RZ ;  /* 0x0000002810007810 */ /* 0x000fc80007ffe0ff */
        /* <DEDUP_REMOVED lines=44> */
.L_x_454:
[----:B------:R-:W-:Y:S05]  /*a270*/  BSYNC B1 ;  /* 0x0000000000017941 */ /* 0x000fea0003800000 */
.L_x_453:
[----:B------:R-:W-:-:S04]  /*a280*/  IADD3 R0, R60, 0x40, RZ ;  /* 0x000000403c007810 */ /* 0x000fc80007ffe0ff */
[----:B------:R-:W-:-:S13]  /*a290*/  ISETP.GE.AND P0, PT, R0, R61, PT ;  /* 0x0000003d0000720c */ /* 0x000fda0003f06270 */
[----:B------:R-:W-:Y:S05]  /*a2a0*/  @P0 BRA `(.L_x_465) ;  /* 0x00004b8000000947 */ /* 0x000fea0003800000 */
[----:B------:R-:W-:Y:S01]  /*a2b0*/  ISETP.GE.AND P0, PT, R16, c[0x0][0x27c], PT ;  /* 0x00009f0010007a0c */ /* 0x000fe20003f06270 */
[----:B------:R-:W-:-:S12]  /*a2c0*/  BSSY B0, `(.L_x_466) ;  /* 0x000002c000007945 */ /* 0x000fd80003800000 */
[----:B------:R-:W-:Y:S05]  /*a2d0*/  @P0 BRA `(.L_x_467) ;  /* 0x000002a000000947 */ /* 0x000fea0003800000 */
[----:B-1----:R-:W1:Y:S01]  /*a2e0*/  LDS.128 R8, [R30+0x1000] ;  /* 0x001000001e087984 */ /* 0x002e620000000c00 */
[----:B------:R-:W-:Y:S01]  /*a2f0*/  SHF.R.U32.HI R0, RZ, 0x10, R47 ;  /* 0x00000010ff007819 */ /* 0x000fe2000001162f */
[----:B------:R-:W-:Y:S01]  /*a300*/  HADD2.F32 R3, -RZ, R79.H0_H0 ;  /* 0x2000004fff037230 */ /* 0x000fe20000004100 */
        /* <DEDUP_REMOVED lines=39> */
.L_x_467:
[----:B------:R-:W-:Y:S05]  /*a580*/  BSYNC B0 ;  /* 0x0000000000007941 */ /* 0x000fea0003800000 */
.L_x_466:
[----:B------:R-:W-:Y:S01]  /*a590*/  IADD3 R0, R16, 0x8, RZ ;  /* 0x0000000810007810 */ /* 0x000fe20007ffe0ff */
[----:B------:R-:W-:Y:S03]  /*a5a0*/  BSSY B0, `(.L_x_468) ;  /* 0x000002d000007945 */ /* 0x000fe60003800000 */
[----:B------:R-:W-:-:S13]  /*a5b0*/  ISETP.GE.AND P0, PT, R0, c[0x0][0x27c], PT ;  /* 0x00009f0000007a0c */ /* 0x000fda0003f06270 */
        /* <DEDUP_REMOVED lines=43> */
.L_x_469:
[----:B------:R-:W-:Y:S05]  /*a870*/  BSYNC B0 ;  /* 0x0000000000007941 */ /* 0x000fea0003800000 */
.L_x_468:
        /* <DEDUP_REMOVED lines=46> */
.L_x_471:
[----:B------:R-:W-:Y:S05]  /*ab60*/  BSYNC B0 ;  /* 0x0000000000007941 */ /* 0x000fea0003800000 */
.L_x_470:
        /* <DEDUP_REMOVED lines=46> */
.L_x_473:
[----:B------:R-:W-:Y:S05]  /*ae50*/  BSYNC B0 ;  /* 0x0000000000007941 */ /* 0x000fea0003800000 */
.L_x_472:
        /* <DEDUP_REMOVED lines=46> */
.L_x_475:
[----:B------:R-:W-:Y:S05]  /*b140*/  BSYNC B0 ;  /* 0x0000000000007941 */ /* 0x000fea0003800000 */
.L_x_474:
        /* <DEDUP_REMOVED lines=21> */
[----:B------:R-:W-:Y:S01]  /*b2a0*/  FMUL.FTZ R9, R8, R0 ;  /* 0x0000000008097220 */ /* 0x000fe20000410000 */
        /* <DEDUP_REMOVED lines=22> */
[----:B------:R1:W-:Y:S01]  /*b410*/  STS.128 [R31+0x5000], R8 ;  /* 0x005000081f007388 */ /* 0x0003e20000000c00 */
[----:B------:R-:W-:Y:S05]  /*b420*/  BRA `(.L_x_465) ;  /* 0x00003a0000007947 */ /* 0x000fea0003800000 */
.L_x_448:
[----:B------:R-:W-:Y:S01]  /*b430*/  @P5 IMAD.HI.U32 R2, R0, c[0x0][0x2c8], RZ ;  /* 0x0000b20000025a27 */ /* 0x000fe200078e00ff */
[----:B------:R-:W-:Y:S01]  /*b440*/  BSSY B0, `(.L_x_476) ;  /* 0x0000047000007945 */ /* 0x000fe20003800000 */
[----:B------:R-:W-:Y:S01]  /*b450*/  CS2R R86, SRZ ;  /* 0x0000000000567805 */ /* 0x000fe2000001ff00 */
[----:B------:R-:W-:Y:S01]  /*b460*/  CS2R R54, SRZ ;  /* 0x0000000000367805 */ /* 0x000fe2000001ff00 */
[----:B------:R-:W-:Y:S01]  /*b470*/  IMAD.MOV.U32 R6, RZ, RZ, R10 ;  /* 0x000000ffff067224 */ /* 0x000fe200078e000a */
        /* <DEDUP_REMOVED lines=17> */
[----:B------:R-:W-:Y:S01]  /*b590*/  IMAD.IADD R2, R7, 0x1, R2 ;  /* 0x0000000107027824 */ /* 0x000fe200078e0202 */
[----:B------:R-:W-:-:S04]  /*b5a0*/  CS2R R16, SRZ ;  /* 0x0000000000107805 */ /* 0x000fc8000001ff00 */
[----:B------:R-:W-:Y:S02]  /*b5b0*/  LEA.HI.X R14, R6, c[0x0][0x274], R2, 0x1, P0 ;  /* 0x00009d00060e7a11 */ /* 0x000fe400000f0c02 */
[----:B------:R-:W-:Y:S01]  /*b5c0*/  MOV R2, R8 ;  /* 0x0000000800027202 */ /* 0x000fe20000000f00 */
[----:B------:R1:W2:Y:S04]  /*b5d0*/  SHFL.IDX PT, R6, R15, RZ, 0x1e1f ;  /* 0x001e1fff0f067589 */ /* 0x0002a800000e0000 */
[C---:B------:R-:W-:Y:S01]  /*b5e0*/  IMAD.WIDE.U32 R2, R0.reuse, c[0x0][0x290], R2 ;  /* 0x0000a40000027a25 */ /* 0x040fe200078e0002 */
[----:B------:R1:W3:Y:S03]  /*b5f0*/  SHFL.IDX PT, R7, R14, RZ, 0x1e1f ;  /* 0x001e1fff0e077589 */ /* 0x0002e600000e0000 */
[----:B------:R-:W-:Y:S01]  /*b600*/  IMAD R0, R0, c[0x0][0x294], R5 ;  /* 0x0000a50000007a24 */ /* 0x000fe200078e0205 */
[----:B------:R-:W-:-:S04]  /*b610*/  LEA R13, P0, R2, c[0x0][0x288], 0x1 ;  /* 0x0000a200020d7a11 */ /* 0x000fc800078008ff */
[----:B------:R-:W-:-:S04]  /*b620*/  IADD3 R0, R3, R0, RZ ;  /* 0x0000000003007210 */ /* 0x000fc80007ffe0ff */
[----:B------:R-:W-:Y:S02]  /*b630*/  LEA.HI.X R12, R2, c[0x0][0x28c], R0, 0x1, P0 ;  /* 0x0000a300020c7a11 */ /* 0x000fe400000f0c00 */
[----:B------:R-:W-:Y:S01]  /*b640*/  ISETP.GE.AND P0, PT, R30, R31, PT ;  /* 0x0000001f1e00720c */ /* 0x000fe20003f06270 */
[----:B------:R1:W4:Y:S04]  /*b650*/  SHFL.IDX PT, R2, R13, RZ, 0x1e1f ;  /* 0x001e1fff0d027589 */ /* 0x00032800000e0000 */
[----:B------:R1:W1:Y:S08]  /*b660*/  SHFL.IDX PT, R3, R12, RZ, 0x1e1f ;  /* 0x001e1fff0c037589 */ /* 0x00027000000e0000 */
[----:B------:R-:W-:Y:S05]  /*b670*/  @P0 BRA `(.L_x_477) ;  /* 0x0000023000000947 */ /* 0x000fea0003800000 */
[C---:B--23--:R-:W-:Y:S01]  /*b680*/  ISETP.GE.AND P0, PT, R61.reuse, c[0x0][0x27c], PT ;  /* 0x00009f003d007a0c */ /* 0x04cfe20003f06270 */
[----:B------:R-:W-:Y:S01]  /*b690*/  CS2R R22, SRZ ;  /* 0x0000000000167805 */ /* 0x000fe2000001ff00 */
[----:B------:R-:W-:Y:S01]  /*b6a0*/  CS2R R20, SRZ ;  /* 0x0000000000147805 */ /* 0x000fe2000001ff00 */
[----:B------:R-:W-:Y:S01]  /*b6b0*/  CS2R R18, SRZ ;  /* 0x0000000000127805 */ /* 0x000fe2000001ff00 */
[----:B------:R-:W-:Y:S01]  /*b6c0*/  CS2R R16, SRZ ;  /* 0x0000000000107805 */ /* 0x000fe2000001ff00 */
[----:B------:R-:W-:-:S08]  /*b6d0*/  IADD3 R5, R61, 0x10, RZ ;  /* 0x000000103d057810 */ /* 0x000fd00007ffe0ff */
[----:B------:R-:W-:-:S04]  /*b6e0*/  @!P0 IMAD.WIDE R10, R61, 0x2, R6 ;  /* 0x000000023d0a8825 */ /* 0x000fc800078e0206 */
[----:B-1--4-:R-:W-:Y:S01]  /*b6f0*/  @!P0 IMAD.WIDE R8, R61, 0x2, R2 ;  /* 0x000000023d088825 */ /* 0x012fe200078e0202 */
[----:B------:R1:W5:Y:S04]  /*b700*/  @!P0 LD.E.128 R20, [R10.64] ;  /* 0x0000000c0a148980 */ /* 0x000368000c101d00 */
[----:B------:R2:W5:Y:S01]  /*b710*/  @!P0 LD.E.128 R16, [R8.64] ;  /* 0x0000000c08108980 */ /* 0x000562000c101d00 */
[----:B------:R-:W-:Y:S01]  /*b720*/  ISETP.GE.AND P0, PT, R5, c[0x0][0x27c], PT ;  /* 0x00009f0005007a0c */ /* 0x000fe20003f06270 */
[----:B------:R-:W-:Y:S01]  /*b730*/  CS2R R38, SRZ ;  /* 0x0000000000267805 */ /* 0x000fe2000001ff00 */
[----:B------:R-:W-:Y:S01]  /*b740*/  CS2R R36, SRZ ;  /* 0x0000000000247805 */ /* 0x000fe2000001ff00 */
[----:B------:R-:W-:Y:S01]  /*b750*/  CS2R R42, SRZ ;  /* 0x00000000002a7805 */ /* 0x000fe2000001ff00 */
[----:B------:R-:W-:-:S09]  /*b760*/  CS2R R40, SRZ ;  /* 0x0000000000287805 */ /* 0x000fd2000001ff00 */
[----:B------:R-:W-:-:S04]  /*b770*/  @!P0 SHF.R.S32.HI R0, RZ, 0x1f, R5 ;  /* 0x0000001fff008819 */ /* 0x000fc80000011405 */
[----:B------:R-:W-:-:S04]  /*b780*/  @!P0 LEA.HI R0, R0, R5, RZ, 0x3 ;  /* 0x0000000500008211 */ /* 0x000fc800078f18ff */
[----:B------:R-:W-:Y:S02]  /*b790*/  @!P0 LOP3.LUT R0, R0, 0xfffffff8, RZ, 0xc0, !PT ;  /* 0xfffffff800008812 */ /* 0x000fe400078ec0ff */
[----:B------:R-:W-:-:S03]  /*b7a0*/  IADD3 R5, R61, 0x20, RZ ;  /* 0x000000203d057810 */ /* 0x000fc60007ffe0ff */
[----:B-1----:R-:W-:-:S04]  /*b7b0*/  @!P0 IMAD.WIDE R10, R0, 0x2, R6 ;  /* 0x00000002000a8825 */ /* 0x002fc800078e0206 */
[----:B--2---:R-:W-:Y:S01]  /*b7c0*/  @!P0 IMAD.WIDE R8, R0, 0x2, R2 ;  /* 0x0000000200088825 */ /* 0x004fe200078e0202 */
        /* <DEDUP_REMOVED lines=9> */
[----:B------:R-:W-:-:S05]  /*b860*/  @!P0 LOP3.LUT R0, R0, 0xfffffff8, RZ, 0xc0, !PT ;  /* 0xfffffff800008812 */ /* 0x000fca00078ec0ff */
[----:B------:R-:W-:-:S04]  /*b870*/  @!P0 IMAD.WIDE R6, R0, 0x2, R6 ;  /* 0x0000000200068825 */ /* 0x000fc800078e0206 */
[----:B------:R-:W-:Y:S01]  /*b880*/  @!P0 IMAD.WIDE R2, R0, 0x2, R2 ;  /* 0x0000000200028825 */ /* 0x000fe200078e0202 */
[----:B------:R1:W5:Y:S04]  /*b890*/  @!P0 LD.E.128 R52, [R6.64] ;  /* 0x0000000c06348980 */ /* 0x000368000c101d00 */
[----:B------:R1:W5:Y:S02]  /*b8a0*/  @!P0 LD.E.128 R56, [R2.64] ;  /* 0x0000000c02388980 */ /* 0x000364000c101d00 */
.L_x_477:
[----:B--23--:R-:W-:Y:S05]  /*b8b0*/  BSYNC B0 ;  /* 0x0000000000007941 */ /* 0x00cfea0003800000 */
.L_x_476:
[----:B-----5:R-:W-:Y:S01]  /*b8c0*/  IMAD.MOV.U32 R0, RZ, RZ, R55 ;  /* 0x000000ffff007224 */ /* 0x020fe200078e0037 */
[----:B-1----:R1:W2:Y:S01]  /*b8d0*/  SHFL.IDX PT, R9, R14, 0x1, 0x1e1f ;  /* 0x003e1f000e097f89 */ /* 0x0022a200000e0000 */
[----:B------:R-:W-:Y:S01]  /*b8e0*/  IMAD.MOV.U32 R3, RZ, RZ, R53 ;  /* 0x000000ffff037224 */ /* 0x000fe200078e0035 */
[----:B------:R-:W-:Y:S01]  /*b8f0*/  BSSY B0, `(.L_x_478) ;  /* 0x0000061000007945 */ /* 0x000fe20003800000 */
[----:B----4-:R-:W-:Y:S01]  /*b900*/  IMAD.MOV.U32 R2, RZ, RZ, R54 ;  /* 0x000000ffff027224 */ /* 0x010fe200078e0036 */
[----:B------:R-:W-:Y:S01]  /*b910*/  PRMT R94, R94, 0x5410, R0 ;  /* 0x000054105e5e7816 */ /* 0x000fe20000000000 */
[----:B------:R-:W-:Y:S01]  /*b920*/  IMAD.MOV.U32 R0, RZ, RZ, R39 ;  /* 0x000000ffff007224 */ /* 0x000fe200078e0027 */
[----:B------:R-:W-:Y:S01]  /*b930*/  PRMT R93, R3, 0x7610, R93 ;  /* 0x00007610035d7816 */ /* 0x000fe2000000005d */
[----:B------:R-:W-:Y:S01]  /*b940*/  IMAD.MOV.U32 R3, RZ, RZ, R37 ;  /* 0x000000ffff037224 */ /* 0x000fe200078e0025 */
[----:B------:R1:W3:Y:S01]  /*b950*/  SHFL.IDX PT, R8, R15, 0x1, 0x1e1f ;  /* 0x003e1f000f087f89 */ /* 0x0002e200000e0000 */
        /* <DEDUP_REMOVED lines=15> */
[----:B------:R1:W4:Y:S01]  /*ba50*/  SHFL.IDX PT, R11, R12, 0x1, 0x1e1f ;  /* 0x003e1f000c0b7f89 */ /* 0x00032200000e0000 */
        /* <DEDUP_REMOVED lines=16> */
[----:B------:R1:W1:Y:S01]  /*bb60*/  SHFL.IDX PT, R10, R13, 0x1, 0x1e1f ;  /* 0x003e1f000d0a7f89 */ /* 0x00026200000e0000 */
[----:B------:R-:W-:Y:S01]  /*bb70*/  IADD3 R0, R30, 0x40, RZ ;  /* 0x000000401e007810 */ /* 0x000fe20007ffe0ff */
[----:B------:R-:W-:Y:S01]  /*bb80*/  CS2R R84, SRZ ;  /* 0x0000000000547805 */ /* 0x000fe2000001ff00 */
[----:B------:R-:W-:Y:S01]  /*bb90*/  PRMT R89, R2, 0x7610, R89 ;  /* 0x0000761002597816 */ /* 0x000fe20000000059 */
[----:B------:R-:W-:Y:S01]  /*bba0*/  IMAD.MOV.U32 R2, RZ, RZ, R40 ;  /* 0x000000ffff027224 */ /* 0x000fe200078e0028 */
[----:B------:R-:W-:Y:S01]  /*bbb0*/  ISETP.GE.AND P0, PT, R0, R31, PT ;  /* 0x0000001f0000720c */ /* 0x000fe20003f06270 */
[----:B------:R-:W-:Y:S01]  /*bbc0*/  CS2R R74, SRZ ;  /* 0x00000000004a7805 */ /* 0x000fe2000001ff00 */
[----:B------:R-:W-:Y:S01]  /*bbd0*/  PRMT R93, R93, 0x5410, R5 ;  /* 0x000054105d5d7816 */ /* 0x000fe20000000005 */
[----:B------:R-:W-:Y:S01]  /*bbe0*/  IMAD.MOV.U32 R5, RZ, RZ, R18 ;  /* 0x000000ffff057224 */ /* 0x000fe200078e0012 */
[----:B------:R-:W-:Y:S01]  /*bbf0*/  PRMT R88, R2, 0x7610, R88 ;  /* 0x0000761002587816 */ /* 0x000fe20000000058 */
[----:B------:R-:W-:Y:S01]  /*bc00*/  IMAD.MOV.U32 R2, RZ, RZ, R16 ;  /* 0x000000ffff027224 */ /* 0x000fe200078e0010 */
[----:B------:R-:W-:Y:S01]  /*bc10*/  CS2R R72, SRZ ;  /* 0x0000000000487805 */ /* 0x000fe2000001ff00 */
[----:B------:R-:W-:Y:S01]  /*bc20*/  CS2R R66, SRZ ;  /* 0x0000000000427805 */ /* 0x000fe2000001ff00 */
[----:B------:R-:W-:Y:S01]  /*bc30*/  PRMT R51, R5, 0x7610, R51 ;  /* 0x0000761005337816 */ /* 0x000fe20000000033 */
[----:B------:R-:W-:Y:S01]  /*bc40*/  CS2R R64, SRZ ;  /* 0x0000000000407805 */ /* 0x000fe2000001ff00 */
[----:B------:R-:W-:Y:S01]  /*bc50*/  PRMT R28, R2, 0x7610, R28 ;  /* 0x00007610021c7816 */ /* 0x000fe2000000001c */
[----:B------:R-:W-:Y:S01]  /*bc60*/  CS2R R82, SRZ ;  /* 0x0000000000527805 */ /* 0x000fe2000001ff00 */
[----:B------:R-:W-:Y:S01]  /*bc70*/  CS2R R80, SRZ ;  /* 0x0000000000507805 */ /* 0x000fe2000001ff00 */
[----:B------:R-:W-:Y:S01]  /*bc80*/  CS2R R78, SRZ ;  /* 0x00000000004e7805 */ /* 0x000fe2000001ff00 */
[----:B------:R-:W-:Y:S01]  /*bc90*/  CS2R R76, SRZ ;  /* 0x00000000004c7805 */ /* 0x000fe2000001ff00 */
[----:B------:R-:W-:Y:S01]  /*bca0*/  CS2R R70, SRZ ;  /* 0x0000000000467805 */ /* 0x000fe2000001ff00 */
[----:B------:R-:W-:Y:S01]  /*bcb0*/  CS2R R68, SRZ ;  /* 0x0000000000447805 */ /* 0x000fe2000001ff00 */
[----:B------:R-:W-:Y:S05]  /*bcc0*/  @P0 BRA `(.L_x_479) ;  /* 0x0000023000000947 */ /* 0x000fea0003800000 */
[----:B--234-:R-:W-:Y:S01]  /*bcd0*/  ISETP.GE.AND P0, PT, R61, c[0x0][0x27c], PT ;  /* 0x00009f003d007a0c */ /* 0x01cfe20003f06270 */
[----:B------:R-:W-:Y:S01]  /*bce0*/  CS2R R70, SRZ ;  /* 0x0000000000467805 */ /* 0x000fe2000001ff00 */
[----:B------:R-:W-:Y:S01]  /*bcf0*/  CS2R R68, SRZ ;  /* 0x0000000000447805 */ /* 0x000fe2000001ff00 */
[----:B------:R-:W-:Y:S01]  /*bd00*/  CS2R R66, SRZ ;  /* 0x0000000000427805 */ /* 0x000fe2000001ff00 */
[----:B------:R-:W-:-:S09]  /*bd10*/  CS2R R64, SRZ ;  /* 0x0000000000407805 */ /* 0x000fd2000001ff00 */
[----:B-1----:R-:W-:-:S04]  /*bd20*/  @!P0 IMAD.WIDE R2, R61, 0x2, R10 ;  /* 0x000000023d028825 */ /* 0x002fc800078e020a */
[C---:B------:R-:W-:Y:S01]  /*bd30*/  @!P0 IMAD.WIDE R6, R61.reuse, 0x2, R8 ;  /* 0x000000023d068825 */ /* 0x040fe200078e0208 */
[----:B------:R1:W5:Y:S04]  /*bd40*/  @!P0 LD.E.128 R68, [R2.64] ;  /* 0x0000000c02448980 */ /* 0x000368000c101d00 */
[----:B------:R2:W5:Y:S01]  /*bd50*/  @!P0 LD.E.128 R64, [R6.64] ;  /* 0x0000000c06408980 */ /* 0x000562000c101d00 */
[----:B-1----:R-:W-:-:S04]  /*bd60*/  IADD3 R2, R61, 0x10, RZ ;  /* 0x000000103d027810 */ /* 0x002fc80007ffe0ff */
[----:B------:R-:W-:Y:S01]  /*bd70*/  ISETP.GE.AND P0, PT, R2, c[0x0][0x27c], PT ;  /* 0x00009f0002007a0c */ /* 0x000fe20003f06270 */
[----:B------:R-:W-:-:S12]  /*bd80*/  CS2R R78, SRZ ;  /* 0x00000000004e7805 */ /* 0x000fd8000001ff00 */
[----:B------:R-:W-:-:S04]  /*bd90*/  @!P0 SHF.R.S32.HI R0, RZ, 0x1f, R2 ;  /* 0x0000001fff008819 */ /* 0x000fc80000011402 */
[----:B------:R-:W-:-:S04]  /*bda0*/  @!P0 LEA.HI R0, R0, R2, RZ, 0x3 ;  /* 0x0000000200008211 */ /* 0x000fc800078f18ff */
[----:B------:R-:W-:Y:S01]  /*bdb0*/  @!P0 LOP3.LUT R0, R0, 0xfffffff8, RZ, 0xc0, !PT ;  /* 0xfffffff800008812 */ /* 0x000fe200078ec0ff */
[----:B------:R-:W-:Y:S01]  /*bdc0*/  CS2R R76, SRZ ;  /* 0x00000000004c7805 */ /* 0x000fe2000001ff00 */
[----:B------:R-:W-:-:S03]  /*bdd0*/  CS2R R74, SRZ ;  /* 0x00000000004a7805 */ /* 0x000fc6000001ff00 */
[----:B------:R-:W-:Y:S01]  /*bde0*/  @!P0 IMAD.WIDE R2, R0, 0x2, R10 ;  /* 0x0000000200028825 */ /* 0x000fe200078e020a */
[----:B------:R-:W-:-:S03]  /*bdf0*/  CS2R R72, SRZ ;  /* 0x0000000000487805 */ /* 0x000fc6000001ff00 */
[----:B--2---:R-:W-:Y:S01]  /*be00*/  @!P0 IMAD.WIDE R6, R0, 0x2, R8 ;  /* 0x0000000200068825 */ /* 0x004fe200078e0208 */
        /* <DEDUP_REMOVED lines=9> */
[----:B------:R-:W-:Y:S01]  /*bea0*/  CS2R R82, SRZ ;  /* 0x0000000000527805 */ /* 0x000fe2000001ff00 */
[----:B------:R-:W-:Y:S02]  /*beb0*/  CS2R R80, SRZ ;  /* 0x0000000000507805 */ /* 0x000fe4000001ff00 */
[----:B--2---:R-:W-:-:S04]  /*bec0*/  @!P0 IMAD.WIDE R6, R0, 0x2, R8 ;  /* 0x0000000200068825 */ /* 0x004fc800078e0208 */
[----:B------:R-:W-:Y:S01]  /*bed0*/  @!P0 IMAD.WIDE R2, R0, 0x2, R10 ;  /* 0x0000000200028825 */ /* 0x000fe200078e020a */
[----:B------:R1:W5:Y:S04]  /*bee0*/  @!P0 LD.E.128 R84, [R6.64] ;  /* 0x0000000c06548980 */ /* 0x000368000c101d00 */
[----:B------:R1:W5:Y:S02]  /*bef0*/  @!P0 LD.E.128 R80, [R2.64] ;  /* 0x0000000c02508980 */ /* 0x000364000c101d00 */
.L_x_479:
[----:B--234-:R-:W-:Y:S05]  /*bf00*/  BSYNC B0 ;  /* 0x0000000000007941 */ /* 0x01cfea0003800000 */
.L_x_478:
[----:B-1---5:R-:W-:Y:S01]  /*bf10*/  IMAD.MOV.U32 R2, RZ, RZ, R87 ;  /* 0x000000ffff027224 */ /* 0x022fe200078e0057 */
[----:B------:R-:W-:-:S04]  /*bf20*/  DEPBAR.LE SB0, 0x1 ;  /* 0x000080400000791a */ /* 0x000fc80000000000 */
[----:B------:R-:W-:Y:S01]  /*bf30*/  IMAD.MOV.U32 R5, RZ, RZ, R85 ;  /* 0x000000ffff057224 */ /* 0x000fe200078e0055 */
[----:B------:R-:W-:Y:S01]  /*bf40*/  PRMT R106, R2, 0x7610, R106 ;  /* 0x00007610026a7816 */ /* 0x000fe2000000006a */
[----:B------:R-:W-:Y:S01]  /*bf50*/  IMAD.MOV.U32 R2, RZ, RZ, R75 ;  /* 0x000000ffff027224 */ /* 0x000fe200078e004b */
[----:B------:R-:W-:Y:S01]  /*bf60*/  BSSY B1, `(.L_x_480) ;  /* 0x0000187000017945 */ /* 0x000fe20003800000 */
[----:B------:R-:W-:Y:S01]  /*bf70*/  IMAD.MOV.U32 R3, RZ, RZ, R86 ;  /* 0x000000ffff037224 */ /* 0x000fe200078e0056 */
[----:B------:R-:W-:Y:S01]  /*bf80*/  PRMT R107, R5, 0x7610, R107 ;  /* 0x00007610056b7816 */ /* 0x000fe2000000006b */
[----:B------:R-:W-:Y:S01]  /*bf90*/  IMAD.MOV.U32 R5, RZ, RZ, R73 ;  /* 0x000000ffff057224 */ /* 0x000fe200078e0049 */
[----:B------:R-:W-:Y:S01]  /*bfa0*/  PRMT R101, R2, 0x7610, R101 ;  /* 0x0000761002657816 */ /* 0x000fe20000000065 */
[----:B------:R-:W-:Y:S02]  /*bfb0*/  IMAD.MOV.U32 R2, RZ, RZ, R67 ;  /* 0x000000ffff027224 */ /* 0x000fe400078e0043 */
        /* <DEDUP_REMOVED lines=10> */
[----:B------:R-:W-:-:S02]  /*c060*/  IMAD.MOV.U32 R5, RZ, RZ, R81 ;  /* 0x000000ffff057224 */ /* 0x000fc400078e0051 */
[----:B------:R-:W-:Y:S01]  /*c070*/  IMAD.MOV.U32 R2, RZ, RZ, R79 ;  /* 0x000000ffff027224 */ /* 0x000fe200078e004f */
[----:B------:R-:W-:Y:S01]  /*c080*/  PRMT R103, R0, 0x5410, R3 ;  /* 0x0000541000677816 */ /* 0x000fe20000000003 */
[----:B------:R-:W-:Y:S01]  /*c090*/  IMAD.MOV.U32 R0, RZ, RZ, R64 ;  /* 0x000000ffff007224 */ /* 0x000fe200078e0040 */
[----:B------:R-:W-:Y:S02]  /*c0a0*/  MOV R3, R66 ;  /* 0x0000004200037202 */ /* 0x000fe40000000f00 */
[----:B------:R-:W-:Y:S01]  /*c0b0*/  PRMT R105, R105, 0x5410, R5 ;  /* 0x0000541069697816 */ /* 0x000fe20000000005 */
[----:B------:R-:W-:Y:S01]  /*c0c0*/  IMAD.IADD R5, R31, 0x1, -R196 ;  /* 0x000000011f057824 */ /* 0x000fe200078e0ac4 */
[----:B------:R-:W-:Y:S01]  /*c0d0*/  PRMT R99, R0, 0x5410, R3 ;  /* 0x0000541000637816 */ /* 0x000fe20000000003 */
[----:B------:R-:W-:Y:S01]  /*c0e0*/  IMAD.MOV.U32 R3, RZ, RZ, R82 ;  /* 0x000000ffff037224 */ /* 0x000fe200078e0052 */
[----:B------:R-:W-:Y:S02]  /*c0f0*/  MOV R0, R80 ;  /* 0x0000005000007202 */ /* 0x000fe40000000f00 */
[----:B------:R-:W-:-:S02]  /*c100*/  IMNMX R62, R5, 0x80, PT ;  /* 0x00000080053e7817 */ /* 0x000fc40003800200 */
[----:B------:R-:W-:Y:S01]  /*c110*/  PRMT R106, R106, 0x5410, R0 ;  /* 0x000054106a6a7816 */ /* 0x000fe20000000000 */
[----:B------:R-:W-:Y:S01]  /*c120*/  IMAD.MOV.U32 R0, RZ, RZ, R76 ;  /* 0x000000ffff007224 */ /* 0x000fe200078e004c */
[----:B------:R-:W-:Y:S01]  /*c130*/  BAR.SYNC.DEFER_BLOCKING 0x0 ;  /* 0x0000000000007b1d */ /* 0x000fe20000010000 */
[----:B------:R-:W-:Y:S02]  /*c140*/  ISETP.GE.AND P0, PT, R60, R62, PT ;  /* 0x0000003e3c00720c */ /* 0x000fe40003f06270 */
[----:B------:R-:W-:Y:S01]  /*c150*/  PRMT R107, R107, 0x5410, R3 ;  /* 0x000054106b6b7816 */ /* 0x000fe20000000003 */
[----:B------:R-:W-:Y:S01]  /*c160*/  IMAD.MOV.U32 R3, RZ, RZ, R78 ;  /* 0x000000ffff037224 */ /* 0x000fe200078e004e */
[----:B------:R-:W-:Y:S01]  /*c170*/  PRMT R100, R2, 0x7610, R100 ;  /* 0x0000761002647816 */ /* 0x000fe20000000064 */
[----:B------:R-:W-:Y:S01]  /*c180*/  IMAD.MOV.U32 R2, RZ, RZ, R77 ;  /* 0x000000ffff027224 */ /* 0x000fe200078e004d */
[----:B------:R-:W-:Y:S02]  /*c190*/  PRMT R101, R101, 0x5410, R0 ;  /* 0x0000541065657816 */ /* 0x000fe40000000000 */
[----:B------:R-:W-:-:S02]  /*c1a0*/  MOV R0, R70 ;  /* 0x0000004600007202 */ /* 0x000fc40000000f00 */
[----:B------:R-:W-:Y:S01]  /*c1b0*/  PRMT R102, R102, 0x5410, R3 ;  /* 0x0000541066667816 */ /* 0x000fe20000000003 */
[----:B------:R-:W-:Y:S01]  /*c1c0*/  IMAD.MOV.U32 R3, RZ, RZ, R71 ;  /* 0x000000ffff037224 */ /* 0x000fe200078e0047 */
[----:B------:R-:W-:Y:S01]  /*c1d0*/  PRMT R100, R100, 0x5410, R2 ;  /* 0x0000541064647816 */ /* 0x000fe20000000002 */
[----:B------:R-:W-:Y:S01]  /*c1e0*/  IMAD.MOV.U32 R2, RZ, RZ, R68 ;  /* 0x000000ffff027224 */ /* 0x000fe200078e0044 */
[----:B------:R-:W-:Y:S01]  /*c1f0*/  PRMT R98, R98, 0x5410, R0 ;  /* 0x0000541062627816 */ /* 0x000fe20000000000 */
[----:B------:R-:W-:-:S03]  /*c200*/  IMAD.MOV.U32 R0, RZ, RZ, R69 ;  /* 0x000000ffff007224 */ /* 0x000fc600078e0045 */
[----:B------:R-:W-:Y:S02]  /*c210*/  PRMT R97, R2, 0x7610, R97 ;  /* 0x0000761002617816 */ /* 0x000fe40000000061 */
[----:B------:R-:W-:Y:S01]  /*c220*/  PRMT R96, R3, 0x5410, R0 ;  /* 0x0000541003607816 */ /* 0x000fe20000000000 */
[----:B------:R-:W-:Y:S05]  /*c230*/  @P0 BRA `(.L_x_481) ;  /* 0x0000159000000947 */ /* 0x000fea0003800000 */
[----:B------:R-:W-:Y:S01]  /*c240*/  ISETP.GE.AND P0, PT, R61, c[0x0][0x27c], PT ;  /* 0x00009f003d007a0c */ /* 0x000fe20003f06270 */
[----:B------:R-:W-:-:S12]  /*c250*/  BSSY B0, `(.L_x_482) ;  /* 0x000006d000007945 */ /* 0x000fd80003800000 */
[----:B------:R-:W-:Y:S05]  /*c260*/  @P0 BRA `(.L_x_483) ;  /* 0x000006b000000947 */ /* 0x000fea0003800000 */
[----:B------:R-:W-:Y:S02]  /*c270*/  LEA.HI R2, R60, R60, RZ, 0x1 ;  /* 0x0000003c3c027211 */ /* 0x000fe400078f08ff */
[----:B------:R-:W-:Y:S02]  /*c280*/  MOV R3, c[0x0][0x27c] ;  /* 0x00009f0000037a02 */ /* 0x000fe40000000f00 */
[----:B------:R-:W-:Y:S02]  /*c290*/  LOP3.LUT R2, R2, 0x7fffffe, RZ, 0xc0, !PT ;  /* 0x07fffffe02027812 */ /* 0x000fe400078ec0ff */
[----:B------:R-:W-:Y:S02]  /*c2a0*/  SHF.L.U32 R0, R118, 0x6, RZ ;  /* 0x0000000676007819 */ /* 0x000fe400000006ff */
[----:B------:R-:W-:Y:S01]  /*c2b0*/  LEA.HI R3, R3, R48, RZ, 0x1d ;  /* 0x0000003003037211 */ /* 0x000fe200078fe8ff */
[----:B------:R-:W-:Y:S01]  /*c2c0*/  IMAD.IADD R2, R60, 0x1, -R2 ;  /* 0x000000013c027824 */ /* 0x000fe200078e0a02 */
[----:B------:R-:W-:-:S02]  /*c2d0*/  LOP3.LUT R0, R0, 0xc0, RZ, 0xc0, !PT ;  /* 0x000000c000007812 */ /* 0x000fc400078ec0ff */
[----:B------:R-:W-:Y:S02]  /*c2e0*/  SHF.R.S32.HI R6, RZ, 0x1f, R3 ;  /* 0x0000001fff067819 */ /* 0x000fe40000011403 */
[----:B------:R-:W-:Y:S02]  /*c2f0*/  LOP3.LUT R5, R0, 0x18, R61, 0xf8, !PT ;  /* 0x0000001800057812 */ /* 0x000fe400078ef83d */
[----:B------:R-:W-:Y:S02]  /*c300*/  SHF.R.U32.HI R8, RZ, 0x3, R0 ;  /* 0x00000003ff087819 */ /* 0x000fe40000011600 */
[----:B------:R-:W-:Y:S01]  /*c310*/  LEA.HI R6, R6, R3, RZ, 0x2 ;  /* 0x0000000306067211 */ /* 0x000fe200078f10ff */
[----:B------:R-:W-:Y:S01]  /*c320*/  IMAD.SHL.U32 R3, R3, 0x8, RZ ;  /* 0x0000000803037824 */ /* 0x000fe200078e00ff */
[----:B------:R-:W-:Y:S02]  /*c330*/  LEA R2, R92, R2, 0x3 ;  /* 0x000000025c027211 */ /* 0x000fe400078e18ff */
[----:B------:R-:W-:-:S02]  /*c340*/  LOP3.LUT R7, R5, R8, RZ, 0x3c, !PT ;  /* 0x0000000805077212 */ /* 0x000fc400078e3cff */
[----:B------:R-:W-:Y:S02]  /*c350*/  SHF.L.U32 R5, R2, 0x5, RZ ;  /* 0x0000000502057819 */ /* 0x000fe400000006ff */
[----:B------:R-:W-:Y:S02]  /*c360*/  LOP3.LUT R0, R0, 0x18, R3, 0xf8, !PT ;  /* 0x0000001800007812 */ /* 0x000fe400078ef803 */
[----:B------:R-:W-:Y:S01]  /*c370*/  SHF.L.U32 R2, R6, 0xa, RZ ;  /* 0x0000000a06027819 */ /* 0x000fe200000006ff */
[----:B------:R-:W-:Y:S01]  /*c380*/  IMAD.IADD R3, R5, 0x1, R7 ;  /* 0x0000000105037824 */ /* 0x000fe200078e0207 */
[----:B------:R-:W-:Y:S02]  /*c390*/  LOP3.LUT R0, R0, R8, RZ, 0x3c, !PT ;  /* 0x0000000800007212 */ /* 0x000fe400078e3cff */
[----:B------:R-:W-:Y:S02]  /*c3a0*/  LOP3.LUT R2, R2, 0x7ffff000, RZ, 0xc0, !PT ;  /* 0x7ffff00002027812 */ /* 0x000fe400078ec0ff */
[----:B------:R-:W-:-:S02]  /*c3b0*/  SHF.L.U32 R35, R3, 0x1, RZ ;  /* 0x0000000103237819 */ /* 0x000fc400000006ff */
[----:B------:R-:W-:Y:S02]  /*c3c0*/  IADD3 R0, R0, R2, R5 ;  /* 0x0000000200007210 */ /* 0x000fe40007ffe005 */
[--C-:B------:R-:W-:Y:S01]  /*c3d0*/  SHF.R.U64 R45, R18, 0x10, R19.reuse ;  /* 0x00000010122d7819 */ /* 0x100fe20000001213 */
[----:B------:R-:W1:Y:S01]  /*c3e0*/  LDS.128 R8, [R35+0x6080] ;  /* 0x0060800023087984 */ /* 0x000e620000000c00 */
[----:B------:R-:W-:Y:S01]  /*c3f0*/  SHF.L.U32 R33, R0, 0x1, RZ ;  /* 0x0000000100217819 */ /* 0x000fe200000006ff */
[----:B------:R-:W-:Y:S01]  /*c400*/  HADD2.F32 R0, -RZ, R27.H0_H0 ;  /* 0x2000001bff007230 */ /* 0x000fe20000004100 */
[----:B------:R-:W-:Y:S02]  /*c410*/  SHF.R.U32.HI R2, RZ, 0x10, R19 ;  /* 0x00000010ff027819 */ /* 0x000fe40000011613 */
[----:B------:R-:W-:Y:S01]  /*c420*/  SHF.R.U64 R47, R22, 0x10, R23 ;  /* 0x00000010162f7819 */ /* 0x000fe20000001217 */
[----:B------:R-:W2:Y:S01]  /*c430*/  LDS.128 R12, [R33+0x6080] ;  /* 0x00608000210c7984 */ /* 0x000ea20000000c00 */
[----:B------:R-:W-:-:S02]  /*c440*/  SHF.R.U64 R46, R20, 0x10, R21 ;  /* 0x00000010142e7819 */ /* 0x000fc40000001215 */
[--C-:B------:R-:W-:Y:S01]  /*c450*/  SHF.R.U64 R29, R16, 0x10, R17.reuse ;  /* 0x00000010101d7819 */ /* 0x100fe20000001211 */
[----:B------:R-:W-:Y:S01]  /*c460*/  HADD2.F32 R47, -RZ, R47.H0_H0 ;  /* 0x2000002fff2f7230 */ /* 0x000fe20000004100 */
[----:B------:R-:W-:Y:S01]  /*c470*/  SHF.R.U32.HI R16, RZ, 0x10, R17 ;  /* 0x00000010ff107819 */ /* 0x000fe20000011611 */
[----:B------:R-:W-:Y:S01]  /*c480*/  HADD2.F32 R46, -RZ, R46.H0_H0 ;  /* 0x2000002eff2e7230 */ /* 0x000fe20000004100 */
[----:B------:R-:W-:Y:S02]  /*c490*/  SHF.R.U32.HI R25, RZ, 0x10, R23 ;  /* 0x00000010ff197819 */ /* 0x000fe40000011617 */
[----:B------:R-:W-:-:S03]  /*c4a0*/  SHF.R.U32.HI R26, RZ, 0x10, R21 ;  /* 0x00000010ff1a7819 */ /* 0x000fc60000011615 */
[----:B------:R-:W-:Y:S02]  /*c4b0*/  HADD2.F32 R50, -RZ, R25.H0_H0 ;  /* 0x20000019ff327230 */ /* 0x000fe40000004100 */
[----:B-1----:R-:W-:Y:S02]  /*c4c0*/  HADD2.F32 R18, -RZ, R11.H0_H0 ;  /* 0x2000000bff127230 */ /* 0x002fe40000004100 */
[--C-:B------:R-:W-:Y:S02]  /*c4d0*/  HADD2.F32 R22, -RZ, R8.reuse.H0_H0 ;  /* 0x20000008ff167230 */ /* 0x100fe40000004100 */
[----:B------:R-:W-:Y:S01]  /*c4e0*/  HADD2.F32 R24, -RZ, R8.H1_H1 ;  /* 0x30000008ff187230 */ /* 0x000fe20000004100 */
[----:B------:R-:W-:Y:S01]  /*c4f0*/  FMUL.FTZ R7, R18, R0 ;  /* 0x0000000012077220 */ /* 0x000fe20000410000 */
[--C-:B------:R-:W-:Y:S02]  /*c500*/  HADD2.F32 R20, -RZ, R9.reuse.H0_H0 ;  /* 0x20000009ff147230 */ /* 0x100fe40000004100 */
[----:B------:R-:W-:-:S02]  /*c510*/  HADD2.F32 R19, -RZ, R9.H1_H1 ;  /* 0x30000009ff137230 */ /* 0x000fc40000004100 */
[--C-:B--2---:R-:W-:Y:S02]  /*c520*/  HADD2.F32 R6, -RZ, R13.reuse.H0_H0 ;  /* 0x2000000dff067230 */ /* 0x104fe40000004100 */
[----:B------:R-:W-:Y:S02]  /*c530*/  HADD2.F32 R8, -RZ, R13.H1_H1 ;  /* 0x3000000dff087230 */ /* 0x000fe40000004100 */
[--C-:B------:R-:W-:Y:S02]  /*c540*/  HADD2.F32 R5, -RZ, R15.reuse.H0_H0 ;  /* 0x2000000fff057230 */ /* 0x100fe40000004100 */
[----:B------:R-:W-:Y:S02]  /*c550*/  HADD2.F32 R3, -RZ, R15.H1_H1 ;  /* 0x3000000fff037230 */ /* 0x000fe40000004100 */
[--C-:B------:R-:W-:Y:S01]  /*c560*/  HADD2.F32 R9, -RZ, R12.reuse.H0_H0 ;  /* 0x2000000cff097230 */ /* 0x100fe20000004100 */
[----:B------:R-:W-:Y:S01]  /*c570*/  FMUL.FTZ R31, R5, R0 ;  /* 0x00000000051f7220 */ /* 0x000fe20000410000 */
[----:B------:R-:W-:-:S02]  /*c580*/  HADD2.F32 R13, -RZ, R12.H1_H1 ;  /* 0x3000000cff0d7230 */ /* 0x000fc40000004100 */
[----:B------:R-:W-:Y:S02]  /*c590*/  HADD2.F32 R12, -RZ, R28.H1_H1 ;  /* 0x3000001cff0c7230 */ /* 0x000fe40000004100 */
[----:B------:R-:W-:Y:S02]  /*c5a0*/  HADD2.F32 R15, -RZ, R2.H0_H0 ;  /* 0x20000002ff0f7230 */ /* 0x000fe40000004100 */
[----:B------:R-:W-:Y:S01]  /*c5b0*/  HADD2.F32 R2, -RZ, R27.H1_H1 ;  /* 0x3000001bff027230 */ /* 0x000fe20000004100 */
[----:B------:R-:W-:Y:S01]  /*c5c0*/  FFMA.FTZ R44, R5, R12, R7 ;  /* 0x0000000c052c7223 */ /* 0x000fe20000010007 */
[----:B------:R-:W-:Y:S01]  /*c5d0*/  HADD2.F32 R17, -RZ, R11.H1_H1 ;  /* 0x3000000bff117230 */ /* 0x000fe20000004100 */
[-C--:B------:R-:W-:Y:S01]  /*c5e0*/  FMUL.FTZ R7, R3, R15.reuse ;  /* 0x0000000f03077220 */ /* 0x080fe20000410000 */
[----:B------:R-:W-:Y:S01]  /*c5f0*/  HADD2.F32 R11, -RZ, R32.H0_H0 ;  /* 0x20000020ff0b7230 */ /* 0x000fe20000004100 */
[-C--:B------:R-:W-:Y:S01]  /*c600*/  FMUL.FTZ R5, R20, R2.reuse ;  /* 0x0000000214057220 */ /* 0x080fe20000410000 */
[----:B------:R-:W-:Y:S01]  /*c610*/  HADD2.F32 R21, -RZ, R10.H0_H0 ;  /* 0x2000000aff157230 */ /* 0x000fe20000004100 */
[C---:B------:R-:W-:Y:S01]  /*c620*/  FMUL.FTZ R27, R6.reuse, R2 ;  /* 0x00000002061b7220 */ /* 0x040fe20000410000 */
[----:B------:R-:W-:Y:S01]  /*c630*/  HADD2.F32 R2, -RZ, R28.H0_H0 ;  /* 0x2000001cff027230 */ /* 0x000fe20000004100 */
[----:B------:R-:W-:Y:S01]  /*c640*/  FMUL.FTZ R0, R17, R15 ;  /* 0x0000000f11007220 */ /* 0x000fe20000410000 */
[----:B------:R-:W-:Y:S01]  /*c650*/  HADD2.F32 R15, -RZ, R16.H0_H0 ;  /* 0x20000010ff0f7230 */ /* 0x000fe20000004100 */
[----:B------:R-:W-:Y:S01]  /*c660*/  FFMA.FTZ R32, R6, R11, R5 ;  /* 0x0000000b06207223 */ /* 0x000fe20000010005 */
[----:B------:R-:W-:Y:S01]  /*c670*/  HADD2.F32 R6, -RZ, R49.H0_H0 ;  /* 0x20000031ff067230 */ /* 0x000fe20000004100 */
[----:B------:R-:W-:Y:S01]  /*c680*/  FMUL.FTZ R5, R22, R2 ;  /* 0x0000000216057220 */ /* 0x000fe20000410000 */
[----:B------:R-:W-:Y:S01]  /*c690*/  HADD2.F32 R49, -RZ, R26.H0_H0 ;  /* 0x2000001aff317230 */ /* 0x000fe20000004100 */
[----:B------:R-:W-:Y:S01]  /*c6a0*/  FFMA.FTZ R34, R3, R50, R0 ;  /* 0x0000003203227223 */ /* 0x000fe20000010000 */
[----:B------:R-:W-:Y:S01]  /*c6b0*/  HADD2.F32 R23, -RZ, R10.H1_H1 ;  /* 0x3000000aff177230 */ /* 0x000fe20000004100 */
[----:B------:R-:W-:Y:S01]  /*c6c0*/  FMUL.FTZ R3, R19, R15 ;  /* 0x0000000f13037220 */ /* 0x000fe20000410000 */
[--C-:B------:R-:W-:Y:S01]  /*c6d0*/  HADD2.F32 R10, -RZ, R14.reuse.H0_H0 ;  /* 0x2000000eff0a7230 */ /* 0x100fe20000004100 */
[C---:B------:R-:W-:Y:S01]  /*c6e0*/  FFMA.FTZ R28, R9.reuse, R6, R5 ;  /* 0x00000006091c7223 */ /* 0x040fe20000010005 */
[----:B------:R-:W-:Y:S01]  /*c6f0*/  HADD2.F32 R0, -RZ, R51.H0_H0 ;  /* 0x20000033ff007230 */ /* 0x000fe20000004100 */
[C---:B------:R-:W-:Y:S01]  /*c700*/  FFMA.FTZ R30, R8.reuse, R49, R3 ;  /* 0x00000031081e7223 */ /* 0x040fe20000010003 */
[----:B------:R-:W-:Y:S01]  /*c710*/  HADD2.F32 R5, -RZ, R29.H0_H0 ;  /* 0x2000001dff057230 */ /* 0x000fe20000004100 */
[----:B------:R-:W-:Y:S01]  /*c720*/  FMUL.FTZ R26, R8, R15 ;  /* 0x0000000f081a7220 */ /* 0x000fe20000410000 */
[----:B------:R-:W-:Y:S01]  /*c730*/  HADD2.F32 R3, -RZ, R51.H1_H1 ;  /* 0x30000033ff037230 */ /* 0x000fe20000004100 */
[----:B------:R-:W-:Y:S01]  /*c740*/  FMUL.FTZ R16, R9, R2 ;  /* 0x0000000209107220 */ /* 0x000fe20000410000 */
[----:B------:R-:W-:Y:S01]  /*c750*/  HADD2.F32 R9, -RZ, R45.H0_H0 ;  /* 0x2000002dff097230 */ /* 0x000fe20000004100 */
[-C--:B------:R-:W-:Y:S01]  /*c760*/  FMUL.FTZ R2, R21, R0.reuse ;  /* 0x0000000015027220 */ /* 0x080fe20000410000 */
[----:B------:R-:W-:Y:S01]  /*c770*/  HADD2.F32 R14, -RZ, R14.H1_H1 ;  /* 0x3000000eff0e7230 */ /* 0x000fe20000004100 */
[----:B------:R-:W-:-:S02]  /*c780*/  FMUL.FTZ R8, R10, R0 ;  /* 0x000000000a087220 */ /* 0x000fc40000410000 */
[----:B------:R-:W-:Y:S02]  /*c790*/  FMUL.FTZ R0, R24, R5 ;  /* 0x0000000518007220 */ /* 0x000fe40000410000 */
[----:B------:R-:W-:Y:S02]  /*c7a0*/  FFMA.FTZ R29, R10, R3, R2 ;  /* 0x000000030a1d7223 */ /* 0x000fe40000010002 */
[----:B------:R-:W-:Y:S02]  /*c7b0*/  FMUL.FTZ R2, R23, R9 ;  /* 0x0000000917027220 */ /* 0x000fe40000410000 */
[C---:B------:R-:W-:Y:S02]  /*c7c0*/  FFMA.FTZ R15, R13.reuse, R46, R0 ;  /* 0x0000002e0d0f7223 */ /* 0x040fe40000010000 */
[----:B------:R-:W-:Y:S02]  /*c7d0*/  FMUL.FTZ R5, R13, R5 ;  /* 0x000000050d057220 */ /* 0x000fe40000410000 */
[----:B------:R-:W-:Y:S01]  /*c7e0*/  FMUL.FTZ R0, R14, R9 ;  /* 0x000000090e007220 */ /* 0x000fe20000410000 */
[----:B------:R-:W-:Y:S01]  /*c7f0*/  F2FP.PACK_AB R9, R30, R32 ;  /* 0x000000201e09723e */ /* 0x000fe200000000ff */
[----:B------:R-:W-:-:S02]  /*c800*/  FFMA.FTZ R10, R18, R12, -R31 ;  /* 0x0000000c120a7223 */ /* 0x000fc4000001081f */
[----:B------:R-:W-:Y:S02]  /*c810*/  FFMA.FTZ R25, R14, R47, R2 ;  /* 0x0000002f0e197223 */ /* 0x000fe40000010002 */
[----:B------:R-:W-:Y:S01]  /*c820*/  FFMA.FTZ R12, R20, R11, -R27 ;  /* 0x0000000b140c7223 */ /* 0x000fe2000001081b */
[----:B------:R-:W-:Y:S01]  /*c830*/  F2FP.PACK_AB R11, R34, R44 ;  /* 0x0000002c220b723e */ /* 0x000fe200000000ff */
[----:B------:R-:W-:Y:S02]  /*c840*/  FFMA.FTZ R13, R19, R49, -R26 ;  /* 0x00000031130d7223 */ /* 0x000fe4000001081a */
        /* <DEDUP_REMOVED lines=8> */
[----:B------:R-:W-:-:S02]  /*c8d0*/  F2FP.PACK_AB R10, R25, R29 ;  /* 0x0000001d190a723e */ /* 0x000fc400000000ff */
[----:B------:R-:W-:Y:S02]  /*c8e0*/  F2FP.PACK_AB R12, R2, R6 ;  /* 0x00000006020c723e */ /* 0x000fe400000000ff */
[----:B------:R-:W-:-:S05]  /*c8f0*/  F2FP.PACK_AB R14, R0, R3 ;  /* 0x00000003000e723e */ /* 0x000fca00000000ff */
[----:B------:R1:W-:Y:S04]  /*c900*/  STS.128 [R35+0x6080], R12 ;  /* 0x0060800c23007388 */ /* 0x0003e80000000c00 */
[----:B------:R1:W-:Y:S02]  /*c910*/  STS.128 [R33+0x6080], R8 ;  /* 0x0060800821007388 */ /* 0x0003e40000000c00 */
.L_x_483:
[----:B------:R-:W-:Y:S05]  /*c920*/  BSYNC B0 ;  /* 0x0000000000007941 */ /* 0x000fea0003800000 */
.L_x_482:
[----:B------:R-:W-:Y:S01]  /*c930*/  IADD3 R0, R61, 0x10, RZ ;  /* 0x000000103d007810 */ /* 0x000fe20007ffe0ff */
[----:B------:R-:W-:Y:S03]  /*c940*/  BSSY B0, `(.L_x_484) ;  /* 0x0000074000007945 */ /* 0x000fe60003800000 */
[----:B------:R-:W-:-:S13]  /*c950*/  ISETP.GE.AND P0, PT, R0, c[0x0][0x27c], PT ;  /* 0x00009f0000007a0c */ /* 0x000fda0003f06270 */
[----:B------:R-:W-:Y:S05]  /*c960*/  @P0 BRA `(.L_x_485) ;  /* 0x0000071000000947 */ /* 0x000fea0003800000 */
[----:B------:R-:W-:Y:S01]  /*c970*/  SHF.R.S32.HI R6, RZ, 0x1f, R0 ;  /* 0x0000001fff067819 */ /* 0x000fe20000011400 */
[----:B------:R-:W-:Y:S01]  /*c980*/  IMAD.SHL.U32 R7, R118, 0x40, RZ ;  /* 0x0000004076077824 */ /* 0x000fe200078e00ff */
[----:B------:R-:W-:Y:S01]  /*c990*/  LEA.HI R5, R60, R60, RZ, 0x1 ;  /* 0x0000003c3c057211 */ /* 0x000fe200078f08ff */
[----:B-1----:R-:W-:Y:S01]  /*c9a0*/  IMAD.MOV.U32 R8, RZ, RZ, c[0x0][0x27c] ;  /* 0x00009f00ff087624 */ /* 0x002fe200078e00ff */
[CC--:B------:R-:W-:Y:S02]  /*c9b0*/  LEA.HI R3, R6.reuse, R0.reuse, RZ, 0x3 ;  /* 0x0000000006037211 */ /* 0x0c0fe400078f18ff */
[----:B------:R-:W-:Y:S02]  /*c9c0*/  LOP3.LUT R5, R5, 0x7fffffe, RZ, 0xc0, !PT ;  /* 0x07fffffe05057812 */ /* 0x000fe400078ec0ff */
[----:B------:R-:W-:Y:S02]  /*c9d0*/  LEA.HI R6, R6, R0, RZ, 0x5 ;  /* 0x0000000006067211 */ /* 0x000fe400078f28ff */
[----:B------:R-:W-:-:S02]  /*c9e0*/  SHF.R.S32.HI R2, RZ, 0x3, R3 ;  /* 0x00000003ff027819 */ /* 0x000fc40000011403 */
[----:B------:R-:W-:Y:S01]  /*c9f0*/  LOP3.LUT R0, R7, 0xc0, RZ, 0xc0, !PT ;  /* 0x000000c007007812 */ /* 0x000fe200078ec0ff */
[----:B------:R-:W-:Y:S01]  /*ca00*/  IMAD.SHL.U32 R6, R6, 0x80, RZ ;  /* 0x0000008006067824 */ /* 0x000fe200078e00ff */
[----:B------:R-:W-:Y:S02]  /*ca10*/  IADD3 R5, R60, -R5, RZ ;  /* 0x800000053c057210 */ /* 0x000fe40007ffe0ff */
[----:B------:R-:W-:Y:S02]  /*ca20*/  LEA.HI R2, R8, R2, RZ, 0x1d ;  /* 0x0000000208027211 */ /* 0x000fe400078fe8ff */
[----:B------:R-:W-:Y:S02]  /*ca30*/  LOP3.LUT R7, R0, 0x18, R3, 0xf8, !PT ;  /* 0x0000001800077812 */ /* 0x000fe400078ef803 */
[----:B------:R-:W-:Y:S02]  /*ca40*/  SHF.R.U32.HI R9, RZ, 0x3, R0 ;  /* 0x00000003ff097819 */ /* 0x000fe40000011600 */
[----:B------:R-:W-:-:S02]  /*ca50*/  LEA R3, R92, R5, 0x3 ;  /* 0x000000055c037211 */ /* 0x000fc400078e18ff */
[----:B------:R-:W-:Y:S02]  /*ca60*/  LOP3.LUT R8, R6, 0x7ffff000, RZ, 0xc0, !PT ;  /* 0x7ffff00006087812 */ /* 0x000fe400078ec0ff */
[----:B------:R-:W-:Y:S02]  /*ca70*/  SHF.R.S32.HI R5, RZ, 0x1f, R2 ;  /* 0x0000001fff057819 */ /* 0x000fe40000011402 */
[----:B------:R-:W-:Y:S01]  /*ca80*/  LOP3.LUT R6, R7, R9, RZ, 0x3c, !PT ;  /* 0x0000000907067212 */ /* 0x000fe200078e3cff */
[----:B------:R-:W-:Y:S01]  /*ca90*/  IMAD.SHL.U32 R7, R3, 0x20, RZ ;  /* 0x0000002003077824 */ /* 0x000fe200078e00ff */
[----:B------:R-:W-:Y:S02]  /*caa0*/  SHF.L.U32 R3, R2, 0x3, RZ ;  /* 0x0000000302037819 */ /* 0x000fe400000006ff */
[----:B------:R-:W-:Y:S02]  /*cab0*/  LEA.HI R2, R5, R2, RZ, 0x2 ;  /* 0x0000000205027211 */ /* 0x000fe400078f10ff */
[----:B------:R-:W-:-:S02]  /*cac0*/  LOP3.LUT R3, R0, 0x18, R3, 0xf8, !PT ;  /* 0x0000001800037812 */ /* 0x000fc400078ef803 */
[----:B------:R-:W-:Y:S01]  /*cad0*/  IADD3 R5, R6, R8, R7 ;  /* 0x0000000806057210 */ /* 0x000fe20007ffe007 */
[----:B------:R-:W-:Y:S01]  /*cae0*/  IMAD.SHL.U32 R0, R2, 0x400, RZ ;  /* 0x0000040002007824 */ /* 0x000fe200078e00ff */
[----:B------:R-:W-:Y:S01]  /*caf0*/  LOP3.LUT R3, R3, R9, RZ, 0x3c, !PT ;  /* 0x0000000903037212 */ /* 0x000fe200078e3cff */
[----:B------:R-:W-:Y:S01]  /*cb00*/  HADD2.F32 R2, -RZ, R63.H0_H0 ;  /* 0x2000003fff027230 */ /* 0x000fe20000004100 */
[----:B------:R-:W-:Y:S02]  /*cb10*/  SHF.L.U32 R44, R5, 0x1, RZ ;  /* 0x00000001052c7819 */ /* 0x000fe400000006ff */
[----:B------:R-:W-:Y:S02]  /*cb20*/  LOP3.LUT R0, R0, 0x7ffff000, RZ, 0xc0, !PT ;  /* 0x7ffff00000007812 */ /* 0x000fe400078ec0ff */
[----:B------:R-:W-:Y:S01]  /*cb30*/  SHF.R.U64 R45, R36, 0x10, R37 ;  /* 0x00000010242d7819 */ /* 0x000fe20000001225 */
[----:B------:R-:W1:Y:S01]  /*cb40*/  LDS.128 R8, [R44+0x6080] ;  /* 0x006080002c087984 */ /* 0x000e620000000c00 */
[----:B------:R-:W-:-:S02]  /*cb50*/  IADD3 R0, R3, R0, R7 ;  /* 0x0000000003007210 */ /* 0x000fc40007ffe007 */
[----:B------:R-:W-:Y:S02]  /*cb60*/  SHF.R.U32.HI R16, RZ, 0x10, R37 ;  /* 0x00000010ff107819 */ /* 0x000fe40000011625 */
[--C-:B------:R-:W-:Y:S01]  /*cb70*/  SHF.R.U64 R36, R40, 0x10, R41.reuse ;  /* 0x0000001028247819 */ /* 0x100fe20000001229 */
[----:B------:R-:W-:Y:S01]  /*cb80*/  IMAD.SHL.U32 R33, R0, 0x2, RZ ;  /* 0x0000000200217824 */ /* 0x000fe200078e00ff */
[----:B------:R-:W-:Y:S01]  /*cb90*/  SHF.R.U32.HI R0, RZ, 0x10, R41 ;  /* 0x00000010ff007819 */ /* 0x000fe20000011629 */
[----:B------:R-:W-:Y:S01]  /*cba0*/  HADD2.F32 R40, -RZ, R16.H0_H0 ;  /* 0x20000010ff287230 */ /* 0x000fe20000004100 */
[----:B------:R-:W-:Y:S02]  /*cbb0*/  SHF.R.U32.HI R17, RZ, 0x10, R43 ;  /* 0x00000010ff117819 */ /* 0x000fe4000001162b */
[----:B------:R-:W2:Y:S01]  /*cbc0*/  LDS.128 R12, [R33+0x6080] ;  /* 0x00608000210c7984 */ /* 0x000ea20000000c00 */
[--C-:B------:R-:W-:Y:S02]  /*cbd0*/  SHF.R.U32.HI R18, RZ, 0x10, R39.reuse ;  /* 0x00000010ff127819 */ /* 0x100fe40000011627 */
[----:B------:R-:W-:-:S02]  /*cbe0*/  SHF.R.U64 R38, R38, 0x10, R39 ;  /* 0x0000001026267819 */ /* 0x000fc40000001227 */
[----:B------:R-:W-:Y:S01]  /*cbf0*/  SHF.R.U64 R30, R42, 0x10, R43 ;  /* 0x000000102a1e7819 */ /* 0x000fe2000000122b */
[----:B------:R-:W-:Y:S02]  /*cc00*/  HADD2.F32 R39, -RZ, R18.H0_H0 ;  /* 0x20000012ff277230 */ /* 0x000fe40000004100 */
[----:B------:R-:W-:Y:S02]  /*cc10*/  HADD2.F32 R38, -RZ, R38.H0_H0 ;  /* 0x20000026ff267230 */ /* 0x000fe40000004100 */
[----:B-1----:R-:W-:Y:S02]  /*cc20*/  HADD2.F32 R20, -RZ, R9.H0_H0 ;  /* 0x20000009ff147230 */ /* 0x002fe40000004100 */
[--C-:B------:R-:W-:Y:S02]  /*cc30*/  HADD2.F32 R22, -RZ, R11.reuse.H0_H0 ;  /* 0x2000000bff167230 */ /* 0x100fe40000004100 */
[----:B------:R-:W-:Y:S01]  /*cc40*/  HADD2.F32 R21, -RZ, R11.H1_H1 ;  /* 0x3000000bff157230 */ /* 0x000fe20000004100 */
[----:B------:R-:W-:Y:S01]  /*cc50*/  FMUL.FTZ R7, R20, R2 ;  /* 0x0000000214077220 */ /* 0x000fe20000410000 */
[----:B------:R-:W-:-:S02]  /*cc60*/  HADD2.F32 R11, -RZ, R88.H1_H1 ;  /* 0x30000058ff0b7230 */ /* 0x000fc40000004100 */
[----:B------:R-:W-:Y:S02]  /*cc70*/  HADD2.F32 R19, -RZ, R9.H1_H1 ;  /* 0x30000009ff137230 */ /* 0x000fe40000004100 */
[----:B------:R-:W-:Y:S02]  /*cc80*/  HADD2.F32 R24, -RZ, R8.H0_H0 ;  /* 0x20000008ff187230 */ /* 0x000fe40000004100 */
[--C-:B--2---:R-:W-:Y:S02]  /*cc90*/  HADD2.F32 R6, -RZ, R13.reuse.H0_H0 ;  /* 0x2000000dff067230 */ /* 0x104fe40000004100 */
[----:B------:R-:W-:Y:S02]  /*cca0*/  HADD2.F32 R5, -RZ, R13.H1_H1 ;  /* 0x3000000dff057230 */ /* 0x000fe40000004100 */
[----:B------:R-:W-:Y:S01]  /*ccb0*/  HADD2.F32 R13, -RZ, R0.H0_H0 ;  /* 0x20000000ff0d7230 */ /* 0x000fe20000004100 */
[C---:B------:R-:W-:Y:S01]  /*ccc0*/  FFMA.FTZ R37, R6.reuse, R11, R7 ;  /* 0x0000000b06257223 */ /* 0x040fe20000010007 */
[----:B------:R-:W-:Y:S01]  /*ccd0*/  HADD2.F32 R0, -RZ, R63.H1_H1 ;  /* 0x3000003fff007230 */ /* 0x000fe20000004100 */
[----:B------:R-:W-:Y:S01]  /*cce0*/  FMUL.FTZ R34, R6, R2 ;  /* 0x0000000206227220 */ /* 0x000fe20000410000 */
[----:B------:R-:W-:Y:S01]  /*ccf0*/  HADD2.F32 R3, -RZ, R15.H0_H0 ;  /* 0x2000000fff037230 */ /* 0x000fe20000004100 */
[-C--:B------:R-:W-:Y:S01]  /*cd00*/  FMUL.FTZ R6, R19, R13.reuse ;  /* 0x0000000d13067220 */ /* 0x080fe20000410000 */
[----:B------:R-:W-:Y:S01]  /*cd10*/  HADD2.F32 R7, -RZ, R89.H1_H1 ;  /* 0x30000059ff077230 */ /* 0x000fe20000004100 */
[----:B------:R-:W-:Y:S01]  /*cd20*/  FMUL.FTZ R2, R22, R0 ;  /* 0x0000000016027220 */ /* 0x000fe20000410000 */
[----:B------:R-:W-:Y:S01]  /*cd30*/  HADD2.F32 R9, -RZ, R12.H0_H0 ;  /* 0x2000000cff097230 */ /* 0x000fe20000004100 */
[----:B------:R-:W-:Y:S01]  /*cd40*/  FMUL.FTZ R31, R5, R13 ;  /* 0x0000000d051f7220 */ /* 0x000fe20000410000 */
[----:B------:R-:W-:Y:S01]  /*cd50*/  HADD2.F32 R13, -RZ, R17.H0_H0 ;  /* 0x20000011ff0d7230 */ /* 0x000fe20000004100 */
[----:B------:R-:W-:Y:S01]  /*cd60*/  FFMA.FTZ R32, R3, R7, R2 ;  /* 0x0000000703207223 */ /* 0x000fe20000010002 */
[----:B------:R-:W-:Y:S01]  /*cd70*/  HADD2.F32 R2, -RZ, R88.H0_H0 ;  /* 0x20000058ff027230 */ /* 0x000fe20000004100 */
[----:B------:R-:W-:Y:S01]  /*cd80*/  FFMA.FTZ R35, R5, R40, R6 ;  /* 0x0000002805237223 */ /* 0x000fe20000010006 */
[----:B------:R-:W-:Y:S01]  /*cd90*/  HADD2.F32 R6, -RZ, R90.H0_H0 ;  /* 0x2000005aff067230 */ /* 0x000fe20000004100 */
[----:B------:R-:W-:Y:S01]  /*cda0*/  FMUL.FTZ R27, R3, R0 ;  /* 0x00000000031b7220 */ /* 0x000fe20000410000 */
[----:B------:R-:W-:Y:S01]  /*cdb0*/  HADD2.F32 R26, -RZ, R8.H1_H1 ;  /* 0x30000008ff1a7230 */ /* 0x000fe20000004100 */
[----:B------:R-:W-:Y:S01]  /*cdc0*/  FMUL.FTZ R5, R24, R2 ;  /* 0x0000000218057220 */ /* 0x000fe20000410000 */
[----:B------:R-:W-:Y:S01]  /*cdd0*/  HADD2.F32 R8, -RZ, R15.H1_H1 ;  /* 0x3000000fff087230 */ /* 0x000fe20000004100 */
[----:B------:R-:W-:Y:S01]  /*cde0*/  FMUL.FTZ R3, R21, R13 ;  /* 0x0000000d15037220 */ /* 0x000fe20000410000 */
[--C-:B------:R-:W-:Y:S01]  /*cdf0*/  HADD2.F32 R23, -RZ, R10.reuse.H0_H0 ;  /* 0x2000000aff177230 */ /* 0x100fe20000004100 */
[C---:B------:R-:W-:Y:S01]  /*ce00*/  FFMA.FTZ R28, R9.reuse, R6, R5 ;  /* 0x00000006091c7223 */ /* 0x040fe20000010005 */
[----:B------:R-:W-:Y:S01]  /*ce10*/  HADD2.F32 R25, -RZ, R10.H1_H1 ;  /* 0x3000000aff197230 */ /* 0x000fe20000004100 */
[C---:B------:R-:W-:Y:S01]  /*ce20*/  FFMA.FTZ R29, R8.reuse, R39, R3 ;  /* 0x00000027081d7223 */ /* 0x040fe20000010003 */
[----:B------:R-:W-:Y:S01]  /*ce30*/  HADD2.F32 R10, -RZ, R14.H0_H0 ;  /* 0x2000000eff0a7230 */ /* 0x000fe20000004100 */
[----:B------:R-:W-:Y:S01]  /*ce40*/  FMUL.FTZ R17, R8, R13 ;  /* 0x0000000d08117220 */ /* 0x000fe20000410000 */
[----:B------:R-:W-:Y:S01]  /*ce50*/  HADD2.F32 R0, -RZ, R89.H0_H0 ;  /* 0x20000059ff007230 */ /* 0x000fe20000004100 */
[----:B------:R-:W-:Y:S01]  /*ce60*/  FMUL.FTZ R16, R9, R2 ;  /* 0x0000000209107220 */ /* 0x000fe20000410000 */
[----:B------:R-:W-:Y:S01]  /*ce70*/  HADD2.F32 R5, -RZ, R36.H0_H0 ;  /* 0x20000024ff057230 */ /* 0x000fe20000004100 */
[----:B------:R-:W-:Y:S01]  /*ce80*/  FFMA.FTZ R13, R19, R40, -R31 ;  /* 0x00000028130d7223 */ /* 0x000fe2000001081f */
[----:B------:R-:W-:Y:S01]  /*ce90*/  HADD2.F32 R3, -RZ, R90.H1_H1 ;  /* 0x3000005aff037230 */ /* 0x000fe20000004100 */
[-C--:B------:R-:W-:Y:S01]  /*cea0*/  FMUL.FTZ R2, R23, R0.reuse ;  /* 0x0000000017027220 */ /* 0x080fe20000410000 */
[----:B------:R-:W-:Y:S01]  /*ceb0*/  HADD2.F32 R12, -RZ, R12.H1_H1 ;  /* 0x3000000cff0c7230 */ /* 0x000fe20000004100 */
[----:B------:R-:W-:Y:S01]  /*cec0*/  FMUL.FTZ R8, R10, R0 ;  /* 0x000000000a087220 */ /* 0x000fe20000410000 */
[----:B------:R-:W-:Y:S01]  /*ced0*/  HADD2.F32 R9, -RZ, R30.H0_H0 ;  /* 0x2000001eff097230 */ /* 0x000fe20000004100 */
[----:B------:R-:W-:Y:S01]  /*cee0*/  FMUL.FTZ R0, R26, R5 ;  /* 0x000000051a007220 */ /* 0x000fe20000410000 */
[----:B------:R-:W-:Y:S01]  /*cef0*/  HADD2.F32 R36, -RZ, R45.H0_H0 ;  /* 0x2000002dff247230 */ /* 0x000fe20000004100 */
[----:B------:R-:W-:Y:S01]  /*cf00*/  FFMA.FTZ R30, R10, R3, R2 ;  /* 0x000000030a1e7223 */ /* 0x000fe20000010002 */
[----:B------:R-:W-:Y:S01]  /*cf10*/  HADD2.F32 R14, -RZ, R14.H1_H1 ;  /* 0x3000000eff0e7230 */ /* 0x000fe20000004100 */
[----:B------:R-:W-:-:S02]  /*cf20*/  FMUL.FTZ R2, R25, R9 ;  /* 0x0000000919027220 */ /* 0x000fc40000410000 */
[C---:B------:R-:W-:Y:S02]  /*cf30*/  FFMA.FTZ R15, R12.reuse, R36, R0 ;  /* 0x000000240c0f7223 */ /* 0x040fe40000010000 */
[----:B------:R-:W-:Y:S02]  /*cf40*/  FMUL.FTZ R5, R12, R5 ;  /* 0x000000050c057220 */ /* 0x000fe40000410000 */
[C---:B------:R-:W-:Y:S01]  /*cf50*/  FMUL.FTZ R0, R14.reuse, R9 ;  /* 0x000000090e007220 */ /* 0x040fe20000410000 */
[----:B------:R-:W-:Y:S01]  /*cf60*/  F2FP.PACK_AB R9, R35, R37 ;  /* 0x000000252309723e */ /* 0x000fe200000000ff */
[----:B------:R-:W-:Y:S02]  /*cf70*/  FFMA.FTZ R18, R14, R38, R2 ;  /* 0x000000260e127223 */ /* 0x000fe40000010002 */
[----:B------:R-:W-:Y:S01]  /*cf80*/  FFMA.FTZ R12, R20, R11, -R34 ;  /* 0x0000000b140c7223 */ /* 0x000fe20000010822 */
[----:B------:R-:W-:Y:S01]  /*cf90*/  F2FP.PACK_AB R11, R29, R32 ;  /* 0x000000201d0b723e */ /* 0x000fe200000000ff */
[----:B------:R-:W-:-:S02]  /*cfa0*/  FFMA.FTZ R10, R22, R7, -R27 ;  /* 0x00000007160a7223 */ /* 0x000fc4000001081b */
[----:B------:R-:W-:Y:S01]  /*cfb0*/  FFMA.FTZ R7, R21, R39, -R17 ;  /* 0x0000002715077223 */ /* 0x000fe20000010811 */
[----:B------:R-:W-:Y:S01]  /*cfc0*/  F2FP.PACK_AB R13, R13, R12 ;  /* 0x0000000c0d0d723e */ /* 0x000fe200000000ff */
[----:B------:R-:W-:Y:S02]  /*cfd0*/  FFMA.FTZ R6, R24, R6, -R16 ;  /* 0x0000000618067223 */ /* 0x000fe40000010810 */
[----:B------:R-:W-:Y:S01]  /*cfe0*/  FFMA.FTZ R3, R23, R3, -R8 ;  /* 0x0000000317037223 */ /* 0x000fe20000010808 */
[----:B------:R-:W-:Y:S01]  /*cff0*/  F2FP.PACK_AB R8, R15, R28 ;  /* 0x0000001c0f08723e */ /* 0x000fe200000000ff */
[----:B------:R-:W-:Y:S01]  /*d000*/  FFMA.FTZ R2, R26, R36, -R5 ;  /* 0x000000241a027223 */ /* 0x000fe20000010805 */
[----:B------:R-:W-:Y:S01]  /*d010*/  F2FP.PACK_AB R15, R7, R10 ;  /* 0x0000000a070f723e */ /* 0x000fe200000000ff */
[----:B------:R-:W-:Y:S01]  /*d020*/  FFMA.FTZ R0, R25, R38, -R0 ;  /* 0x0000002619007223 */ /* 0x000fe20000010800 */
[----:B------:R-:W-:Y:S02]  /*d030*/  F2FP.PACK_AB R10, R18, R30 ;  /* 0x0000001e120a723e */ /* 0x000fe400000000ff */
[----:B------:R-:W-:-:S02]  /*d040*/  F2FP.PACK_AB R12, R2, R6 ;  /* 0x00000006020c723e */ /* 0x000fc400000000ff */
[----:B------:R-:W-:-:S05]  /*d050*/  F2FP.PACK_AB R14, R0, R3 ;  /* 0x00000003000e723e */ /* 0x000fca00000000ff */
[----:B------:R1:W-:Y:S04]  /*d060*/  STS.128 [R44+0x6080], R12 ;  /* 0x0060800c2c007388 */ /* 0x0003e80000000c00 */
[----:B------:R1:W-:Y:S02]  /*d070*/  STS.128 [R33+0x6080], R8 ;  /* 0x0060800821007388 */ /* 0x0003e40000000c00 */
.L_x_485:
[----:B------:R-:W-:Y:S05]  /*d080*/  BSYNC B0 ;  /* 0x0000000000007941 */ /* 0x000fea0003800000 */
.L_x_484:
[----:B------:R-:W-:-:S04]  /*d090*/  IADD3 R0, R61, 0x20, RZ ;  /* 0x000000203d007810 */ /* 0x000fc80007ffe0ff */
        /* <DEDUP_REMOVED lines=30> */
[----:B------:R-:W-:Y:S01]  /*d280*/  SHF.R.U32.HI R16, RZ, 0x10, R53 ;  /* 0x00000010ff107819 */ /* 0x000fe20000011635 */
[----:B------:R-:W1:Y:S01]  /*d290*/  LDS.128 R8, [R36+0x6080] ;  /* 0x0060800024087984 */ /* 0x000e620000000c00 */
[----:B------:R-:W-:-:S02]  /*d2a0*/  IADD3 R0, R3, R0, R7 ;  /* 0x0000000003007210 */ /* 0x000fc40007ffe007 */
[----:B------:R-:W-:Y:S01]  /*d2b0*/  SHF.R.U32.HI R17, RZ, 0x10, R59 ;  /* 0x00000010ff117819 */ /* 0x000fe2000001163b */
[----:B------:R-:W-:Y:S01]  /*d2c0*/  HADD2.F32 R42, -RZ, R16.H0_H0 ;  /* 0x20000010ff2a7230 */ /* 0x000fe20000004100 */
[----:B------:R-:W-:Y:S01]  /*d2d0*/  SHF.R.U32.HI R18, RZ, 0x10, R55 ;  /* 0x00000010ff127819 */ /* 0x000fe20000011637 */
[----:B------:R-:W-:Y:S01]  /*d2e0*/  IMAD.SHL.U32 R33, R0, 0x2, RZ ;  /* 0x0000000200217824 */ /* 0x000fe200078e00ff */
[--C-:B------:R-:W-:Y:S02]  /*d2f0*/  SHF.R.U32.HI R0, RZ, 0x10, R57.reuse ;  /* 0x00000010ff007819 */ /* 0x100fe40000011639 */
[----:B------:R-:W-:Y:S01]  /*d300*/  SHF.R.U64 R30, R56, 0x10, R57 ;  /* 0x00000010381e7819 */ /* 0x000fe20000001239 */
[----:B------:R-:W-:Y:S01]  /*d310*/  HADD2.F32 R41, -RZ, R18.H0_H0 ;  /* 0x20000012ff297230 */ /* 0x000fe20000004100 */
[----:B------:R-:W2:Y:S01]  /*d320*/  LDS.128 R12, [R33+0x6080] ;  /* 0x00608000210c7984 */ /* 0x000ea20000000c00 */
[----:B------:R-:W-:Y:S02]  /*d330*/  SHF.R.U64 R38, R52, 0x10, R53 ;  /* 0x0000001034267819 */ /* 0x000fe40000001235 */
[----:B------:R-:W-:-:S02]  /*d340*/  SHF.R.U64 R35, R58, 0x10, R59 ;  /* 0x000000103a237819 */ /* 0x000fc4000000123b */
[----:B------:R-:W-:Y:S01]  /*d350*/  SHF.R.U64 R39, R54, 0x10, R55 ;  /* 0x0000001036277819 */ /* 0x000fe20000001237 */
[----:B------:R-:W-:Y:S02]  /*d360*/  HADD2.F32 R38, -RZ, R38.H0_H0 ;  /* 0x20000026ff267230 */ /* 0x000fe40000004100 */
[----:B-1----:R-:W-:Y:S02]  /*d370*/  HADD2.F32 R20, -RZ, R9.H0_H0 ;  /* 0x20000009ff147230 */ /* 0x002fe40000004100 */
[--C-:B------:R-:W-:Y:S02]  /*d380*/  HADD2.F32 R22, -RZ, R11.reuse.H0_H0 ;  /* 0x2000000bff167230 */ /* 0x100fe40000004100 */
[----:B------:R-:W-:Y:S01]  /*d390*/  HADD2.F32 R21, -RZ, R11.H1_H1 ;  /* 0x3000000bff157230 */ /* 0x000fe20000004100 */
[----:B------:R-:W-:Y:S01]  /*d3a0*/  FMUL.FTZ R7, R20, R2 ;  /* 0x0000000214077220 */ /* 0x000fe20000410000 */
[----:B------:R-:W-:Y:S02]  /*d3b0*/  HADD2.F32 R11, -RZ, R93.H0_H0 ;  /* 0x2000005dff0b7230 */ /* 0x000fe40000004100 */
[----:B------:R-:W-:-:S02]  /*d3c0*/  HADD2.F32 R19, -RZ, R9.H1_H1 ;  /* 0x30000009ff137230 */ /* 0x000fc40000004100 */
        /* <DEDUP_REMOVED lines=39> */
[----:B------:R-:W-:Y:S01]  /*d640*/  HADD2.F32 R14, -RZ, R14.H1_H1 ;  /* 0x3000000eff0e7230 */ /* 0x000fe20000004100 */
[----:B------:R-:W-:Y:S01]  /*d650*/  FFMA.FTZ R30, R10, R3, R2 ;  /* 0x000000030a1e7223 */ /* 0x000fe20000010002 */
[----:B------:R-:W-:Y:S01]  /*d660*/  HADD2.F32 R35, -RZ, R39.H0_H0 ;  /* 0x20000027ff237230 */ /* 0x000fe20000004100 */
        /* <DEDUP_REMOVED lines=22> */
.L_x_481:
[----:B------:R-:W-:Y:S05]  /*d7d0*/  BSYNC B1 ;  /* 0x0000000000017941 */ /* 0x000fea0003800000 */
.L_x_480:
[----:B------:R-:W-:-:S04]  /*d7e0*/  IADD3 R16, R60, 0x40, RZ ;  /* 0x000000403c107810 */ /* 0x000fc80007ffe0ff */
[----:B------:R-:W-:-:S13]  /*d7f0*/  ISETP.GE.AND P0, PT, R16, R62, PT ;  /* 0x0000003e1000720c */ /* 0x000fda0003f06270 */
[----:B------:R-:W-:Y:S05]  /*d800*/  @P0 BRA `(.L_x_465) ;  /* 0x0000162000000947 */ /* 0x000fea0003800000 */
[----:B------:R-:W-:Y:S01]  /*d810*/  ISETP.GE.AND P0, PT, R61, c[0x0][0x27c], PT ;  /* 0x00009f003d007a0c */ /* 0x000fe20003f06270 */
[----:B------:R-:W-:-:S12]  /*d820*/  BSSY B0, `(.L_x_486) ;  /* 0x0000070000007945 */ /* 0x000fd80003800000 */
[----:B------:R-:W-:Y:S05]  /*d830*/  @P0 BRA `(.L_x_487) ;  /* 0x000006e000000947 */ /* 0x000fea0003800000 */
[----:B------:R-:W-:Y:S01]  /*d840*/  SHF.R.S32.HI R0, RZ, 0x1f, R16 ;  /* 0x0000001fff007819 */ /* 0x000fe20000011410 */
[----:B------:R-:W-:Y:S01]  /*d850*/  IMAD.MOV.U32 R6, RZ, RZ, c[0x0][0x27c] ;  /* 0x00009f00ff067624 */ /* 0x000fe200078e00ff */
[-C--:B------:R-:W-:Y:S02]  /*d860*/  LEA.HI R2, R16, R16.reuse, RZ, 0x1 ;  /* 0x0000001010027211 */ /* 0x080fe400078f08ff */
[----:B------:R-:W-:Y:S02]  /*d870*/  LEA.HI R0, R0, R16, RZ, 0x3 ;  /* 0x0000001000007211 */ /* 0x000fe400078f18ff */
[----:B------:R-:W-:Y:S01]  /*d880*/  LEA.HI R6, R6, R48, RZ, 0x1d ;  /* 0x0000003006067211 */ /* 0x000fe200078fe8ff */
[C---:B------:R-:W-:Y:S01]  /*d890*/  IMAD.SHL.U32 R3, R2.reuse, 0x20, RZ ;  /* 0x0000002002037824 */ /* 0x040fe200078e00ff */
[----:B------:R-:W-:Y:S02]  /*d8a0*/  LOP3.LUT R5, R2, 0x7fffffe, RZ, 0xc0, !PT ;  /* 0x07fffffe02057812 */ /* 0x000fe400078ec0ff */
[----:B------:R-:W-:-:S02]  /*d8b0*/  SHF.L.U32 R2, R0, 0x5, RZ ;  /* 0x0000000500027819 */ /* 0x000fc400000006ff */
[----:B------:R-:W-:Y:S02]  /*d8c0*/  SHF.R.S32.HI R7, RZ, 0x1f, R6 ;  /* 0x0000001fff077819 */ /* 0x000fe40000011406 */
[----:B------:R-:W-:Y:S01]  /*d8d0*/  LOP3.LUT R0, R3, 0xc0, RZ, 0xc0, !PT ;  /* 0x000000c003007812 */ /* 0x000fe200078ec0ff */
[----:B------:R-:W-:Y:S01]  /*d8e0*/  IMAD.IADD R3, R16, 0x1, -R5 ;  /* 0x0000000110037824 */ /* 0x000fe200078e0a05 */
[----:B------:R-:W-:Y:S02]  /*d8f0*/  LOP3.LUT R2, R2, 0xffffff00, RZ, 0xc0, !PT ;  /* 0xffffff0002027812 */ /* 0x000fe400078ec0ff */
[----:B------:R-:W-:Y:S02]  /*d900*/  LEA.HI R7, R7, R6, RZ, 0x2 ;  /* 0x0000000607077211 */ /* 0x000fe400078f10ff */
[----:B------:R-:W-:Y:S01]  /*d910*/  SHF.L.U32 R6, R6, 0x3, RZ ;  /* 0x0000000306067819 */ /* 0x000fe200000006ff */
[----:B------:R-:W-:Y:S01]  /*d920*/  IMAD R3, R3, 0x20, R2 ;  /* 0x0000002003037824 */ /* 0x000fe200078e0202 */
[----:B------:R-:W-:-:S02]  /*d930*/  LOP3.LUT R5, R0, 0x18, R61, 0xf8, !PT ;  /* 0x0000001800057812 */ /* 0x000fc400078ef83d */
[----:B-1----:R-:W-:Y:S02]  /*d940*/  SHF.R.U32.HI R8, RZ, 0x3, R0 ;  /* 0x00000003ff087819 */ /* 0x002fe40000011600 */
[----:B------:R-:W-:Y:S02]  /*d950*/  LOP3.LUT R2, R0, 0x18, R6, 0xf8, !PT ;  /* 0x0000001800027812 */ /* 0x000fe400078ef806 */
[-C--:B------:R-:W-:Y:S02]  /*d960*/  LOP3.LUT R5, R5, R8.reuse, RZ, 0x3c, !PT ;  /* 0x0000000805057212 */ /* 0x080fe400078e3cff */
[----:B------:R-:W-:Y:S02]  /*d970*/  SHF.L.U32 R0, R7, 0xa, RZ ;  /* 0x0000000a07007819 */ /* 0x000fe400000006ff */
[----:B------:R-:W-:Y:S01]  /*d980*/  LOP3.LUT R2, R2, R8, RZ, 0x3c, !PT ;  /* 0x0000000802027212 */ /* 0x000fe200078e3cff */
[----:B------:R-:W-:Y:S01]  /*d990*/  IMAD.IADD R5, R3, 0x1, R5 ;  /* 0x0000000103057824 */ /* 0x000fe200078e0205 */
[----:B------:R-:W-:-:S02]  /*d9a0*/  LOP3.LUT R0, R0, 0x7ffff000, RZ, 0xc0, !PT ;  /* 0x7ffff00000007812 */ /* 0x000fc400078ec0ff */
[----:B------:R-:W-:Y:S02]  /*d9b0*/  SHF.R.U32.HI R17, RZ, 0x10, R67 ;  /* 0x00000010ff117819 */ /* 0x000fe40000011643 */
[----:B------:R-:W-:Y:S02]  /*d9c0*/  IADD3 R0, R2, R0, R3 ;  /* 0x0000000002007210 */ /* 0x000fe40007ffe003 */
[----:B------:R-:W-:Y:S01]  /*d9d0*/  SHF.L.U32 R35, R5, 0x1, RZ ;  /* 0x0000000105237819 */ /* 0x000fe200000006ff */
[----:B------:R-:W-:Y:S01]  /*d9e0*/  HADD2.F32 R42, -RZ, R17.H0_H0 ;  /* 0x20000011ff2a7230 */ /* 0x000fe20000004100 */
[----:B------:R-:W-:Y:S01]  /*d9f0*/  SHF.L.U32 R32, R0, 0x1, RZ ;  /* 0x0000000100207819 */ /* 0x000fe200000006ff */
[----:B------:R-:W-:Y:S01]  /*da00*/  HADD2.F32 R0, -RZ, R96.H0_H0 ;  /* 0x20000060ff007230 */ /* 0x000fe20000004100 */
[----:B------:R-:W-:Y:S01]  /*da10*/  SHF.R.U32.HI R2, RZ, 0x10, R71 ;  /* 0x00000010ff027819 */ /* 0x000fe20000011647 */
[----:B------:R-:W1:Y:S01]  /*da20*/  LDS.128 R8, [R35+0x6080] ;  /* 0x0060800023087984 */ /* 0x000e620000000c00 */
[----:B------:R-:W-:-:S02]  /*da30*/  SHF.R.U32.HI R26, RZ, 0x10, R69 ;  /* 0x00000010ff1a7819 */ /* 0x000fc40000011645 */
[----:B------:R-:W-:Y:S01]  /*da40*/  SHF.R.U32.HI R27, RZ, 0x10, R65 ;  /* 0x00000010ff1b7819 */ /* 0x000fe20000011641 */
[----:B------:R-:W2:Y:S01]  /*da50*/  LDS.128 R12, [R32+0x6080] ;  /* 0x00608000200c7984 */ /* 0x000ea20000000c00 */
[----:B------:R-:W-:Y:S02]  /*da60*/  SHF.R.U64 R30, R68, 0x10, R69 ;  /* 0x00000010441e7819 */ /* 0x000fe40000001245 */
[----:B------:R-:W-:Y:S01]  /*da70*/  SHF.R.U64 R36, R70, 0x10, R71 ;  /* 0x0000001046247819 */ /* 0x000fe20000001247 */
[----:B------:R-:W-:Y:S01]  /*da80*/  HADD2.F32 R41, -RZ, R27.H0_H0 ;  /* 0x2000001bff297230 */ /* 0x000fe20000004100 */
[----:B------:R-:W-:Y:S02]  /*da90*/  SHF.R.U64 R38, R64, 0x10, R65 ;  /* 0x0000001040267819 */ /* 0x000fe40000001241 */
[----:B------:R-:W-:-:S03]  /*daa0*/  SHF.R.U64 R39, R66, 0x10, R67 ;  /* 0x0000001042277819 */ /* 0x000fc60000001243 */
[----:B------:R-:W-:Y:S02]  /*dab0*/  HADD2.F32 R38, -RZ, R38.H0_H0 ;  /* 0x20000026ff267230 */ /* 0x000fe40000004100 */
[----:B------:R-:W-:Y:S02]  /*dac0*/  HADD2.F32 R39, -RZ, R39.H0_H0 ;  /* 0x20000027ff277230 */ /* 0x000fe40000004100 */
[----:B-1----:R-:W-:Y:S02]  /*dad0*/  HADD2.F32 R19, -RZ, R11.H0_H0 ;  /* 0x2000000bff137230 */ /* 0x002fe40000004100 */
[--C-:B------:R-:W-:Y:S02]  /*dae0*/  HADD2.F32 R23, -RZ, R8.reuse.H0_H0 ;  /* 0x20000008ff177230 */ /* 0x100fe40000004100 */
[----:B------:R-:W-:Y:S01]  /*daf0*/  HADD2.F32 R25, -RZ, R8.H1_H1 ;  /* 0x30000008ff197230 */ /* 0x000fe20000004100 */
[----:B------:R-:W-:Y:S01]  /*db00*/  FMUL.FTZ R7, R19, R0 ;  /* 0x0000000013077220 */ /* 0x000fe20000410000 */
[----:B------:R-:W-:-:S02]  /*db10*/  HADD2.F32 R21, -RZ, R9.H0_H0 ;  /* 0x20000009ff157230 */ /* 0x000fc40000004100 */
[----:B------:R-:W-:Y:S02]  /*db20*/  HADD2.F32 R20, -RZ, R9.H1_H1 ;  /* 0x30000009ff147230 */ /* 0x000fe40000004100 */
        /* <DEDUP_REMOVED lines=16> */
[----:B------:R-:W-:Y:S01]  /*dc30*/  FMUL.FTZ R28, R6, R2 ;  /* 0x00000002061c7220 */ /* 0x000fe20000410000 */
[----:B------:R-:W-:Y:S01]  /*dc40*/  HADD2.F32 R2, -RZ, R97.H0_H0 ;  /* 0x20000061ff027230 */ /* 0x000fe20000004100 */
[----:B------:R-:W-:Y:S01]  /*dc50*/  FMUL.FTZ R0, R18, R15 ;  /* 0x0000000f12007220 */ /* 0x000fe20000410000 */
[----:B------:R-:W-:Y:S01]  /*dc60*/  HADD2.F32 R15, -RZ, R26.H0_H0 ;  /* 0x2000001aff0f7230 */ /* 0x000fe20000004100 */
[----:B------:R-:W-:Y:S01]  /*dc70*/  FFMA.FTZ R33, R6, R11, R5 ;  /* 0x0000000b06217223 */ /* 0x000fe20000010005 */
[--C-:B------:R-:W-:Y:S01]  /*dc80*/  HADD2.F32 R6, -RZ, R99.reuse.H0_H0 ;  /* 0x20000063ff067230 */ /* 0x100fe20000004100 */
[----:B------:R-:W-:Y:S01]  /*dc90*/  FMUL.FTZ R5, R23, R2 ;  /* 0x0000000217057220 */ /* 0x000fe20000410000 */
[----:B------:R-:W-:Y:S01]  /*dca0*/  HADD2.F32 R24, -RZ, R10.H1_H1 ;  /* 0x3000000aff187230 */ /* 0x000fe20000004100 */
[----:B------:R-:W-:Y:S01]  /*dcb0*/  FFMA.FTZ R37, R3, R42, R0 ;  /* 0x0000002a03257223 */ /* 0x000fe20000010000 */
[----:B------:R-:W-:Y:S01]  /*dcc0*/  HADD2.F32 R10, -RZ, R14.H0_H0 ;  /* 0x2000000eff0a7230 */ /* 0x000fe20000004100 */
[----:B------:R-:W-:Y:S01]  /*dcd0*/  FMUL.FTZ R3, R20, R15 ;  /* 0x0000000f14037220 */ /* 0x000fe20000410000 */
[----:B------:R-:W-:Y:S01]  /*dce0*/  HADD2.F32 R0, -RZ, R98.H1_H1 ;  /* 0x30000062ff007230 */ /* 0x000fe20000004100 */
[C---:B------:R-:W-:Y:S01]  /*dcf0*/  FFMA.FTZ R29, R9.reuse, R6, R5 ;  /* 0x00000006091d7223 */ /* 0x040fe20000010005 */
[----:B------:R-:W-:Y:S01]  /*dd00*/  HADD2.F32 R5, -RZ, R30.H0_H0 ;  /* 0x2000001eff057230 */ /* 0x000fe20000004100 */
[C---:B------:R-:W-:Y:S01]  /*dd10*/  FFMA.FTZ R31, R8.reuse, R41, R3 ;  /* 0x00000029081f7223 */ /* 0x040fe20000010003 */
[----:B------:R-:W-:Y:S01]  /*dd20*/  HADD2.F32 R3, -RZ, R99.H1_H1 ;  /* 0x30000063ff037230 */ /* 0x000fe20000004100 */
[----:B------:R-:W-:Y:S01]  /*dd30*/  FMUL.FTZ R27, R8, R15 ;  /* 0x0000000f081b7220 */ /* 0x000fe20000410000 */
[----:B------:R-:W-:Y:S01]  /*dd40*/  HADD2.F32 R14, -RZ, R14.H1_H1 ;  /* 0x3000000eff0e7230 */ /* 0x000fe20000004100 */
[----:B------:R-:W-:Y:S01]  /*dd50*/  FMUL.FTZ R17, R9, R2 ;  /* 0x0000000209117220 */ /* 0x000fe20000410000 */
[----:B------:R-:W-:Y:S01]  /*dd60*/  HADD2.F32 R9, -RZ, R36.H0_H0 ;  /* 0x20000024ff097230 */ /* 0x000fe20000004100 */
[----:B------:R-:W-:-:S02]  /*dd70*/  FMUL.FTZ R2, R22, R0 ;  /* 0x0000000016027220 */ /* 0x000fc40000410000 */
[C---:B------:R-:W-:Y:S02]  /*dd80*/  FMUL.FTZ R8, R10.reuse, R0 ;  /* 0x000000000a087220 */ /* 0x040fe40000410000 */
[----:B------:R-:W-:Y:S02]  /*dd90*/  FMUL.FTZ R0, R25, R5 ;  /* 0x0000000519007220 */ /* 0x000fe40000410000 */
[----:B------:R-:W-:Y:S02]  /*dda0*/  FFMA.FTZ R30, R10, R3, R2 ;  /* 0x000000030a1e7223 */ /* 0x000fe40000010002 */
[----:B------:R-:W-:Y:S02]  /*ddb0*/  FMUL.FTZ R2, R24, R9 ;  /* 0x0000000918027220 */ /* 0x000fe40000410000 */
[C---:B------:R-:W-:Y:S02]  /*ddc0*/  FFMA.FTZ R15, R13.reuse, R38, R0 ;  /* 0x000000260d0f7223 */ /* 0x040fe40000010000 */
[----:B------:R-:W-:-:S02]  /*ddd0*/  FMUL.FTZ R5, R13, R5 ;  /* 0x000000050d057220 */ /* 0x000fc40000410000 */
[C---:B------:R-:W-:Y:S01]  /*dde0*/  FMUL.FTZ R0, R14.reuse, R9 ;  /* 0x000000090e007220 */ /* 0x040fe20000410000 */
[----:B------:R-:W-:Y:S01]  /*ddf0*/  F2FP.PACK_AB R9, R31, R33 ;  /* 0x000000211f09723e */ /* 0x000fe200000000ff */
[----:B------:R-:W-:Y:S02]  /*de00*/  FFMA.FTZ R10, R19, R12, -R34 ;  /* 0x0000000c130a7223 */ /* 0x000fe40000010822 */
[----:B------:R-:W-:Y:S02]  /*de10*/  FFMA.FTZ R26, R14, R39, R2 ;  /* 0x000000270e1a7223 */ /* 0x000fe40000010002 */
[----:B------:R-:W-:Y:S01]  /*de20*/  FFMA.FTZ R12, R21, R11, -R28 ;  /* 0x0000000b150c7223 */ /* 0x000fe2000001081c */
[----:B------:R-:W-:Y:S01]  /*de30*/  F2FP.PACK_AB R11, R37, R40 ;  /* 0x00000028250b723e */ /* 0x000fe200000000ff */
[----:B------:R-:W-:Y:S02]  /*de40*/  FFMA.FTZ R13, R20, R41, -R27 ;  /* 0x00000029140d7223 */ /* 0x000fe4000001081b */
[----:B------:R-:W-:-:S02]  /*de50*/  FFMA.FTZ R7, R18, R42, -R7 ;  /* 0x0000002a12077223 */ /* 0x000fc40000010807 */
        /* <DEDUP_REMOVED lines=8> */
[----:B------:R-:W-:Y:S02]  /*dee0*/  F2FP.PACK_AB R12, R2, R6 ;  /* 0x00000006020c723e */ /* 0x000fe400000000ff */
[----:B------:R-:W-:-:S05]  /*def0*/  F2FP.PACK_AB R14, R0, R3 ;  /* 0x00000003000e723e */ /* 0x000fca00000000ff */
[----:B------:R1:W-:Y:S04]  /*df00*/  STS.128 [R35+0x6080], R12 ;  /* 0x0060800c23007388 */ /* 0x0003e80000000c00 */
[----:B------:R1:W-:Y:S02]  /*df10*/  STS.128 [R32+0x6080], R8 ;  /* 0x0060800820007388 */ /* 0x0003e40000000c00 */
.L_x_487:
[----:B------:R-:W-:Y:S05]  /*df20*/  BSYNC B0 ;  /* 0x0000000000007941 */ /* 0x000fea0003800000 */
.L_x_486:
[----:B------:R-:W-:Y:S01]  /*df30*/  IADD3 R0, R61, 0x10, RZ ;  /* 0x000000103d007810 */ /* 0x000fe20007ffe0ff */
[----:B------:R-:W-:Y:S03]  /*df40*/  BSSY B0, `(.L_x_488) ;  /* 0x0000077000007945 */ /* 0x000fe60003800000 */
[----:B------:R-:W-:-:S13]  /*df50*/  ISETP.GE.AND P0, PT, R0, c[0x0][0x27c], PT ;  /* 0x00009f0000007a0c */ /* 0x000fda0003f06270 */
[----:B------:R-:W-:Y:S05]  /*df60*/  @P0 BRA `(.L_x_489) ;  /* 0x0000074000000947 */ /* 0x000fea0003800000 */
[----:B------:R-:W-:Y:S01]  /*df70*/  SHF.R.S32.HI R2, RZ, 0x1f, R0 ;  /* 0x0000001fff027819 */ /* 0x000fe20000011400 */
[----:B-1----:R-:W-:Y:S01]  /*df80*/  IMAD.MOV.U32 R9, RZ, RZ, c[0x0][0x27c] ;  /* 0x00009f00ff097624 */ /* 0x002fe200078e00ff */
[----:B------:R-:W-:Y:S02]  /*df90*/  SHF.R.S32.HI R3, RZ, 0x1f, R16 ;  /* 0x0000001fff037819 */ /* 0x000fe40000011410 */
[CC--:B------:R-:W-:Y:S02]  /*dfa0*/  LEA.HI R7, R2.reuse, R0.reuse, RZ, 0x3 ;  /* 0x0000000002077211 */ /* 0x0c0fe400078f18ff */
[----:B------:R-:W-:Y:S02]  /*dfb0*/  LEA.HI R8, R2, R0, RZ, 0x5 ;  /* 0x0000000002087211 */ /* 0x000fe400078f28ff */
[-C--:B------:R-:W-:Y:S02]  /*dfc0*/  LEA.HI R6, R16, R16.reuse, RZ, 0x1 ;  /* 0x0000001010067211 */ /* 0x080fe400078f08ff */
[----:B------:R-:W-:-:S02]  /*dfd0*/  LEA.HI R0, R3, R16, RZ, 0x3 ;  /* 0x0000001003007211 */ /* 0x000fc400078f18ff */
[----:B------:R-:W-:Y:S01]  /*dfe0*/  SHF.R.S32.HI R2, RZ, 0x3, R7 ;  /* 0x00000003ff027819 */ /* 0x000fe20000011407 */
[C---:B------:R-:W-:Y:S01]  /*dff0*/  IMAD.SHL.U32 R5, R6.reuse, 0x20, RZ ;  /* 0x0000002006057824 */ /* 0x040fe200078e00ff */
[----:B------:R-:W-:Y:S01]  /*e000*/  LOP3.LUT R6, R6, 0x7fffffe, RZ, 0xc0, !PT ;  /* 0x07fffffe06067812 */ /* 0x000fe200078ec0ff */
[----:B------:R-:W-:Y:S01]  /*e010*/  IMAD.SHL.U32 R3, R0, 0x20, RZ ;  /* 0x0000002000037824 */ /* 0x000fe200078e00ff */
[----:B------:R-:W-:Y:S02]  /*e020*/  LEA.HI R2, R9, R2, RZ, 0x1d ;  /* 0x0000000209027211 */ /* 0x000fe400078fe8ff */
[----:B------:R-:W-:Y:S01]  /*e030*/  LOP3.LUT R0, R5, 0xc0, RZ, 0xc0, !PT ;  /* 0x000000c005007812 */ /* 0x000fe200078ec0ff */
[----:B------:R-:W-:Y:S01]  /*e040*/  IMAD.SHL.U32 R5, R8, 0x80, RZ ;  /* 0x0000008008057824 */ /* 0x000fe200078e00ff */
[----:B------:R-:W-:Y:S02]  /*e050*/  IADD3 R6, R16, -R6, RZ ;  /* 0x8000000610067210 */ /* 0x000fe40007ffe0ff */
[----:B------:R-:W-:-:S02]  /*e060*/  LOP3.LUT R3, R3, 0xffffff00, RZ, 0xc0, !PT ;  /* 0xffffff0003037812 */ /* 0x000fc400078ec0ff */
[----:B------:R-:W-:Y:S02]  /*e070*/  LOP3.LUT R7, R0, 0x18, R7, 0xf8, !PT ;  /* 0x0000001800077812 */ /* 0x000fe400078ef807 */
[----:B------:R-:W-:Y:S01]  /*e080*/  SHF.R.U32.HI R8, RZ, 0x3, R0 ;  /* 0x00000003ff087819 */ /* 0x000fe20000011600 */
[----:B------:R-:W-:Y:S01]  /*e090*/  IMAD R12, R6, 0x20, R3 ;  /* 0x00000020060c7824 */ /* 0x000fe200078e0203 */
[----:B------:R-:W-:Y:S02]  /*e0a0*/  SHF.R.S32.HI R3, RZ, 0x1f, R2 ;  /* 0x0000001fff037819 */ /* 0x000fe40000011402 */
[----:B------:R-:W-:Y:S02]  /*e0b0*/  LOP3.LUT R6, R7, R8, RZ, 0x3c, !PT ;  /* 0x0000000807067212 */ /* 0x000fe400078e3cff */
[----:B------:R-:W-:Y:S02]  /*e0c0*/  SHF.L.U32 R7, R2, 0x3, RZ ;  /* 0x0000000302077819 */ /* 0x000fe400000006ff */
[----:B------:R-:W-:-:S02]  /*e0d0*/  LEA.HI R2, R3, R2, RZ, 0x2 ;  /* 0x0000000203027211 */ /* 0x000fc400078f10ff */
[----:B------:R-:W-:Y:S02]  /*e0e0*/  LOP3.LUT R3, R0, 0x18, R7, 0xf8, !PT ;  /* 0x0000001800037812 */ /* 0x000fe400078ef807 */
[----:B------:R-:W-:Y:S01]  /*e0f0*/  LOP3.LUT R5, R5, 0x7ffff000, RZ, 0xc0, !PT ;  /* 0x7ffff00005057812 */ /* 0x000fe200078ec0ff */
[----:B------:R-:W-:Y:S01]  /*e100*/  IMAD.SHL.U32 R0, R2, 0x400, RZ ;  /* 0x0000040002007824 */ /* 0x000fe200078e00ff */
[----:B------:R-:W-:Y:S02]  /*e110*/  LOP3.LUT R3, R3, R8, RZ, 0x3c, !PT ;  /* 0x0000000803037212 */ /* 0x000fe400078e3cff */
[----:B------:R-:W-:Y:S02]  /*e120*/  IADD3 R5, R6, R12, R5 ;  /* 0x0000000c06057210 */ /* 0x000fe40007ffe005 */
[----:B------:R-:W-:Y:S02]  /*e130*/  LOP3.LUT R0, R0, 0x7ffff000, RZ, 0xc0, !PT ;  /* 0x7ffff00000007812 */ /* 0x000fe400078ec0ff */
[----:B------:R-:W-:Y:S01]  /*e140*/  SHF.R.U32.HI R2, RZ, 0x10, R79 ;  /* 0x00000010ff027819 */ /* 0x000fe2000001164f */
[----:B------:R-:W-:Y:S01]  /*e150*/  IMAD.SHL.U32 R36, R5, 0x2, RZ ;  /* 0x0000000205247824 */ /* 0x000fe200078e00ff */
[----:B------:R-:W-:-:S02]  /*e160*/  IADD3 R0, R3, R0, R12 ;  /* 0x0000000003007210 */ /* 0x000fc40007ffe00c */
[----:B------:R-:W-:Y:S02]  /*e170*/  SHF.R.U32.HI R17, RZ, 0x10, R75 ;  /* 0x00000010ff117819 */ /* 0x000fe4000001164b */
[----:B------:R-:W-:Y:S01]  /*e180*/  SHF.L.U32 R32, R0, 0x1, RZ ;  /* 0x0000000100207819 */ /* 0x000fe200000006ff */
[----:B------:R-:W1:Y:S01]  /*e190*/  LDS.128 R8, [R36+0x6080] ;  /* 0x0060800024087984 */ /* 0x000e620000000c00 */
[----:B------:R-:W-:Y:S01]  /*e1a0*/  HADD2.F32 R0, -RZ, R100.H0_H0 ;  /* 0x20000064ff007230 */ /* 0x000fe20000004100 */
[----:B------:R-:W-:Y:S01]  /*e1b0*/  SHF.R.U32.HI R26, RZ, 0x10, R77 ;  /* 0x00000010ff1a7819 */ /* 0x000fe2000001164d */
[----:B------:R-:W-:Y:S01]  /*e1c0*/  HADD2.F32 R42, -RZ, R17.H0_H0 ;  /* 0x20000011ff2a7230 */ /* 0x000fe20000004100 */
[----:B------:R-:W2:Y:S01]  /*e1d0*/  LDS.128 R12, [R32+0x6080] ;  /* 0x00608000200c7984 */ /* 0x000ea20000000c00 */
[----:B------:R-:W-:Y:S02]  /*e1e0*/  SHF.R.U32.HI R27, RZ, 0x10, R73 ;  /* 0x00000010ff1b7819 */ /* 0x000fe40000011649 */
[----:B------:R-:W-:-:S02]  /*e1f0*/  SHF.R.U64 R30, R76, 0x10, R77 ;  /* 0x000000104c1e7819 */ /* 0x000fc4000000124d */
[----:B------:R-:W-:Y:S01]  /*e200*/  SHF.R.U64 R35, R78, 0x10, R79 ;  /* 0x000000104e237819 */ /* 0x000fe2000000124f */
[----:B------:R-:W-:Y:S01]  /*e210*/  HADD2.F32 R41, -RZ, R27.H0_H0 ;  /* 0x2000001bff297230 */ /* 0x000fe20000004100 */
[----:B------:R-:W-:Y:S02]  /*e220*/  SHF.R.U64 R38, R72, 0x10, R73 ;  /* 0x0000001048267819 */ /* 0x000fe40000001249 */
[----:B------:R-:W-:-:S03]  /*e230*/  SHF.R.U64 R39, R74, 0x10, R75 ;  /* 0x000000104a277819 */ /* 0x000fc6000000124b */
        /* <DEDUP_REMOVED lines=14> */
[----:B------:R-:W-:Y:S02]  /*e320*/  HADD2.F32 R12, -RZ, R101.H0_H0 ;  /* 0x20000065ff0c7230 */ /* 0x000fe40000004100 */
        /* <DEDUP_REMOVED lines=9> */
[----:B------:R-:W-:Y:S01]  /*e3c0*/  HADD2.F32 R2, -RZ, R101.H1_H1 ;  /* 0x30000065ff027230 */ /* 0x000fe20000004100 */
        /* <DEDUP_REMOVED lines=18> */
[-C--:B------:R-:W-:Y:S01]  /*e4f0*/  FMUL.FTZ R2, R22, R0.reuse ;  /* 0x0000000016027220 */ /* 0x080fe20000410000 */
[----:B------:R-:W-:Y:S01]  /*e500*/  HADD2.F32 R35, -RZ, R39.H0_H0 ;  /* 0x20000027ff237230 */ /* 0x000fe20000004100 */
        /* <DEDUP_REMOVED lines=26> */
.L_x_489:
[----:B------:R-:W-:Y:S05]  /*e6b0*/  BSYNC B0 ;  /* 0x0000000000007941 */ /* 0x000fea0003800000 */
.L_x_488:
[----:B------:R-:W-:-:S04]  /*e6c0*/  IADD3 R0, R61, 0x20, RZ ;  /* 0x000000203d007810 */ /* 0x000fc80007ffe0ff */
[----:B------:R-:W-:-:S13]  /*e6d0*/  ISETP.GE.AND P0, PT, R0, c[0x0][0x27c], PT ;  /* 0x00009f0000007a0c */ /* 0x000fda0003f06270 */
[----:B------:R-:W-:Y:S05]  /*e6e0*/  @P0 BRA `(.L_x_465) ;  /* 0x0000074000000947 */ /* 0x000fea0003800000 */
[----:B------:R-:W-:Y:S01]  /*e6f0*/  SHF.R.S32.HI R2, RZ, 0x1f, R0 ;  /* 0x0000001fff027819 */ /* 0x000fe20000011400 */
[----:B-1----:R-:W-:Y:S01]  /*e700*/  IMAD.MOV.U32 R10, RZ, RZ, c[0x0][0x27c] ;  /* 0x00009f00ff0a7624 */ /* 0x002fe200078e00ff */
[----:B------:R-:W-:Y:S02]  /*e710*/  SHF.R.S32.HI R3, RZ, 0x1f, R16 ;  /* 0x0000001fff037819 */ /* 0x000fe40000011410 */
[----:B------:R-:W-:Y:S02]  /*e720*/  LEA.HI R5, R16, R16, RZ, 0x1 ;  /* 0x0000001010057211 */ /* 0x000fe400078f08ff */
[CC--:B------:R-:W-:Y:S02]  /*e730*/  LEA.HI R7, R2.reuse, R0.reuse, RZ, 0x3 ;  /* 0x0000000002077211 */ /* 0x0c0fe400078f18ff */
[----:B------:R-:W-:Y:S02]  /*e740*/  LEA.HI R9, R2, R0, RZ, 0x5 ;  /* 0x0000000002097211 */ /* 0x000fe400078f28ff */
[----:B------:R-:W-:Y:S01]  /*e750*/  LEA.HI R0, R3, R16, RZ, 0x3 ;  /* 0x0000001003007211 */ /* 0x000fe200078f18ff */
[C---:B------:R-:W-:Y:S01]  /*e760*/  IMAD.SHL.U32 R3, R5.reuse, 0x20, RZ ;  /* 0x0000002005037824 */ /* 0x040fe200078e00ff */
[----:B------:R-:W-:-:S02]  /*e770*/  LOP3.LUT R2, R5, 0x7fffffe, RZ, 0xc0, !PT ;  /* 0x07fffffe05027812 */ /* 0x000fc400078ec0ff */
[--C-:B------:R-:W-:Y:S01]  /*e780*/  SHF.R.S32.HI R6, RZ, 0x3, R7.reuse ;  /* 0x00000003ff067819 */ /* 0x100fe20000011407 */
[----:B------:R-:W-:Y:S01]  /*e790*/  IMAD.SHL.U32 R5, R0, 0x20, RZ ;  /* 0x0000002000057824 */ /* 0x000fe200078e00ff */
[----:B------:R-:W-:Y:S02]  /*e7a0*/  LOP3.LUT R0, R3, 0xc0, RZ, 0xc0, !PT ;  /* 0x000000c003007812 */ /* 0x000fe400078ec0ff */
[----:B------:R-:W-:Y:S02]  /*e7b0*/  IADD3 R8, R16, -R2, RZ ;  /* 0x8000000210087210 */ /* 0x000fe40007ffe0ff */
[----:B------:R-:W-:Y:S01]  /*e7c0*/  LOP3.LUT R3, R5, 0xffffff00, RZ, 0xc0, !PT ;  /* 0xffffff0005037812 */ /* 0x000fe200078ec0ff */
[----:B------:R-:W-:Y:S01]  /*e7d0*/  IMAD.SHL.U32 R5, R9, 0x80, RZ ;  /* 0x0000008009057824 */ /* 0x000fe200078e00ff */
[----:B------:R-:W-:Y:S02]  /*e7e0*/  LEA.HI R2, R10, R6, RZ, 0x1d ;  /* 0x000000060a027211 */ /* 0x000fe400078fe8ff */
[----:B------:R-:W-:Y:S01]  /*e7f0*/  LOP3.LUT R6, R0, 0x18, R7, 0xf8, !PT ;  /* 0x0000001800067812 */ /* 0x000fe200078ef807 */
[----:B------:R-:W-:Y:S01]  /*e800*/  IMAD R12, R8, 0x20, R3 ;  /* 0x00000020080c7824 */ /* 0x000fe200078e0203 */
[----:B------:R-:W-:-:S02]  /*e810*/  SHF.R.U32.HI R9, RZ, 0x3, R0 ;  /* 0x00000003ff097819 */ /* 0x000fc40000011600 */
[----:B------:R-:W-:Y:S02]  /*e820*/  SHF.R.S32.HI R3, RZ, 0x1f, R2 ;  /* 0x0000001fff037819 */ /* 0x000fe40000011402 */
[----:B------:R-:W-:Y:S02]  /*e830*/  LOP3.LUT R7, R5, 0x7ffff000, RZ, 0xc0, !PT ;  /* 0x7ffff00005077812 */ /* 0x000fe400078ec0ff */
[----:B------:R-:W-:Y:S02]  /*e840*/  LOP3.LUT R5, R6, R9, RZ, 0x3c, !PT ;  /* 0x0000000906057212 */ /* 0x000fe400078e3cff */
[----:B------:R-:W-:Y:S02]  /*e850*/  SHF.L.U32 R6, R2, 0x3, RZ ;  /* 0x0000000302067819 */ /* 0x000fe400000006ff */
[----:B------:R-:W-:Y:S02]  /*e860*/  LEA.HI R2, R3, R2, RZ, 0x2 ;  /* 0x0000000203027211 */ /* 0x000fe400078f10ff */
[----:B------:R-:W-:-:S02]  /*e870*/  LOP3.LUT R3, R0, 0x18, R6, 0xf8, !PT ;  /* 0x0000001800037812 */ /* 0x000fc400078ef806 */
[----:B------:R-:W-:Y:S01]  /*e880*/  IADD3 R5, R5, R12, R7 ;  /* 0x0000000c05057210 */ /* 0x000fe20007ffe007 */
[----:B------:R-:W-:Y:S01]  /*e890*/  IMAD.SHL.U32 R0, R2, 0x400, RZ ;  /* 0x0000040002007824 */ /* 0x000fe200078e00ff */
[----:B------:R-:W-:Y:S02]  /*e8a0*/  LOP3.LUT R3, R3, R9, RZ, 0x3c, !PT ;  /* 0x0000000903037212 */ /* 0x000fe400078e3cff */
[----:B------:R-:W-:Y:S01]  /*e8b0*/  SHF.R.U32.HI R2, RZ, 0x10, R83 ;  /* 0x00000010ff027819 */ /* 0x000fe20000011653 */
[----:B------:R-:W-:Y:S01]  /*e8c0*/  IMAD.SHL.U32 R35, R5, 0x2, RZ ;  /* 0x0000000205237824 */ /* 0x000fe200078e00ff */
[----:B------:R-:W-:Y:S02]  /*e8d0*/  LOP3.LUT R0, R0, 0x7ffff000, RZ, 0xc0, !PT ;  /* 0x7ffff00000007812 */ /* 0x000fe400078ec0ff */
[----:B------:R-:W-:Y:S02]  /*e8e0*/  SHF.R.U32.HI R16, RZ, 0x10, R87 ;  /* 0x00000010ff107819 */ /* 0x000fe40000011657 */
[----:B------:R-:W-:Y:S01]  /*e8f0*/  IADD3 R0, R3, R0, R12 ;  /* 0x0000000003007210 */ /* 0x000fe20007ffe00c */
[----:B------:R-:W1:Y:S01]  /*e900*/  LDS.128 R8, [R35+0x6080] ;  /* 0x0060800023087984 */ /* 0x000e620000000c00 */
[----:B------:R-:W-:Y:S01]  /*e910*/  SHF.R.U32.HI R17, RZ, 0x10, R81 ;  /* 0x00000010ff117819 */ /* 0x000fe20000011651 */
[----:B------:R-:W-:Y:S01]  /*e920*/  HADD2.F32 R41, -RZ, R16.H0_H0 ;  /* 0x20000010ff297230 */ /* 0x000fe20000004100 */
[----:B------:R-:W-:Y:S01]  /*e930*/  SHF.L.U32 R31, R0, 0x1, RZ ;  /* 0x00000001001f7819 */ /* 0x000fe200000006ff */
[----:B------:R-:W-:Y:S01]  /*e940*/  HADD2.F32 R0, -RZ, R105.H0_H0 ;  /* 0x20000069ff007230 */ /* 0x000fe20000004100 */
[----:B------:R-:W-:Y:S01]  /*e950*/  SHF.R.U32.HI R18, RZ, 0x10, R85 ;  /* 0x00000010ff127819 */ /* 0x000fe20000011655 */
[----:B------:R-:W-:Y:S01]  /*e960*/  HADD2.F32 R17, -RZ, R17.H0_H0 ;  /* 0x20000011ff117230 */ /* 0x000fe20000004100 */
[----:B------:R-:W-:Y:S01]  /*e970*/  SHF.R.U64 R29, R80, 0x10, R81 ;  /* 0x00000010501d7819 */ /* 0x000fe20000001251 */
[----:B------:R-:W2:Y:S01]  /*e980*/  LDS.128 R12, [R31+0x6080] ;  /* 0x006080001f0c7984 */ /* 0x000ea20000000c00 */
[----:B------:R-:W-:Y:S01]  /*e990*/  SHF.R.U64 R34, R82, 0x10, R83 ;  /* 0x0000001052227819 */ /* 0x000fe20000001253 */
[----:B------:R-:W-:Y:S01]  /*e9a0*/  HADD2.F32 R40, -RZ, R18.H0_H0 ;  /* 0x20000012ff287230 */ /* 0x000fe20000004100 */
[----:B------:R-:W-:-:S02]  /*e9b0*/  SHF.R.U64 R37, R84, 0x10, R85 ;  /* 0x0000001054257819 */ /* 0x000fc40000001255 */
[----:B------:R-:W-:Y:S01]  /*e9c0*/  SHF.R.U64 R38, R86, 0x10, R87 ;  /* 0x0000001056267819 */ /* 0x000fe20000001257 */
[----:B------:R-:W-:Y:S02]  /*e9d0*/  HADD2.F32 R34, -RZ, R34.H0_H0 ;  /* 0x20000022ff227230 */ /* 0x000fe40000004100 */
[----:B------:R-:W-:Y:S02]  /*e9e0*/  HADD2.F32 R37, -RZ, R37.H0_H0 ;  /* 0x20000025ff257230 */ /* 0x000fe40000004100 */
[----:B------:R-:W-:Y:S02]  /*e9f0*/  HADD2.F32 R38, -RZ, R38.H0_H0 ;  /* 0x20000026ff267230 */ /* 0x000fe40000004100 */
[--C-:B-1----:R-:W-:Y:S02]  /*ea00*/  HADD2.F32 R20, -RZ, R11.reuse.H0_H0 ;  /* 0x2000000bff147230 */ /* 0x102fe40000004100 */
[--C-:B------:R-:W-:Y:S02]  /*ea10*/  HADD2.F32 R23, -RZ, R10.reuse.H0_H0 ;  /* 0x2000000aff177230 */ /* 0x100fe40000004100 */
[----:B------:R-:W-:Y:S01]  /*ea20*/  HADD2.F32 R25, -RZ, R10.H1_H1 ;  /* 0x3000000aff197230 */ /* 0x000fe20000004100 */
[----:B------:R-:W-:Y:S01]  /*ea30*/  FMUL.FTZ R7, R20, R0 ;  /* 0x0000000014077220 */ /* 0x000fe20000410000 */
[----:B------:R-:W-:-:S02]  /*ea40*/  HADD2.F32 R19, -RZ, R11.H1_H1 ;  /* 0x3000000bff137230 */ /* 0x000fc40000004100 */
[----:B--2---:R-:W-:Y:S02]  /*ea50*/  HADD2.F32 R5, -RZ, R15.H0_H0 ;  /* 0x2000000fff057230 */ /* 0x004fe40000004100 */
[----:B------:R-:W-:Y:S02]  /*ea60*/  HADD2.F32 R10, -RZ, R106.H0_H0 ;  /* 0x2000006aff0a7230 */ /* 0x000fe40000004100 */
[----:B------:R-:W-:Y:S01]  /*ea70*/  HADD2.F32 R11, -RZ, R2.H0_H0 ;  /* 0x20000002ff0b7230 */ /* 0x000fe20000004100 */
[C---:B------:R-:W-:Y:S01]  /*ea80*/  FMUL.FTZ R33, R5.reuse, R0 ;  /* 0x0000000005217220 */ /* 0x040fe20000410000 */
[----:B------:R-:W-:Y:S01]  /*ea90*/  HADD2.F32 R22, -RZ, R9.H0_H0 ;  /* 0x20000009ff167230 */ /* 0x000fe20000004100 */
[----:B------:R-:W-:Y:S01]  /*eaa0*/  FFMA.FTZ R39, R5, R10, R7 ;  /* 0x0000000a05277223 */ /* 0x000fe20000010007 */
[----:B------:R-:W-:Y:S01]  /*eab0*/  HADD2.F32 R6, -RZ, R13.H0_H0 ;  /* 0x2000000dff067230 */ /* 0x000fe20000004100 */
[----:B------:R-:W-:Y:S01]  /*eac0*/  FMUL.FTZ R0, R19, R11 ;  /* 0x0000000b13007220 */ /* 0x000fe20000410000 */
[----:B------:R-:W-:-:S02]  /*ead0*/  HADD2.F32 R2, -RZ, R105.H1_H1 ;  /* 0x30000069ff027230 */ /* 0x000fc40000004100 */
[----:B------:R-:W-:Y:S02]  /*eae0*/  HADD2.F32 R7, -RZ, R107.H0_H0 ;  /* 0x2000006bff077230 */ /* 0x000fe40000004100 */
[----:B------:R-:W-:Y:S01]  /*eaf0*/  HADD2.F32 R24, -RZ, R8.H0_H0 ;  /* 0x20000008ff187230 */ /* 0x000fe20000004100 */
[-C--:B------:R-:W-:Y:S01]  /*eb00*/  FMUL.FTZ R5, R22, R2.reuse ;  /* 0x0000000216057220 */ /* 0x080fe20000410000 */
[----:B------:R-:W-:Y:S01]  /*eb10*/  HADD2.F32 R3, -RZ, R15.H1_H1 ;  /* 0x3000000fff037230 */ /* 0x000fe20000004100 */
[C---:B------:R-:W-:Y:S01]  /*eb20*/  FMUL.FTZ R27, R6.reuse, R2 ;  /* 0x00000002061b7220 */ /* 0x040fe20000410000 */
[----:B------:R-:W-:Y:S01]  /*eb30*/  HADD2.F32 R2, -RZ, R106.H1_H1 ;  /* 0x3000006aff027230 */ /* 0x000fe20000004100 */
[----:B------:R-:W-:Y:S01]  /*eb40*/  FFMA.FTZ R32, R6, R7, R5 ;  /* 0x0000000706207223 */ /* 0x000fe20000010005 */
[----:B------:R-:W-:Y:S01]  /*eb50*/  HADD2.F32 R21, -RZ, R9.H1_H1 ;  /* 0x30000009ff157230 */ /* 0x000fe20000004100 */
[C---:B------:R-:W-:Y:S01]  /*eb60*/  FMUL.FTZ R15, R3.reuse, R11 ;  /* 0x0000000b030f7220 */ /* 0x040fe20000410000 */
[----:B------:R-:W-:Y:S01]  /*eb70*/  HADD2.F32 R26, -RZ, R8.H1_H1 ;  /* 0x30000008ff1a7230 */ /* 0x000fe20000004100 */
[-C--:B------:R-:W-:Y:S01]  /*eb80*/  FMUL.FTZ R5, R24, R2.reuse ;  /* 0x0000000218057220 */ /* 0x080fe20000410000 */
[----:B------:R-:W-:Y:S01]  /*eb90*/  HADD2.F32 R8, -RZ, R12.H0_H0 ;  /* 0x2000000cff087230 */ /* 0x000fe20000004100 */
[----:B------:R-:W-:Y:S01]  /*eba0*/  FFMA.FTZ R36, R3, R41, R0 ;  /* 0x0000002903247223 */ /* 0x000fe20000010000 */
[----:B------:R-:W-:Y:S01]  /*ebb0*/  HADD2.F32 R6, -RZ, R108.H0_H0 ;  /* 0x2000006cff067230 */ /* 0x000fe20000004100 */
[-C--:B------:R-:W-:Y:S01]  /*ebc0*/  FMUL.FTZ R3, R21, R17.reuse ;  /* 0x0000001115037220 */ /* 0x080fe20000410000 */
[----:B------:R-:W-:Y:S01]  /*ebd0*/  HADD2.F32 R13, -RZ, R13.H1_H1 ;  /* 0x3000000dff0d7230 */ /* 0x000fe20000004100 */
[C---:B------:R-:W-:Y:S01]  /*ebe0*/  FMUL.FTZ R11, R8.reuse, R2 ;  /* 0x00000002080b7220 */ /* 0x040fe20000410000 */
[----:B------:R-:W-:Y:S01]  /*ebf0*/  HADD2.F32 R9, -RZ, R14.H0_H0 ;  /* 0x2000000eff097230 */ /* 0x000fe20000004100 */
[----:B------:R-:W-:Y:S01]  /*ec00*/  FFMA.FTZ R28, R8, R6, R5 ;  /* 0x00000006081c7223 */ /* 0x000fe20000010005 */
[----:B------:R-:W-:Y:S01]  /*ec10*/  HADD2.F32 R0, -RZ, R107.H1_H1 ;  /* 0x3000006bff007230 */ /* 0x000fe20000004100 */
[C---:B------:R-:W-:Y:S01]  /*ec20*/  FFMA.FTZ R30, R13.reuse, R40, R3 ;  /* 0x000000280d1e7223 */ /* 0x040fe20000010003 */
[----:B------:R-:W-:Y:S01]  /*ec30*/  HADD2.F32 R5, -RZ, R29.H0_H0 ;  /* 0x2000001dff057230 */ /* 0x000fe20000004100 */
[----:B------:R-:W-:Y:S01]  /*ec40*/  FMUL.FTZ R18, R13, R17 ;  /* 0x000000110d127220 */ /* 0x000fe20000410000 */
[----:B------:R-:W-:Y:S01]  /*ec50*/  HADD2.F32 R3, -RZ, R108.H1_H1 ;  /* 0x3000006cff037230 */ /* 0x000fe20000004100 */
[-C--:B------:R-:W-:Y:S01]  /*ec60*/  FMUL.FTZ R2, R23, R0.reuse ;  /* 0x0000000017027220 */ /* 0x080fe20000410000 */
[----:B------:R-:W-:Y:S01]  /*ec70*/  HADD2.F32 R12, -RZ, R12.H1_H1 ;  /* 0x3000000cff0c7230 */ /* 0x000fe20000004100 */
[----:B------:R-:W-:Y:S01]  /*ec80*/  FMUL.FTZ R8, R9, R0 ;  /* 0x0000000009087220 */ /* 0x000fe20000410000 */
[----:B------:R-:W-:Y:S01]  /*ec90*/  HADD2.F32 R14, -RZ, R14.H1_H1 ;  /* 0x3000000eff0e7230 */ /* 0x000fe20000004100 */
[----:B------:R-:W-:-:S02]  /*eca0*/  FMUL.FTZ R0, R26, R5 ;  /* 0x000000051a007220 */ /* 0x000fc40000410000 */
[----:B------:R-:W-:Y:S01]  /*ecb0*/  FFMA.FTZ R29, R9, R3, R2 ;  /* 0x00000003091d7223 */ /* 0x000fe20000010002 */
[----:B------:R-:W-:Y:S01]  /*ecc0*/  F2FP.PACK_AB R9, R30, R32 ;  /* 0x000000201e09723e */ /* 0x000fe200000000ff */
[-C--:B------:R-:W-:Y:S02]  /*ecd0*/  FMUL.FTZ R2, R25, R34.reuse ;  /* 0x0000002219027220 */ /* 0x080fe40000410000 */
[C---:B------:R-:W-:Y:S02]  /*ece0*/  FFMA.FTZ R16, R12.reuse, R37, R0 ;  /* 0x000000250c107223 */ /* 0x040fe40000010000 */
[----:B------:R-:W-:Y:S02]  /*ecf0*/  FMUL.FTZ R5, R12, R5 ;  /* 0x000000050c057220 */ /* 0x000fe40000410000 */
[C---:B------:R-:W-:Y:S02]  /*ed00*/  FMUL.FTZ R0, R14.reuse, R34 ;  /* 0x000000220e007220 */ /* 0x040fe40000410000 */
[----:B------:R-:W-:-:S02]  /*ed10*/  FFMA.FTZ R17, R14, R38, R2 ;  /* 0x000000260e117223 */ /* 0x000fc40000010002 */
[----:B------:R-:W-:Y:S02]  /*ed20*/  FFMA.FTZ R2, R20, R10, -R33 ;  /* 0x0000000a14027223 */ /* 0x000fe40000010821 */
        /* <DEDUP_REMOVED lines=10> */
[----:B------:R-:W-:Y:S01]  /*edd0*/  F2FP.PACK_AB R8, R16, R28 ;  /* 0x0000001c1008723e */ /* 0x000fe200000000ff */
[----:B------:R-:W-:-:S03]  /*ede0*/  FFMA.FTZ R0, R25, R38, -R0 ;  /* 0x0000002619007223 */ /* 0x000fc60000010800 */
[----:B------:R-:W-:Y:S02]  /*edf0*/  F2FP.PACK_AB R12, R5, R12 ;  /* 0x0000000c050c723e */ /* 0x000fe400000000ff */
[----:B------:R-:W-:-:S05]  /*ee00*/  F2FP.PACK_AB R14, R0, R14 ;  /* 0x0000000e000e723e */ /* 0x000fca00000000ff */
[----:B------:R1:W-:Y:S04]  /*ee10*/  STS.128 [R35+0x6080], R12 ;  /* 0x0060800c23007388 */ /* 0x0003e80000000c00 */
[----:B------:R1:W-:Y:S02]  /*ee20*/  STS.128 [R31+0x6080], R8 ;  /* 0x006080081f007388 */ /* 0x0003e40000000c00 */
.L_x_465:
[----:B------:R-:W-:Y:S05]  /*ee30*/  BSYNC B2 ;  /* 0x0000000000027941 */ /* 0x000fea0003800000 */
.L_x_447:
[----:B------:R-:W-:Y:S01]  /*ee40*/  IMAD R0, R110, c[0x0][0x208], RZ ;  /* 0x000082006e007a24 */ /* 0x000fe200078e02ff */
[----:B------:R-:W-:Y:S01]  /*ee50*/  LEA.HI R6, R92, R92, RZ, 0x1 ;  /* 0x0000005c5c067211 */ /* 0x000fe200078f08ff */
[----:B------:R-:W-:Y:S01]  /*ee60*/  IMAD.WIDE.U32 R2, R226, c[0x0][0x208], RZ ;  /* 0x00008200e2027a25 */ /* 0x000fe200078e00ff */
[----:B------:R-:W-:-:S04]  /*ee70*/  DEPBAR.LE SB0, 0x0 ;  /* 0x000080000000791a */ /* 0x000fc80000000000 */
[----:B------:R-:W-:Y:S01]  /*ee80*/  IMAD R0, R226, c[0x0][0x20c], R0 ;  /* 0x00008300e2007a24 */ /* 0x000fe200078e0200 */
[----:B------:R-:W-:Y:S01]  /*ee90*/  LOP3.LUT R6, R6, 0xfffffffe, RZ, 0xc0, !PT ;  /* 0xfffffffe06067812 */ /* 0x000fe200078ec0ff */
[----:B------:R-:W-:Y:S01]  /*eea0*/  IMAD R5, R111, c[0x0][0x218], RZ ;  /* 0x000086006f057a24 */ /* 0x000fe200078e02ff */
[----:B------:R-:W-:Y:S01]  /*eeb0*/  ISETP.GE.AND P3, PT, R227, c[0x0][0x1d4], PT ;  /* 0x00007500e3007a0c */ /* 0x000fe20003f66270 */
[----:B------:R-:W-:Y:S01]  /*eec0*/  IMAD.IADD R3, R3, 0x1, R0 ;  /* 0x0000000103037824 */ /* 0x000fe200078e0200 */
[----:B------:R-:W-:Y:S01]  /*eed0*/  ISETP.GE.AND P2, PT, R117, c[0x0][0x1d4], PT ;  /* 0x0000750075007a0c */ /* 0x000fe20003f46270 */
[C---:B------:R-:W-:Y:S01]  /*eee0*/  IMAD R5, R224.reuse, c[0x0][0x21c], R5 ;  /* 0x00008700e0057a24 */ /* 0x040fe200078e0205 */
[----:B------:R-:W-:Y:S01]  /*eef0*/  BAR.SYNC.DEFER_BLOCKING 0x0 ;  /* 0x0000000000007b1d */ /* 0x000fe20000010000 */
[----:B------:R-:W-:Y:S01]  /*ef00*/  IMAD.WIDE.U32 R2, R224, c[0x0][0x218], R2 ;  /* 0x00008600e0027a25 */ /* 0x000fe200078e0002 */
[----:B------:R-:W-:Y:S02]  /*ef10*/  ISETP.GE.AND P1, PT, R116, c[0x0][0x1d4], PT ;  /* 0x0000750074007a0c */ /* 0x000fe40003f26270 */
[----:B------:R-:W-:Y:S01]  /*ef20*/  ISETP.GT.AND P4, PT, R115, 0x3f, PT ;  /* 0x0000003f7300780c */ /* 0x000fe20003f84270 */
[----:B-1----:R-:W-:Y:S01]  /*ef30*/  IMAD.SHL.U32 R8, R113, 0x8, RZ ;  /* 0x0000000871087824 */ /* 0x002fe200078e00ff */
[----:B------:R-:W-:Y:S01]  /*ef40*/  IADD3 R0, P0, R128, R2, RZ ;  /* 0x0000000280007210 */ /* 0x000fe20007f1e0ff */
[----:B------:R-:W-:Y:S01]  /*ef50*/  IMAD.IADD R6, R92, 0x1, -R6 ;  /* 0x000000015c067824 */ /* 0x000fe200078e0a06 */
[----:B------:R-:W-:Y:S01]  /*ef60*/  BSSY B0, `(.L_x_490) ;  /* 0x0000070000007945 */ /* 0x000fe20003800000 */
[----:B------:R-:W-:Y:S01]  /*ef70*/  IMAD.SHL.U32 R222, R222, 0x2, RZ ;  /* 0x00000002dede7824 */ /* 0x000fe200078e00ff */
[----:B------:R-:W-:-:S02]  /*ef80*/  IADD3.X R2, R119, R3, R5, P0, !PT ;  /* 0x0000000377027210 */ /* 0x000fc400007fe405 */
[----:B------:R-:W-:-:S04]  /*ef90*/  LEA R29, P0, R0, c[0x0][0x1f8], 0x1 ;  /* 0x00007e00001d7a11 */ /* 0x000fc800078008ff */
[----:B------:R-:W-:Y:S02]  /*efa0*/  LEA.HI.X R28, R0, c[0x0][0x1fc], R2, 0x1, P0 ;  /* 0x00007f00001c7a11 */ /* 0x000fe400000f0c02 */
[----:B------:R-:W-:-:S05]  /*efb0*/  LOP3.LUT R2, R114, 0xfffffff8, RZ, 0xc0, !PT ;  /* 0xfffffff872027812 */ /* 0x000fca00078ec0ff */
[----:B------:R-:W-:-:S05]  /*efc0*/  IMAD.IADD R2, R115, 0x1, -R2 ;  /* 0x0000000173027824 */ /* 0x000fca00078e0a02 */
[----:B------:R-:W-:-:S04]  /*efd0*/  LEA.HI R0, R2, R2, RZ, 0x1 ;  /* 0x0000000202007211 */ /* 0x000fc800078f08ff */
[----:B------:R-:W-:Y:S02]  /*efe0*/  SHF.R.S32.HI R7, RZ, 0x1, R0 ;  /* 0x00000001ff077819 */ /* 0x000fe40000011400 */
[----:B------:R-:W-:Y:S02]  /*eff0*/  LOP3.LUT R3, R0, 0x3fffffe, RZ, 0xc0, !PT ;  /* 0x03fffffe00037812 */ /* 0x000fe400078ec0ff */
[C---:B------:R-:W-:Y:S01]  /*f000*/  LOP3.LUT P0, RZ, R7.reuse, 0x2, RZ, 0xc0, !PT ;  /* 0x0000000207ff7812 */ /* 0x040fe2000780c0ff */
[----:B------:R-:W-:Y:S02]  /*f010*/  IMAD.SHL.U32 R5, R7, 0x40, RZ ;  /* 0x0000004007057824 */ /* 0x000fe400078e00ff */
[----:B------:R-:W-:Y:S01]  /*f020*/  IMAD.IADD R2, R2, 0x1, -R3 ;  /* 0x0000000102027824 */ /* 0x000fe200078e0a03 */
[----:B------:R-:W-:Y:S02]  /*f030*/  SHFL.IDX PT, R7, R28, RZ, 0x1c1f ;  /* 0x001c1fff1c077589 */ /* 0x000fe400000e0000 */
[----:B------:R-:W-:Y:S01]  /*f040*/  LOP3.LUT R0, R5, 0xc0, RZ, 0xc0, !PT ;  /* 0x000000c005007812 */ /* 0x000fe200078ec0ff */
[----:B------:R-:W-:Y:S01]  /*f050*/  IMAD R2, R6, 0x8, R2 ;  /* 0x0000000806027824 */ /* 0x000fe200078e0202 */
[----:B------:R-:W-:-:S02]  /*f060*/  LOP3.LUT R5, R109, 0x7fffffe, RZ, 0xc0, !PT ;  /* 0x07fffffe6d057812 */ /* 0x000fc400078ec0ff */
[----:B------:R-:W-:Y:S02]  /*f070*/  LOP3.LUT R3, R0, 0x8, R8, 0xf8, !PT ;  /* 0x0000000800037812 */ /* 0x000fe400078ef808 */
[----:B------:R-:W-:Y:S01]  /*f080*/  SHF.R.U32.HI R0, RZ, 0x3, R0 ;  /* 0x00000003ff007819 */ /* 0x000fe20000011600 */
[----:B------:R-:W-:Y:S02]  /*f090*/  IMAD.IADD R25, R104, 0x1, -R5 ;  /* 0x0000000168197824 */ /* 0x000fe400078e0a05 */
[----:B------:R-:W-:Y:S01]  /*f0a0*/  IMAD.IADD R5, R122, 0x1, -R118 ;  /* 0x000000017a057824 */ /* 0x000fe200078e0a76 */
[----:B------:R-:W-:Y:S02]  /*f0b0*/  LOP3.LUT R0, R3, R0, RZ, 0x3c, !PT ;  /* 0x0000000003007212 */ /* 0x000fe400078e3cff */
[----:B------:R-:W-:-:S03]  /*f0c0*/  SHF.R.S32.HI R3, RZ, 0x1f, R104 ;  /* 0x0000001fff037819 */ /* 0x000fc60000011468 */
[----:B------:R-:W-:Y:S01]  /*f0d0*/  IMAD.U32 R0, R2, 0x20, R0 ;  /* 0x0000002002007824 */ /* 0x000fe200078e0000 */
[----:B------:R-:W-:Y:S01]  /*f0e0*/  LEA.HI R3, R3, R104, RZ, 0x3 ;  /* 0x0000006803037211 */ /* 0x000fe200078f18ff */
[----:B------:R-:W-:Y:S02]  /*f0f0*/  IMAD.SHL.U32 R2, R6, 0x8, RZ ;  /* 0x0000000806027824 */ /* 0x000fe400078e00ff */
[----:B------:R-:W-:Y:S01]  /*f100*/  IMAD.SHL.U32 R208, R0, 0x2, RZ ;  /* 0x0000000200d07824 */ /* 0x000fe200078e00ff */
[----:B------:R-:W1:Y:S01]  /*f110*/  SHFL.IDX PT, R6, R29, RZ, 0x1c1f ;  /* 0x001c1fff1d067589 */ /* 0x000e6200000e0000 */
[----:B------:R-:W-:-:S03]  /*f120*/  IMAD.SHL.U32 R3, R3, 0x20, RZ ;  /* 0x0000002003037824 */ /* 0x000fc600078e00ff */
[C---:B------:R-:W-:Y:S01]  /*f130*/  IADD3 R0, R208.reuse, 0x3c80, RZ ;  /* 0x00003c80d0007810 */ /* 0x040fe20007ffe0ff */
[----:B------:R2:W3:Y:S01]  /*f140*/  LDSM.16.M88.4 R48, [R208+0x3c80] ;  /* 0x003c8000d030783b */ /* 0x0004e20000000200 */
[----:B------:R-:W-:Y:S02]  /*f150*/  IADD3 R213, R208, 0x3ca0, RZ ;  /* 0x00003ca0d0d57810 */ /* 0x000fe40007ffe0ff */
[----:B------:R-:W-:Y:S01]  /*f160*/  @P0 IADD3 R213, R0, -0x20, RZ ;  /* 0xffffffe000d50810 */ /* 0x000fe20007ffe0ff */
[----:B------:R-:W-:Y:S01]  /*f170*/  IMAD.SHL.U32 R0, R112, 0x40, RZ ;  /* 0x0000004070007824 */ /* 0x000fe200078e00ff */
[----:B------:R-:W-:Y:S01]  /*f180*/  LOP3.LUT R24, R3, 0xffffff00, RZ, 0xc0, !PT ;  /* 0xffffff0003187812 */ /* 0x000fe200078ec0ff */
[----:B------:R2:W4:Y:S01]  /*f190*/  LDSM.16.M88.4 R44, [R208+0x4080] ;  /* 0x00408000d02c783b */ /* 0x0005220000000200 */
[----:B------:R-:W-:Y:S02]  /*f1a0*/  ISETP.LT.OR P0, PT, R5, 0x1, P3 ;  /* 0x000000010500780c */ /* 0x000fe40001f01670 */
[----:B------:R-:W-:Y:S01]  /*f1b0*/  LOP3.LUT R0, R0, 0xc0, RZ, 0xc0, !PT ;  /* 0x000000c000007812 */ /* 0x000fe200078ec0ff */
[----:B------:R2:W2:Y:S01]  /*f1c0*/  LDSM.16.M88.4 R40, [R208+0x4480] ;  /* 0x00448000d028783b */ /* 0x0004a20000000200 */
[----:B------:R-:W-:-:S02]  /*f1d0*/  IADD3 R221, R213, 0x400, RZ ;  /* 0x00000400d5dd7810 */ /* 0x000fc40007ffe0ff */
[----:B------:R-:W-:Y:S01]  /*f1e0*/  LOP3.LUT R3, R0, 0x8, R2, 0xf8, !PT ;  /* 0x0000000800037812 */ /* 0x000fe200078ef802 */
[----:B------:R2:W2:Y:S01]  /*f1f0*/  LDSM.16.M88.4 R60, [R213] ;  /* 0x00000000d53c783b */ /* 0x0004a20000000200 */
[----:B------:R-:W-:Y:S01]  /*f200*/  SHF.R.U32.HI R2, RZ, 0x3, R0 ;  /* 0x00000003ff027819 */ /* 0x000fe20000011600 */
[----:B------:R-:W-:Y:S01]  /*f210*/  IMAD R0, R124, 0x200, R24 ;  /* 0x000002007c007824 */ /* 0x000fe200078e0218 */
[----:B------:R-:W-:Y:S01]  /*f220*/  IADD3 R220, R213, 0x800, RZ ;  /* 0x00000800d5dc7810 */ /* 0x000fe20007ffe0ff */
[----:B------:R2:W2:Y:S01]  /*f230*/  LDSM.16.M88.4 R72, [R213+0x400] ;  /* 0x00040000d548783b */ /* 0x0004a20000000200 */
[----:B------:R-:W-:Y:S01]  /*f240*/  LOP3.LUT R2, R3, R2, RZ, 0x3c, !PT ;  /* 0x0000000203027212 */ /* 0x000fe200078e3cff */
[----:B------:R-:W-:Y:S02]  /*f250*/  IMAD R0, R25, 0x20, R0 ;  /* 0x0000002019007824 */ /* 0x000fe400078e0200 */
[----:B-1----:R-:W-:Y:S01]  /*f260*/  IMAD.WIDE R26, R227, 0x2, R6 ;  /* 0x00000002e31a7825 */ /* 0x002fe200078e0206 */
[----:B------:R1:W1:Y:S03]  /*f270*/  LDSM.16.M88.4 R80, [R213+0x800] ;  /* 0x00080000d550783b */ /* 0x0002660000000200 */
[----:B------:R-:W-:-:S04]  /*f280*/  IMAD.IADD R0, R2, 0x1, R0 ;  /* 0x0000000102007824 */ /* 0x000fc800078e0200 */
[----:B------:R-:W-:Y:S01]  /*f290*/  IMAD.SHL.U32 R211, R0, 0x2, RZ ;  /* 0x0000000200d37824 */ /* 0x000fe200078e00ff */
[----:B------:R-:W-:-:S03]  /*f2a0*/  SHF.R.S32.HI R0, RZ, 0x1f, R117 ;  /* 0x0000001fff007819 */ /* 0x000fc60000011475 */
[----:B------:R-:W-:Y:S01]  /*f2b0*/  IMAD R212, R4, 0x2, R211 ;  /* 0x0000000204d47824 */ /* 0x000fe200078e02d3 */
[----:B------:R1:W1:Y:S01]  /*f2c0*/  LDSM.16.M88.4 R16, [R211+0x6080] ;  /* 0x00608000d310783b */ /* 0x0002620000000200 */
[----:B------:R-:W-:-:S03]  /*f2d0*/  LEA.HI R0, R0, R117, RZ, 0x3 ;  /* 0x0000007500007211 */ /* 0x000fc600078f18ff */
[----:B----4-:R4:W1:Y:S01]  /*f2e0*/  LDSM.16.M88.4 R12, [R211+0x7080] ;  /* 0x00708000d30c783b */ /* 0x0108620000000200 */
[----:B------:R-:W-:Y:S02]  /*f2f0*/  LOP3.LUT R30, R0, 0xfffffff8, RZ, 0xc0, !PT ;  /* 0xfffffff8001e7812 */ /* 0x000fe400078ec0ff */
[----:B------:R-:W-:Y:S01]  /*f300*/  SHF.R.S32.HI R0, RZ, 0x1f, R116 ;  /* 0x0000001fff007819 */ /* 0x000fe20000011474 */
[----:B------:R4:W1:Y:S03]  /*f310*/  LDSM.16.M88.4 R20, [R212+0x6080] ;  /* 0x00608000d414783b */ /* 0x0008660000000200 */
[----:B------:R-:W-:Y:S01]  /*f320*/  LEA.HI R0, R0, R116, RZ, 0x3 ;  /* 0x0000007400007211 */ /* 0x000fe200078f18ff */
[----:B------:R4:W1:Y:S03]  /*f330*/  LDSM.16.M88.4 R8, [R212+0x7080] ;  /* 0x00708000d408783b */ /* 0x0008660000000200 */
[----:B------:R-:W-:Y:S01]  /*f340*/  LOP3.LUT R3, R0, 0xfffffff8, RZ, 0xc0, !PT ;  /* 0xfffffff800037812 */ /* 0x000fe200078ec0ff */
[----:B------:R-:W-:Y:S01]  /*f350*/  @!PT LDS RZ, [RZ] ;  /* 0x00000000fffff984 */ /* 0x000fe20000000800 */
[----:B------:R-:W-:Y:S01]  /*f360*/  @!PT LDS RZ, [RZ] ;  /* 0x00000000fffff984 */ /* 0x000fe20000000800 */
[----:B------:R-:W-:Y:S01]  /*f370*/  @!PT LDS RZ, [RZ] ;  /* 0x00000000fffff984 */ /* 0x000fe20000000800 */
[----:B------:R5:W-:Y:S01]  /*f380*/  LDGSTS.E.BYPASS.LTC128B.128 [R222+0x1880], [R26.64], !P0 ;  /* 0x018800001ade7fae */ /* 0x000be2000c101d4c */
[----:B------:R-:W-:Y:S01]  /*f390*/  ISETP.LT.OR P0, PT, R5, 0x1, P2 ;  /* 0x000000010500780c */ /* 0x000fe20001701670 */
[----:B------:R-:W-:-:S04]  /*f3a0*/  IMAD R0, R25, 0x20, R24 ;  /* 0x0000002019007824 */ /* 0x000fc800078e0218 */
[----:B------:R-:W-:Y:S01]  /*f3b0*/  IMAD.IADD R0, R2, 0x1, R0 ;  /* 0x0000000102007824 */ /* 0x000fe200078e0200 */
[----:B------:R-:W-:Y:S01]  /*f3c0*/  SHF.R.S32.HI R2, RZ, 0x1f, R3 ;  /* 0x0000001fff027819 */ /* 0x000fe20000011403 */
[----:B-----5:R-:W-:-:S04]  /*f3d0*/  IMAD.WIDE R26, R30, 0x2, R6 ;  /* 0x000000021e1a7825 */ /* 0x020fc800078e0206 */
[----:B------:R-:W-:Y:S02]  /*f3e0*/  IMAD.WIDE R6, R3, 0x2, R6 ;  /* 0x0000000203067825 */ /* 0x000fe400078e0206 */
[----:B------:R4:W-:Y:S01]  /*f3f0*/  LDGSTS.E.BYPASS.LTC128B.128 [R222+0x2480], [R26.64], !P0 ;  /* 0x024800001ade7fae */ /* 0x0009e2000c101d4c */
[----:B------:R-:W-:-:S13]  /*f400*/  ISETP.LT.OR P0, PT, R5, 0x1, P1 ;  /* 0x000000010500780c */ /* 0x000fda0000f01670 */
[----:B------:R5:W-:Y:S02]  /*f410*/  LDGSTS.E.BYPASS.LTC128B.128 [R222+0x3080], [R6.64], !P0 ;  /* 0x0308000006de7fae */ /* 0x000be4000c101d4c */
[----:B-----5:R-:W-:Y:S02]  /*f420*/  SHF.R.S32.HI R6, RZ, 0x1f, R30 ;  /* 0x0000001fff067819 */ /* 0x020fe4000001141e */
[----:B------:R-:W-:-:S03]  /*f430*/  SHF.R.S32.HI R7, RZ, 0x1f, R227 ;  /* 0x0000001fff077819 */ /* 0x000fc600000114e3 */
[----:B------:R4:W-:Y:S04]  /*f440*/  STL [R1+0x44], R6 ;  /* 0x0000440601007387 */ /* 0x0009e80000100800 */
[----:B------:R4:W-:Y:S01]  /*f450*/  STL [R1+0x40], R2 ;  /* 0x0000400201007387 */ /* 0x0009e20000100800 */
[----:B------:R-:W-:Y:S05]  /*f460*/  @P4 BRA `(.L_x_491) ;  /* 0x000001f000004947 */ /* 0x000fea0003800000 */
[----:B-123--:R-:W-:Y:S05]  /*f470*/  BRA.DIV ~URZ, `(.L_x_492) ;  /* 0x000132327f007947 */ /* 0x00efea000b800000 */
[----:B----4-:R1:W2:Y:S04]  /*f480*/  SHFL.IDX PT, R6, R28, 0x1, 0x1c1f ;  /* 0x003c1f001c067f89 */ /* 0x0102a800000e0000 */
[----:B------:R1:W3:Y:S02]  /*f490*/  SHFL.IDX PT, R2, R29, 0x1, 0x1c1f ;  /* 0x003c1f001d027f89 */ /* 0x0002e400000e0000 */
.L_x_586:
[----:B------:R-:W4:Y:S04]  /*f4a0*/  LDL R31, [R1+0x44] ;  /* 0x00004400011f7983 */ /* 0x000f280000100800 */
[----:B-1----:R-:W5:Y:S01]  /*f4b0*/  LDL R29, [R1+0x40] ;  /* 0x00004000011d7983 */ /* 0x002f620000100800 */
[----:B------:R-:W-:-:S02]  /*f4c0*/  IADD3 R3, R227, 0x20, RZ ;  /* 0x00000020e3037810 */ /* 0x000fc40007ffe0ff */
[C---:B------:R-:W-:Y:S02]  /*f4d0*/  IADD3 R30, R227.reuse, 0x20, RZ ;  /* 0x00000020e31e7810 */ /* 0x040fe40007ffe0ff */
        /* <DEDUP_REMOVED lines=24> */
.L_x_491:
[----:B-123--:R-:W-:Y:S05]  /*f660*/  BSYNC B0 ;  /* 0x0000000000007941 */ /* 0x00efea0003800000 */
.L_x_490:
        /* <DEDUP_REMOVED lines=11> */
[C---:B----4-:R-:W-:Y:S08]  /*f720*/  HMMA.16816.F32 R24, R12.reuse, R40, RZ ;  /* 0x000000280c18723c */ /* 0x050ff000000018ff */
        /* <DEDUP_REMOVED lines=9> */
[----:B------:R-:W-:Y:S07]  /*f7c0*/  LDSM.16.M88.4 R16, [R208+0x5080] ;  /* 0x00508000d010783b */ /* 0x000fee0000000200 */
[C---:B------:R-:W-:Y:S01]  /*f7d0*/  HMMA.16816.F32 R112, R8.reuse, R60, R52 ;  /* 0x0000003c0870723c */ /* 0x040fe20000001834 */
        /* <DEDUP_REMOVED lines=24> */
[C---:B------:R-:W-:Y:S08]  /*f960*/  HMMA.16816.F32 R104, R8.reuse, R16, R104 ;  /* 0x000000100868723c */ /* 0x040ff00000001868 */
[----:B------:R-:W-:Y:S08]  /*f970*/  HMMA.16816.F32 R92, R8, R34, R92 ;  /* 0x00000022085c723c */ /* 0x000ff0000000185c */
[C---:B---3--:R-:W-:Y:S08]  /*f980*/  HMMA.16816.F32 R76, R12.reuse, R36, R64 ;  /* 0x000000240c4c723c */ /* 0x048ff00000001840 */
[C---:B------:R-:W-:Y:S01]  /*f990*/  HMMA.16816.F32 R72, R12.reuse, R38, R48 ;  /* 0x000000260c48723c */ /* 0x040fe20000001830 */
[----:B------:R-:W-:Y:S07]  /*f9a0*/  LDSM.16.M88.4 R48, [R208+0x5480] ;  /* 0x00548000d030783b */ /* 0x000fee0000000200 */
        /* <DEDUP_REMOVED lines=44> */
[C---:B------:R-:W-:Y:S08]  /*fc70*/  HMMA.16816.F32 R68, R8.reuse, R32, R68 ;  /* 0x000000200844723c */ /* 0x040ff00000001844 */
[----:B------:R-:W-:Y:S08]  /*fc80*/  HMMA.16816.F32 R64, R8, R24, R60 ;  /* 0x000000180840723c */ /* 0x000ff0000000183c */
[C---:B------:R-:W-:Y:S08]  /*fc90*/  HMMA.16816.F32 R36, R12.reuse, R32, R28 ;  /* 0x000000200c24723c */ /* 0x040ff0000000181c */
[----:B------:R-:W-:Y:S08]  /*fca0*/  HMMA.16816.F32 R44, R12, R34, R44 ;  /* 0x000000220c2c723c */ /* 0x000ff0000000182c */
[----:B------:R-:W-:Y:S08]  /*fcb0*/  HMMA.16816.F32 R60, R8, R26, R56 ;  /* 0x0000001a083c723c */ /* 0x000ff00000001838 */
        /* <DEDUP_REMOVED lines=32> */
[----:B------:R-:W3:Y:S01]  /*fec0*/  S2R R8, SR_TID.X ;  /* 0x0000000000087919 */ /* 0x000ee20000002100 */
[----:B------:R-:W-:-:S03]  /*fed0*/  IMAD R226, R2, c[0x0][0x2b8], R3 ;  /* 0x0000ae0002e27a24 */ /* 0x000fc600078e0203 */
[----:B------:R-:W4:Y:S02]  /*fee0*/  S2R R128, SR_CTAID.Y ;  /* 0x0000000000807919 */ /* 0x000f240000002600 */
[----:B------:R-:W-:-:S05]  /*fef0*/  SHF.R.S32.HI R2, RZ, 0x1f, R226 ;  /* 0x0000001fff027819 */ /* 0x000fca00000114e2 */
[----:B------:R-:W-:Y:S02]  /*ff00*/  IMAD R5, R2, c[0x0][0x1e0], RZ ;  /* 0x0000780002057a24 */ /* 0x000fe400078e02ff */
[----:B------:R-:W-:-:S04]  /*ff10*/  IMAD.WIDE.U32 R2, R226, c[0x0][0x1e0], RZ ;  /* 0x00007800e2027a25 */ /* 0x000fc800078e00ff */
[----:B------:R-:W-:Y:S01]  /*ff20*/  IMAD R5, R226, c[0x0][0x1e4], R5 ;  /* 0x00007900e2057a24 */ /* 0x000fe200078e0205 */
[----:B-1----:R-:W-:-:S03]  /*ff30*/  SHF.R.S32.HI R127, RZ, 0x1f, R127 ;  /* 0x0000001fff7f7819 */ /* 0x002fc6000001147f */
[----:B------:R-:W-:Y:S02]  /*ff40*/  IMAD.IADD R3, R3, 0x1, R5 ;  /* 0x0000000103037824 */ /* 0x000fe400078e0205 */
[----:B------:R-:W-:Y:S01]  /*ff50*/  IMAD R127, R127, c[0x0][0x1e8], RZ ;  /* 0x00007a007f7f7a24 */ /* 0x000fe200078e02ff */
[----:B---3--:R-:W-:Y:S01]  /*ff60*/  SHF.R.S32.HI R11, RZ, 0x1f, R8 ;  /* 0x0000001fff0b7819 */ /* 0x008fe20000011408 */
[----:B----4-:R-:W-:-:S04]  /*ff70*/  IMAD.WIDE.U32 R130, R128, c[0x0][0x1e8], RZ ;  /* 0x00007a0080827a25 */ /* 0x010fc800078e00ff */
[----:B------:R-:W-:Y:S01]  /*ff80*/  IMAD R127, R128, c[0x0][0x1ec], R127 ;  /* 0x00007b00807f7a24 */ /* 0x000fe200078e027f */
[----:B------:R-:W-:-:S03]  /*ff90*/  LEA.HI R11, R11, R8, RZ, 0x2 ;  /* 0x000000080b0b7211 */ /* 0x000fc600078f10ff */
[----:B------:R-:W-:Y:S01]  /*ffa0*/  IMAD.IADD R127, R131, 0x1, R127 ;  /* 0x00000001837f7824 */ /* 0x000fe200078e027f */
[----:B------:R-:W-:-:S04]  /*ffb0*/  SHF.R.S32.HI R11, RZ, 0x2, R11 ;  /* 0x00000002ff0b7819 */ /* 0x000fc8000001140b */
[----:B------:R-:W-:Y:S02]  /*ffc0*/  IADD3 R11, -R11, 0x30, RZ ;  /* 0x000000300b0b7810 */ /* 0x000fe40007ffe1ff */
[C---:B------:R-:W-:Y:S02]  /*ffd0*/  IADD3 R128, R227.reuse, 0x40, RZ ;  /* 0x00000040e3807810 */ /* 0x040fe40007ffe0ff */
[C---:B------:R-:W-:Y:S01]  /*ffe0*/  IADD3 R131, R227.reuse, 0x20, RZ ;  /* 0x00000020e3837810 */ /* 0x040fe20007ffe0ff */
[----:B------:R-:W-:Y:S01]  /*fff0*/  BSSY B0, `(.L_x_494) ;  /* 0x0000025000007945 */ /* 0x000fe20003800000 */
[C---:B------:R-:W-:Y:S02]  /*10000*/  IADD3 R9, R227.reuse, 0x40, RZ ;  /* 0x00000040e3097810 */ /* 0x040fe40007ffe0ff */
[----:B------:R-:W-:Y:S02]  /*10010*/  IADD3 R8, R227, 0x20, RZ ;  /* 0x00000020e3087810 */ /* 0x000fe40007ffe0ff */
[----:B------:R-:W-:-:S02]  /*10020*/  ISETP.GE.AND P1, PT, R9, c[0x0][0x1d4], PT ;  /* 0x0000750009007a0c */ /* 0x000fc40003f26270 */
[----:B------:R-:W-:Y:S02]  /*10030*/  ISETP.GE.AND P2, PT, R8, c[0x0][0x1d4], PT ;  /* 0x0000750008007a0c */ /* 0x000fe40003f46270 */
        /* <DEDUP_REMOVED lines=32> */
.L_x_495:
[----:B------:R-:W-:Y:S05]  /*10240*/  BSYNC B0 ;  /* 0x0000000000007941 */ /* 0x000fea0003800000 */
.L_x_494:
        /* <DEDUP_REMOVED lines=15> */
.L_x_496:
[----:B------:R-:W-:Y:S05]  /*10340*/  BSYNC B0 ;  /* 0x0000000000007941 */ /* 0x000fea0003800000 */
.L_x_493:
[----:B------:R-:W5:Y:S01]  /*10350*/  LDL R58, [R1+0x18] ;  /* 0x00001800013a7983 */ /* 0x000f620000100800 */
[----:B---34-:R-:W-:Y:S01]  /*10360*/  FMUL.FTZ R2, R36, c[0x0][0x320] ;  /* 0x0000c80024027a20 */ /* 0x018fe20000410000 */
[----:B-12---:R-:W-:Y:S01]  /*10370*/  SHF.R.S32.HI R5, RZ, 0x1f, R124 ;  /* 0x0000001fff057819 */ /* 0x006fe2000001147c */
[----:B------:R-:W-:Y:S01]  /*10380*/  FMUL.FTZ R3, R45, c[0x0][0x320] ;  /* 0x0000c8002d037a20 */ /* 0x000fe20000410000 */
[----:B------:R-:W2:Y:S01]  /*10390*/  LDL R59, [R1+0x14] ;  /* 0x00001400013b7983 */ /* 0x000ea20000100800 */
[----:B------:R1:W3:Y:S03]  /*103a0*/  MUFU.TANH R23, R2 ;  /* 0x0000000200177308 */ /* 0x0002e60000002400 */
[----:B------:R-:W4:Y:S01]  /*103b0*/  S2R R6, SR_TID.X ;  /* 0x0000000000067919 */ /* 0x000f220000002100 */
[----:B------:R-:W-:-:S03]  /*103c0*/  MOV R251, c[0x0][0x2c4] ;  /* 0x0000b10000fb7a02 */ /* 0x000fc60000000f00 */
[----:B------:R-:W0:Y:S01]  /*103d0*/  LDGDEPBAR ;  /* 0x00000000000079af */ /* 0x000e220000000000 */
[----:B-1----:R-:W-:-:S04]  /*103e0*/  FMUL.FTZ R2, R37, c[0x0][0x320] ;  /* 0x0000c80025027a20 */ /* 0x002fc80000410000 */
[----:B------:R1:W1:Y:S01]  /*103f0*/  MUFU.TANH R21, R2 ;  /* 0x0000000200157308 */ /* 0x0002620000002400 */
[----:B------:R-:W-:Y:S01]  /*10400*/  LEA.HI R5, R5, R124, RZ, 0x2 ;  /* 0x0000007c05057211 */ /* 0x000fe200078f10ff */
[----:B-1----:R-:W-:-:S06]  /*10410*/  FMUL.FTZ R2, R44, c[0x0][0x320] ;  /* 0x0000c8002c027a20 */ /* 0x002fcc0000410000 */
[----:B------:R1:W1:Y:S02]  /*10420*/  MUFU.TANH R20, R2 ;  /* 0x0000000200147308 */ /* 0x0002640000002400 */
[----:B-1----:R-:W-:-:S05]  /*10430*/  LOP3.LUT R2, R126, 0xffffffe0, RZ, 0xc0, !PT ;  /* 0xffffffe07e027812 */ /* 0x002fca00078ec0ff */
[----:B----4-:R-:W-:Y:S01]  /*10440*/  IMAD.IADD R2, R6, 0x1, -R2 ;  /* 0x0000000106027824 */ /* 0x010fe200078e0a02 */
[----:B------:R1:W4:Y:S01]  /*10450*/  MUFU.TANH R17, R3 ;  /* 0x0000000300117308 */ /* 0x0003220000002400 */
[----:B------:R-:W-:-:S03]  /*10460*/  LOP3.LUT R6, R5, 0xffffffc, RZ, 0xc0, !PT ;  /* 0x0ffffffc05067812 */ /* 0x000fc600078ec0ff */
[----:B------:R-:W-:-:S04]  /*10470*/  SHF.R.S32.HI R7, RZ, 0x1f, R2 ;  /* 0x0000001fff077819 */ /* 0x000fc80000011402 */
[----:B------:R-:W-:Y:S01]  /*10480*/  LEA.HI R5, R7, R2, RZ, 0x2 ;  /* 0x0000000207057211 */ /* 0x000fe200078f10ff */
[----:B------:R-:W-:Y:S02]  /*10490*/  IMAD.IADD R9, R124, 0x1, -R6 ;  /* 0x000000017c097824 */ /* 0x000fe400078e0a06 */
[----:B-1----:R-:W-:Y:S01]  /*104a0*/  FMUL.FTZ R3, R32, c[0x0][0x320] ;  /* 0x0000c80020037a20 */ /* 0x002fe20000410000 */
[----:B------:R-:W-:-:S03]  /*104b0*/  LEA.HI.SX32 R6, R5, R196, 0x1e ;  /* 0x000000c405067211 */ /* 0x000fc600078ff2ff */
[----:B------:R1:W1:Y:S01]  /*104c0*/  MUFU.TANH R16, R3 ;  /* 0x0000000300107308 */ /* 0x0002620000002400 */
[----:B------:R-:W-:Y:S01]  /*104d0*/  FMUL.FTZ R7, R33, c[0x0][0x320] ;  /* 0x0000c80021077a20 */ /* 0x000fe20000410000 */
[----:B------:R-:W-:Y:S01]  /*104e0*/  ISETP.NE.AND P0, PT, R251, 0x1, PT ;  /* 0x00000001fb00780c */ /* 0x000fe20003f05270 */
[----:B------:R-:W-:Y:S01]  /*104f0*/  IMAD R9, R9, 0x10, R6 ;  /* 0x0000001009097824 */ /* 0x000fe200078e0206 */
[----:B-1----:R-:W-:-:S04]  /*10500*/  LEA.HI R3, R121, R121, RZ, 0x1 ;  /* 0x0000007979037211 */ /* 0x002fc800078f08ff */
[C---:B------:R-:W-:Y:S02]  /*10510*/  SHF.L.U32 R8, R3.reuse, 0x5, RZ ;  /* 0x0000000503087819 */ /* 0x040fe400000006ff */
[----:B------:R-:W-:Y:S02]  /*10520*/  LOP3.LUT R3, R3, 0x1ffffffe, RZ, 0xc0, !PT ;  /* 0x1ffffffe03037812 */ /* 0x000fe400078ec0ff */
[----:B------:R-:W-:Y:S01]  /*10530*/  LOP3.LUT R6, R8, 0xffffffc0, RZ, 0xc0, !PT ;  /* 0xffffffc008067812 */ /* 0x000fe200078ec0ff */
[----:B------:R1:W1:Y:S04]  /*10540*/  MUFU.TANH R14, R7 ;  /* 0x00000007000e7308 */ /* 0x0002680000002400 */
[----:B------:R-:W-:Y:S02]  /*10550*/  IMAD.IADD R6, R6, 0x1, R9 ;  /* 0x0000000106067824 */ /* 0x000fe400078e0209 */
[----:B-1----:R-:W-:-:S02]  /*10560*/  IMAD.IADD R7, R121, 0x1, -R3 ;  /* 0x0000000179077824 */ /* 0x002fc400078e0a03 */
[----:B------:R-:W-:Y:S02]  /*10570*/  FMUL.FTZ R3, R29, c[0x0][0x320] ;  /* 0x0000c8001d037a20 */ /* 0x000fe40000410000 */
[----:B------:R-:W-:Y:S02]  /*10580*/  IMAD R10, R7, 0x8, R6 ;  /* 0x00000008070a7824 */ /* 0x000fe400078e0206 */
[----:B------:R1:W1:Y:S02]  /*10590*/  MUFU.TANH R13, R3 ;  /* 0x00000003000d7308 */ /* 0x0002640000002400 */
[----:B------:R-:W-:Y:S01]  /*105a0*/  @P0 IMAD.HI.U32 R6, R10, c[0x0][0x2c8], RZ ;  /* 0x0000b2000a060a27 */ /* 0x000fe200078e00ff */
[----:B------:R3:W-:Y:S03]  /*105b0*/  STL [R1+0x20], R10 ;  /* 0x0000200a01007387 */ /* 0x0007e60000100800 */
[----:B-1----:R-:W-:-:S04]  /*105c0*/  FMUL.FTZ R3, R52, c[0x0][0x320] ;  /* 0x0000c80034037a20 */ /* 0x002fc80000410000 */
[----:B------:R1:W1:Y:S01]  /*105d0*/  MUFU.TANH R12, R3 ;  /* 0x00000003000c7308 */ /* 0x0002620000002400 */
[----:B---3--:R-:W-:Y:S01]  /*105e0*/  @P0 SHF.R.U32.HI R10, RZ, c[0x0][0x2cc], R6 ;  /* 0x0000b300ff0a0a19 */ /* 0x008fe20000011606 */
[----:B-1----:R-:W-:-:S06]  /*105f0*/  FMUL.FTZ R3, R53, c[0x0][0x320] ;  /* 0x0000c80035037a20 */ /* 0x002fcc0000410000 */
[----:B------:R1:W3:Y:S01]  /*10600*/  MUFU.TANH R11, R3 ;  /* 0x00000003000b7308 */ /* 0x0002e20000002400 */
[----:B------:R-:W-:Y:S01]  /*10610*/  IMAD.MOV.U32 R250, RZ, RZ, c[0x0][0x32c] ;  /* 0x0000cb00fffa7624 */ /* 0x000fe200078e00ff */
[----:B-1----:R-:W-:Y:S02]  /*10620*/  LOP3.LUT R3, R5, 0x7ffffffc, RZ, 0xc0, !PT ;  /* 0x7ffffffc05037812 */ /* 0x002fe400078ec0ff */
[----:B------:R-:W1:Y:S02]  /*10630*/  SHFL.IDX PT, R5, R10, RZ, 0x1c1f ;  /* 0x001c1fff0a057589 */ /* 0x000e6400000e0000 */
[----:B------:R-:W-:Y:S01]  /*10640*/  IADD3 R3, R2, -R3, RZ ;  /* 0x8000000302037210 */ /* 0x000fe20007ffe0ff */
[----:B------:R-:W-:-:S04]  /*10650*/  FMUL.FTZ R2, R28, c[0x0][0x320] ;  /* 0x0000c8001c027a20 */ /* 0x000fc80000410000 */
[----:B------:R-:W-:Y:S01]  /*10660*/  IMAD.SHL.U32 R22, R3, 0x2, RZ ;  /* 0x0000000203167824 */ /* 0x000fe200078e00ff */
[----:B------:R1:W1:Y:S01]  /*10670*/  MUFU.TANH R8, R2 ;  /* 0x0000000200087308 */ /* 0x0002620000002400 */
[----:B------:R-:W-:Y:S01]  /*10680*/  FMUL.FTZ R6, R48, c[0x0][0x320] ;  /* 0x0000c80030067a20 */ /* 0x000fe20000410000 */
[----:B------:R-:W-:Y:S01]  /*10690*/  ISETP.GE.AND P0, PT, R250, 0x1, PT ;  /* 0x00000001fa00780c */ /* 0x000fe20003f06270 */
[----:B------:R-:W-:Y:S01]  /*106a0*/  ULDC UR4, c[0x0][0x324] ;  /* 0x0000c90000047ab9 */ /* 0x000fe20000000800 */
[----:B------:R-:W-:Y:S01]  /*106b0*/  FMUL.FTZ R3, R49, c[0x0][0x320] ;  /* 0x0000c80031037a20 */ /* 0x000fe20000410000 */
[----:B------:R-:W-:-:S03]  /*106c0*/  ULOP3.LUT UR4, URZ, UR4, URZ, 0x33, !UPT ;  /* 0x000000043f047292 */ /* 0x000fc6000f8e333f */
[----:B------:R-:W2:Y:S01]  /*106d0*/  MUFU.TANH R9, R6 ;  /* 0x0000000600097308 */ /* 0x000ea20000002400 */
[----:B-1----:R-:W-:-:S07]  /*106e0*/  IADD3 R2, -R22, 0x1, R122 ;  /* 0x0000000116027810 */ /* 0x002fce0007ffe17a */
[----:B------:R1:W1:Y:S01]  /*106f0*/  MUFU.TANH R7, R3 ;  /* 0x0000000300077308 */ /* 0x0002620000002400 */
[----:B------:R1:W-:Y:S01]  /*10700*/  STL [R1], R22 ;  /* 0x0000001601007387 */ /* 0x0003e20000100800 */
[----:B-----5:R-:W-:-:S04]  /*10710*/  IADD3 R2, R2, -R58, RZ ;  /* 0x8000003a02027210 */ /* 0x020fc80007ffe0ff */
[----:B------:R-:W-:Y:S02]  /*10720*/  IADD3 R15, R2, c[0x0][0x328], RZ ;  /* 0x0000ca00020f7a10 */ /* 0x000fe40007ffe0ff */
[----:B--2---:R-:W-:Y:S02]  /*10730*/  IADD3 R18, -R22, R59, R120 ;  /* 0x0000003b16127210 */ /* 0x004fe40007ffe178 */
[----:B------:R-:W-:Y:S02]  /*10740*/  IADD3 R19, R2, UR4, RZ ;  /* 0x0000000402137c10 */ /* 0x000fe4000fffe0ff */
[-C--:B-1----:R-:W-:Y:S01]  /*10750*/  IADD3 R3, R15, R5.reuse, RZ ;  /* 0x000000050f037210 */ /* 0x082fe20007ffe0ff */
[----:B------:R-:W-:Y:S01]  /*10760*/  IMAD.IADD R22, R120, 0x1, -R22 ;  /* 0x0000000178167824 */ /* 0x000fe200078e0a16 */
        /* <DEDUP_REMOVED lines=14> */
.L_x_499:
[----:B------:R-:W-:-:S04]  /*10850*/  MOV R6, 0x1 ;  /* 0x0000000100067802 */ /* 0x000fc80000000f00 */
[----:B------:R-:W-:-:S13]  /*10860*/  ISETP.NE.AND P0, PT, R6, c[0x0][0x32c], PT ;  /* 0x0000cb0006007a0c */ /* 0x000fda0003f05270 */
[----:B------:R-:W-:-:S05]  /*10870*/  @P0 IMAD.HI.U32 R6, R5, c[0x0][0x330], RZ ;  /* 0x0000cc0005060a27 */ /* 0x000fca00078e00ff */
[----:B------:R-:W-:Y:S02]  /*10880*/  @P0 SHF.R.U32.HI R5, RZ, c[0x0][0x334], R6 ;  /* 0x0000cd00ff050a19 */ /* 0x000fe40000011606 */
.L_x_500:
[----:B------:R-:W-:Y:S05]  /*10890*/  BSYNC B0 ;  /* 0x0000000000007941 */ /* 0x000fea0003800000 */
.L_x_498:
[----:B------:R-:W-:-:S05]  /*108a0*/  IMAD R5, R5, c[0x0][0x32c], R22 ;  /* 0x0000cb0005057a24 */ /* 0x000fca00078e0216 */
[----:B------:R-:W-:Y:S02]  /*108b0*/  IADD3 R6, R5, c[0x0][0x32c], RZ ;  /* 0x0000cb0005067a10 */ /* 0x000fe40007ffe0ff */
[----:B------:R-:W-:Y:S02]  /*108c0*/  IMNMX R2, R2, R5, !PT ;  /* 0x0000000502027217 */ /* 0x000fe40007800200 */
[----:B------:R-:W-:Y:S02]  /*108d0*/  IMNMX R3, R3, R6, PT ;  /* 0x0000000603037217 */ /* 0x000fe40003800200 */
.L_x_497:
        /* <DEDUP_REMOVED lines=95> */
.L_x_503:
[----:B------:R-:W-:-:S04]  /*10ed0*/  MOV R6, 0x1 ;  /* 0x0000000100067802 */ /* 0x000fc80000000f00 */
[----:B------:R-:W-:-:S13]  /*10ee0*/  ISETP.NE.AND P0, PT, R6, c[0x0][0x32c], PT ;  /* 0x0000cb0006007a0c */ /* 0x000fda0003f05270 */
[----:B------:R-:W-:-:S05]  /*10ef0*/  @P0 IMAD.HI.U32 R6, R5, c[0x0][0x330], RZ ;  /* 0x0000cc0005060a27 */ /* 0x000fca00078e00ff */
[----:B------:R-:W-:Y:S02]  /*10f00*/  @P0 SHF.R.U32.HI R5, RZ, c[0x0][0x334], R6 ;  /* 0x0000cd00ff050a19 */ /* 0x000fe40000011606 */
.L_x_504:
[----:B------:R-:W-:Y:S05]  /*10f10*/  BSYNC B0 ;  /* 0x0000000000007941 */ /* 0x000fea0003800000 */
.L_x_502:
[----:B------:R-:W-:-:S05]  /*10f20*/  IMAD R5, R5, c[0x0][0x32c], R22 ;  /* 0x0000cb0005057a24 */ /* 0x000fca00078e0216 */
[----:B------:R-:W-:Y:S02]  /*10f30*/  IADD3 R6, R5, c[0x0][0x32c], RZ ;  /* 0x0000cb0005067a10 */ /* 0x000fe40007ffe0ff */
[----:B------:R-:W-:Y:S02]  /*10f40*/  IMNMX R2, R2, R5, !PT ;  /* 0x0000000502027217 */ /* 0x000fe40007800200 */
[----:B------:R-:W-:Y:S02]  /*10f50*/  IMNMX R3, R3, R6, PT ;  /* 0x0000000603037217 */ /* 0x000fe40003800200 */
.L_x_501:
        /* <DEDUP_REMOVED lines=83> */
.L_x_507:
[----:B------:R-:W-:-:S04]  /*11490*/  MOV R6, 0x1 ;  /* 0x0000000100067802 */ /* 0x000fc80000000f00 */
[----:B------:R-:W-:-:S13]  /*114a0*/  ISETP.NE.AND P0, PT, R6, c[0x0][0x32c], PT ;  /* 0x0000cb0006007a0c */ /* 0x000fda0003f05270 */
[----:B------:R-:W-:-:S05]  /*114b0*/  @P0 IMAD.HI.U32 R6, R5, c[0x0][0x330], RZ ;  /* 0x0000cc0005060a27 */ /* 0x000fca00078e00ff */
[----:B------:R-:W-:Y:S02]  /*114c0*/  @P0 SHF.R.U32.HI R5, RZ, c[0x0][0x334], R6 ;  /* 0x0000cd00ff050a19 */ /* 0x000fe40000011606 */
.L_x_508:
[----:B------:R-:W-:Y:S05]  /*114d0*/  BSYNC B0 ;  /* 0x0000000000007941 */ /* 0x000fea0003800000 */
.L_x_506:
[----:B------:R-:W-:-:S05]  /*114e0*/  IMAD R5, R5, c[0x0][0x32c], R22 ;  /* 0x0000cb0005057a24 */ /* 0x000fca00078e0216 */
[----:B------:R-:W-:Y:S02]  /*114f0*/  IADD3 R6, R5, c[0x0][0x32c], RZ ;  /* 0x0000cb0005067a10 */ /* 0x000fe40007ffe0ff */
[----:B------:R-:W-:Y:S02]  /*11500*/  IMNMX R2, R2, R5, !PT ;  /* 0x0000000502027217 */ /* 0x000fe40007800200 */
[----:B------:R-:W-:Y:S02]  /*11510*/  IMNMX R3, R3, R6, PT ;  /* 0x0000000603037217 */ /* 0x000fe40003800200 */
.L_x_505:
        /* <DEDUP_REMOVED lines=83> */
.L_x_511:
[----:B------:R-:W-:-:S04]  /*11a50*/  MOV R6, 0x1 ;  /* 0x0000000100067802 */ /* 0x000fc80000000f00 */
[----:B------:R-:W-:-:S13]  /*11a60*/  ISETP.NE.AND P0, PT, R6, c[0x0][0x32c], PT ;  /* 0x0000cb0006007a0c */ /* 0x000fda0003f05270 */
[----:B------:R-:W-:-:S05]  /*11a70*/  @P0 IMAD.HI.U32 R6, R5, c[0x0][0x330], RZ ;  /* 0x0000cc0005060a27 */ /* 0x000fca00078e00ff */
[----:B------:R-:W-:Y:S02]  /*11a80*/  @P0 SHF.R.U32.HI R5, RZ, c[0x0][0x334], R6 ;  /* 0x0000cd00ff050a19 */ /* 0x000fe40000011606 */
.L_x_512:
[----:B------:R-:W-:Y:S05]  /*11a90*/  BSYNC B0 ;  /* 0x0000000000007941 */ /* 0x000fea0003800000 */
.L_x_510:
[----:B------:R-:W-:-:S05]  /*11aa0*/  IMAD R5, R5, c[0x0][0x32c], R22 ;  /* 0x0000cb0005057a24 */ /* 0x000fca00078e0216 */
[----:B------:R-:W-:Y:S02]  /*11ab0*/  IADD3 R6, R5, c[0x0][0x32c], RZ ;  /* 0x0000cb0005067a10 */ /* 0x000fe40007ffe0ff */
[----:B------:R-:W-:Y:S02]  /*11ac0*/  IMNMX R2, R2, R5, !PT ;  /* 0x0000000502027217 */ /* 0x000fe40007800200 */
[----:B------:R-:W-:Y:S02]  /*11ad0*/  IMNMX R3, R3, R6, PT ;  /* 0x0000000603037217 */ /* 0x000fe40003800200 */
.L_x_509:
        /* <DEDUP_REMOVED lines=35> */
[----:B------:R-:W-:-:S04]  /*11d10*/  ISETP.LT.OR P0, PT, R3, 0x11, P0 ;  /* 0x000000110300780c */ /* 0x000fc80000701670 */
[----:B------:R-:W-:Y:S02]  /*11d20*/  FSEL R87, R12, -INF , !P0 ;  /* 0xff8000000c577808 */ /* 0x000fe40004000000 */
[----:B------:R-:W-:Y:S02]  /*11d30*/  ISETP.GT.AND P0, PT, R2, 0x11, !P6 ;  /* 0x000000110200780c */ /* 0x000fe40007704270 */
        /* <DEDUP_REMOVED lines=23> */
[----:B------:R-:W-:Y:S01]  /*11eb0*/  ISETP.GT.AND P0, PT, R2, 0x29, !P6 ;  /* 0x000000290200780c */ /* 0x000fe20007704270 */
[----:B------:R-:W-:Y:S01]  /*11ec0*/  LDSM.16.MT88.4 R16, [R209+0x1880] ;  /* 0x00188000d110783b */ /* 0x000fe20000004200 */
[----:B------:R-:W-:Y:S02]  /*11ed0*/  ISETP.NE.AND P6, PT, R251, 0x1, PT ;  /* 0x00000001fb00780c */ /* 0x000fe40003fc5270 */
[----:B------:R-:W-:Y:S01]  /*11ee0*/  ISETP.LT.OR P0, PT, R3, 0x2a, P0 ;  /* 0x0000002a0300780c */ /* 0x000fe20000701670 */
[----:B------:R-:W1:Y:S03]  /*11ef0*/  SHFL.BFLY PT, R2, R106, 0x2, 0x1f ;  /* 0x0c401f006a027f89 */ /* 0x000e6600000e0000 */
[----:B------:R-:W-:-:S02]  /*11f00*/  FSEL R188, R20, -INF , !P0 ;  /* 0xff80000014bc7808 */ /* 0x000fc40004000000 */
[----:B------:R-:W-:Y:S01]  /*11f10*/  LDSM.16.MT88.4 R20, [R210+0x1880] ;  /* 0x00188000d214783b */ /* 0x000fe20000004200 */
        /* <DEDUP_REMOVED lines=42> */
[----:B--2---:R-:W-:-:S03]  /*121c0*/  FFMA.FTZ R0, R33, c[0x0][0x2d0], -R2 ;  /* 0x0000b40021007a23 */ /* 0x004fc60000010802 */
[----:B------:R-:W-:Y:S01]  /*121d0*/  LDSM.16.MT88.4 R32, [R209+0x3080] ;  /* 0x00308000d120783b */ /* 0x000fe20000004200 */
        /* <DEDUP_REMOVED lines=50> */
[----:B-1----:R-:W-:-:S07]  /*12500*/  FFMA.FTZ R5, R41, c[0x0][0x2d0], -R3 ;  /* 0x0000b40029057a23 */ /* 0x002fce0000010803 */
        /* <DEDUP_REMOVED lines=61> */
[----:B--2---:R-:W-:Y:S01]  /*128e0*/  FFMA.FTZ R3, R113, c[0x0][0x2d0], -R2 ;  /* 0x0000b40071037a23 */ /* 0x004fe20000010802 */
[----:B---3--:R-:W-:-:S04]  /*128f0*/  F2FP.PACK_AB R98, R199, R203 ;  /* 0x000000cbc762723e */ /* 0x008fc800000000ff */
[----:B------:R-:W-:Y:S02]  /*12900*/  F2FP.PACK_AB R4, R225, R230 ;  /* 0x000000e6e104723e */ /* 0x000fe400000000ff */
[----:B------:R2:W-:Y:S01]  /*12910*/  MUFU.EX2 R107, R3 ;  /* 0x00000003006b7308 */ /* 0x0005e20000000800 */
[----:B------:R-:W-:Y:S02]  /*12920*/  F2FP.PACK_AB R6, R229, R228 ;  /* 0x000000e4e506723e */ /* 0x000fe400000000ff */
[----:B------:R-:W-:Y:S02]  /*12930*/  F2FP.PACK_AB R5, R207, R102 ;  /* 0x00000066cf05723e */ /* 0x000fe400000000ff */
[----:B------:R-:W-:Y:S01]  /*12940*/  F2FP.PACK_AB R7, R206, R223 ;  /* 0x000000dfce07723e */ /* 0x000fe200000000ff */
[----:B-1----:R-:W-:-:S04]  /*12950*/  FFMA.FTZ R0, R97, c[0x0][0x2d0], -R13 ;  /* 0x0000b40061007a23 */ /* 0x002fc8000001080d */
[----:B------:R1:W3:Y:S02]  /*12960*/  MUFU.EX2 R201, R0 ;  /* 0x0000000000c97308 */ /* 0x0002e40000000800 */
[----:B------:R-:W-:Y:S01]  /*12970*/  HMMA.16816.F32 R40, R4, R28, RZ ;  /* 0x0000001c0428723c */ /* 0x000fe200000018ff */
[----:B--2---:R-:W-:-:S07]  /*12980*/  @P6 IMAD.HI.U32 R3, R196, c[0x0][0x2c8], RZ ;  /* 0x0000b200c4036a27 */ /* 0x004fce00078e00ff */
[----:B------:R-:W-:Y:S01]  /*12990*/  HMMA.16816.F32 R172, R4, R30, RZ ;  /* 0x0000001e04ac723c */ /* 0x000fe200000018ff */
[----:B------:R-:W-:Y:S02]  /*129a0*/  @P6 SHF.R.U32.HI R196, RZ, c[0x0][0x2cc], R3 ;  /* 0x0000b300ffc46a19 */ /* 0x000fe40000011603 */
[----:B------:R-:W-:-:S03]  /*129b0*/  ISETP.GE.AND P6, PT, R250, 0x1, PT ;  /* 0x00000001fa00780c */ /* 0x000fc60003fc6270 */
[----:B------:R-:W-:Y:S02]  /*129c0*/  IMAD.IADD R3, R248, 0x1, R196 ;  /* 0x00000001f8037824 */ /* 0x000fe400078e02c4 */
[--C-:B-1----:R-:W-:Y:S01]  /*129d0*/  FFMA.FTZ R0, R101, c[0x0][0x2d0], -R13.reuse ;  /* 0x0000b40065007a23 */ /* 0x102fe2000001080d */
[C---:B------:R-:W-:Y:S03]  /*129e0*/  HMMA.16816.F32 R8, R4.reuse, R16, RZ ;  /* 0x000000100408723c */ /* 0x040fe600000018ff */
[----:B------:R1:W-:Y:S05]  /*129f0*/  MUFU.EX2 R200, R0 ;  /* 0x0000000000c87308 */ /* 0x0003ea0000000800 */
[C---:B------:R-:W-:Y:S01]  /*12a00*/  HMMA.16816.F32 R180, R4.reuse, R18, RZ ;  /* 0x0000001204b4723c */ /* 0x040fe200000018ff */
[----:B------:R-:W-:Y:S07]  /*12a10*/  LDSM.16.MT88.4 R16, [R210+0x3880] ;  /* 0x00388000d210783b */ /* 0x000fee0000004200 */
        /* <DEDUP_REMOVED lines=11> */
[----:B------:R1:W4:Y:S03]  /*12ad0*/  MUFU.EX2 R28, R0 ;  /* 0x00000000001c7308 */ /* 0x0003260000000800 */
[----:B------:R-:W-:Y:S01]  /*12ae0*/  HMMA.16816.F32 R32, R4, R34, RZ ;  /* 0x000000220420723c */ /* 0x000fe200000018ff */
[----:B-1----:R-:W-:-:S04]  /*12af0*/  FFMA.FTZ R0, R93, c[0x0][0x2d0], -R12 ;  /* 0x0000b4005d007a23 */ /* 0x002fc8000001080c */
        /* <DEDUP_REMOVED lines=11> */
[C---:B------:R-:W-:Y:S01]  /*12bb0*/  HMMA.16816.F32 R36, R4.reuse, R164, R20 ;  /* 0x000000a40424723c */ /* 0x040fe20000001814 */
[--C-:B-1----:R-:W-:Y:S01]  /*12bc0*/  FFMA.FTZ R0, R120, c[0x0][0x2d0], -R2.reuse ;  /* 0x0000b40078007a23 */ /* 0x102fe20000010802 */
[----:B--2---:R-:W-:Y:S01]  /*12bd0*/  F2FP.PACK_AB R97, R197, R107 ;  /* 0x0000006bc561723e */ /* 0x004fe200000000ff */
[----:B------:R-:W1:Y:S01]  /*12be0*/  LDSM.16.MT88.4 R120, [R209+0x2080] ;  /* 0x00208000d178783b */ /* 0x000e620000004200 */
[----:B------:R-:W-:Y:S01]  /*12bf0*/  FFMA.FTZ R2, R115, c[0x0][0x2d0], -R2 ;  /* 0x0000b40073027a23 */ /* 0x000fe20000010802 */
[----:B------:R2:W-:Y:S03]  /*12c00*/  MUFU.EX2 R101, R0 ;  /* 0x0000000000657308 */ /* 0x0005e60000000800 */
[C---:B------:R-:W-:Y:S05]  /*12c10*/  HMMA.16816.F32 R132, R4.reuse, R108, R132 ;  /* 0x0000006c0484723c */ /* 0x040fea0000001884 */
[----:B------:R-:W3:Y:S03]  /*12c20*/  MUFU.EX2 R103, R2 ;  /* 0x0000000200677308 */ /* 0x000ee60000000800 */
        /* <DEDUP_REMOVED lines=49> */
[----:B------:R-:W-:Y:S01]  /*12f40*/  FADD.FTZ R4, R223, R4 ;  /* 0x00000004df047221 */ /* 0x000fe20000010000 */
[----:B------:R-:W-:Y:S01]  /*12f50*/  IADD3 R223, R247, -0x2, RZ ;  /* 0xfffffffef7df7810 */ /* 0x000fe20007ffe0ff */
[----:B------:R-:W-:-:S02]  /*12f60*/  FADD.FTZ R5, R243, R5 ;  /* 0x00000005f3057221 */ /* 0x000fc40000010000 */
[----:B------:R-:W-:Y:S02]  /*12f70*/  FADD.FTZ R7, R235, R7 ;  /* 0x00000007eb077221 */ /* 0x000fe40000010000 */
        /* <DEDUP_REMOVED lines=62> */
.L_x_514:
[----:B------:R-:W-:-:S04]  /*13360*/  MOV R3, 0x1 ;  /* 0x0000000100037802 */ /* 0x000fc80000000f00 */
[----:B------:R-:W-:-:S13]  /*13370*/  ISETP.NE.AND P0, PT, R3, c[0x0][0x32c], PT ;  /* 0x0000cb0003007a0c */ /* 0x000fda0003f05270 */
[----:B------:R-:W-:-:S05]  /*13380*/  @P0 IMAD.HI.U32 R3, R0, c[0x0][0x330], RZ ;  /* 0x0000cc0000030a27 */ /* 0x000fca00078e00ff */
[----:B------:R-:W-:Y:S02]  /*13390*/  @P0 SHF.R.U32.HI R0, RZ, c[0x0][0x334], R3 ;  /* 0x0000cd00ff000a19 */ /* 0x000fe40000011603 */
.L_x_515:
[----:B------:R-:W-:-:S05]  /*133a0*/  MOV R3, c[0x0][0x32c] ;  /* 0x0000cb0000037a02 */ /* 0x000fca0000000f00 */
[----:B------:R-:W-:-:S05]  /*133b0*/  IMAD R0, R0, R3, c[0x0][0x32c] ;  /* 0x0000cb0000007624 */ /* 0x000fca00078e0203 */
[----:B------:R-:W-:-:S05]  /*133c0*/  IMNMX R2, R2, R0, PT ;  /* 0x0000000002027217 */ /* 0x000fca0003800200 */
.L_x_513:
        /* <DEDUP_REMOVED lines=31> */
.L_x_537:
        /* <DEDUP_REMOVED lines=22> */
[C---:B------:R-:W-:Y:S01]  /*13720*/  IADD3 R13, R227.reuse, 0x20, RZ ;  /* 0x00000020e30d7810 */ /* 0x040fe20007ffe0ff */
        /* <DEDUP_REMOVED lines=38> */
.L_x_587:
        /* <DEDUP_REMOVED lines=18> */
.L_x_518:
[----:B------:R-:W-:Y:S05]  /*13ab0*/  BSYNC B0 ;  /* 0x0000000000007941 */ /* 0x000fea0003800000 */
.L_x_517:
        /* <DEDUP_REMOVED lines=203> */
[----:B------:R-:W1:Y:S04]  /*14770*/  S2R R7, SR_TID.X ;  /* 0x0000000000077919 */ /* 0x000e680000002100 */
[----:B------:R-:W2:Y:S01]  /*14780*/  S2R R229, SR_CTAID.Y ;  /* 0x0000000000e57919 */ /* 0x000ea20000002600 */
[----:B-1----:R-:W-:Y:S04]  /*14790*/  SHF.R.S32.HI R6, RZ, 0x1f, R7 ;  /* 0x0000001fff067819 */ /* 0x002fe80000011407 */
[----:B------:R-:W-:Y:S04]  /*147a0*/  LEA.HI R6, R6, R7, RZ, 0x2 ;  /* 0x0000000706067211 */ /* 0x000fe800078f10ff */
[----:B------:R-:W-:Y:S01]  /*147b0*/  SHF.R.S32.HI R6, RZ, 0x2, R6 ;  /* 0x00000002ff067819 */ /* 0x000fe20000011406 */
[----:B--2---:R-:W-:Y:S01]  /*147c0*/  IMAD R2, R204, 0x30, R2 ;  /* 0x00000030cc027824 */ /* 0x004fe200078e0202 */
[----:B---3--:R-:W-:Y:S04]  /*147d0*/  ISETP.GT.AND P1, PT, R0, 0x2f, PT ;  /* 0x0000002f0000780c */ /* 0x008fe80003f24270 */
[----:B------:R-:W-:Y:S05]  /*147e0*/  IADD3 R2, R2, -0x30, R0 ;  /* 0xffffffd002027810 */ /* 0x000fea0007ffe000 */
[----:B------:R-:W-:Y:S04]  /*147f0*/  @P2 IMAD.HI.U32 R3, R2, c[0x0][0x2bc], RZ ;  /* 0x0000af0002032a27 */ /* 0x000fe800078e00ff */
[----:B------:R-:W-:Y:S01]  /*14800*/  IMAD.MOV.U32 R0, RZ, RZ, R2 ;  /* 0x000000ffff007224 */ /* 0x000fe200078e0002 */
[----:B------:R-:W-:Y:S04]  /*14810*/  @P2 SHF.R.U32.HI R0, RZ, c[0x0][0x2c0], R3 ;  /* 0x0000b000ff002a19 */ /* 0x000fe80000011603 */
[C---:B----4-:R-:W-:Y:S01]  /*14820*/  @!P1 IADD3 R3, P0, R0.reuse, R230, RZ ;  /* 0x000000e600039210 */ /* 0x050fe20007f1e0ff */
[----:B------:R-:W-:Y:S03]  /*14830*/  IMAD.WIDE.U32 R230, R229, c[0x0][0x1e8], RZ ;  /* 0x00007a00e5e67a25 */ /* 0x000fe600078e00ff */
        /* <DEDUP_REMOVED lines=8> */
[----:B------:R2:W3:Y:S03]  /*148c0*/  @!P1 LDG.E R224, [R4.64] ;  /* 0x0000000c04e09981 */ /* 0x0004e6000c1e1900 */
[----:B------:R-:W-:Y:S04]  /*148d0*/  IMAD R0, R0, c[0x0][0x1e0], RZ ;  /* 0x0000780000007a24 */ /* 0x000fe800078e02ff */
[----:B------:R-:W-:Y:S04]  /*148e0*/  IMAD R0, R226, c[0x0][0x1e4], R0 ;  /* 0x00007900e2007a24 */ /* 0x000fe800078e0200 */
[----:B------:R-:W-:Y:S01]  /*148f0*/  IMAD.IADD R3, R3, 0x1, R0 ;  /* 0x0000000103037824 */ /* 0x000fe200078e0200 */
[----:B-1----:R-:W-:Y:S05]  /*14900*/  SHF.R.S32.HI R223, RZ, 0x1f, R223 ;  /* 0x0000001fffdf7819 */ /* 0x002fea00000114df */
[----:B------:R-:W-:Y:S04]  /*14910*/  IMAD R223, R223, c[0x0][0x1e8], RZ ;  /* 0x00007a00dfdf7a24 */ /* 0x000fe800078e02ff */
[----:B------:R-:W-:Y:S01]  /*14920*/  IMAD R223, R229, c[0x0][0x1ec], R223 ;  /* 0x00007b00e5df7a24 */ /* 0x000fe200078e02df */
[----:B------:R-:W-:Y:S02]  /*14930*/  IADD3 R229, R227, 0x20, RZ ;  /* 0x00000020e3e57810 */ /* 0x000fe40007ffe0ff */
[----:B--2---:R-:W-:Y:S01]  /*14940*/  IADD3 R5, -R6, 0x30, RZ ;  /* 0x0000003006057810 */ /* 0x004fe20007ffe1ff */
[----:B------:R-:W-:Y:S01]  /*14950*/  IMAD.IADD R223, R231, 0x1, R223 ;  /* 0x00000001e7df7824 */ /* 0x000fe200078e02df */
[----:B------:R-:W-:Y:S02]  /*14960*/  ISETP.GE.AND P4, PT, R229, c[0x0][0x1d4], PT ;  /* 0x00007500e5007a0c */ /* 0x000fe40003f86270 */
[----:B------:R-:W-:Y:S02]  /*14970*/  ISETP.GE.AND P1, PT, R5, 0x1, PT ;  /* 0x000000010500780c */ /* 0x000fe40003f26270 */
[----:B---3--:R-:W-:Y:S01]  /*14980*/  SHF.R.S32.HI R4, RZ, 0x1f, R224 ;  /* 0x0000001fff047819 */ /* 0x008fe200000114e0 */
[----:B------:R-:W-:Y:S04]  /*14990*/  IMAD.WIDE.U32 R2, R224, c[0x0][0x1f0], R2 ;  /* 0x00007c00e0027a25 */ /* 0x000fe800078e0002 */
[----:B------:R-:W-:Y:S01]  /*149a0*/  IMAD R4, R4, c[0x0][0x1f0], RZ ;  /* 0x00007c0004047a24 */ /* 0x000fe200078e02ff */
[----:B------:R-:W-:Y:S03]  /*149b0*/  IADD3 R0, P0, R230, R2, RZ ;  /* 0x00000002e6007210 */ /* 0x000fe60007f1e0ff */
[----:B------:R-:W-:Y:S05]  /*149c0*/  IMAD R4, R224, c[0x0][0x1f4], R4 ;  /* 0x00007d00e0047a24 */ /* 0x000fea00078e0204 */
[----:B------:R-:W-:Y:S01]  /*149d0*/  IADD3.X R3, R223, R3, R4, P0, !PT ;  /* 0x00000003df037210 */ /* 0x000fe200007fe404 */
[----:B------:R-:W-:Y:S01]  /*149e0*/  IMAD.SHL.U32 R223, R227, 0x2, RZ ;  /* 0x00000002e3df7824 */ /* 0x000fe200078e00ff */
[C---:B------:R-:W-:Y:S04]  /*149f0*/  LEA R4, P0, R0.reuse, c[0x0][0x1c8], 0x1 ;  /* 0x0000720000047a11 */ /* 0x040fe800078008ff */
[----:B------:R-:W-:Y:S02]  /*14a00*/  LEA.HI.X R3, R0, c[0x0][0x1cc], R3, 0x1, P0 ;  /* 0x0000730000037a11 */ /* 0x000fe400000f0c03 */
[----:B------:R-:W1:Y:S04]  /*14a10*/  SHFL.IDX PT, R0, R4, RZ, 0x1c1f ;  /* 0x001c1fff04007589 */ /* 0x000e6800000e0000 */
[----:B------:R-:W2:Y:S01]  /*14a20*/  SHFL.IDX PT, R2, R3, RZ, 0x1c1f ;  /* 0x001c1fff03027589 */ /* 0x000ea200000e0000 */
[----:B-1----:R-:W-:Y:S05]  /*14a30*/  @P1 IADD3 R14, P0, R0, R223, RZ ;  /* 0x000000df000e1210 */ /* 0x002fea0007f1e0ff */
[----:B--2---:R-:W-:Y:S01]  /*14a40*/  @P1 IMAD.X R15, R2, 0x1, R205, P0 ;  /* 0x00000001020f1824 */ /* 0x004fe200000e06cd */
[----:B------:R-:W-:Y:S04]  /*14a50*/  @P1 IADD3 R12, P0, R0, R207, RZ ;  /* 0x000000cf000c1210 */ /* 0x000fe80007f1e0ff */
[----:B------:R-:W-:Y:S01]  /*14a60*/  @!PT LDS RZ, [RZ] ;  /* 0x00000000fffff984 */ /* 0x000fe20000000800 */
[----:B------:R1:W-:Y:S01]  /*14a70*/  @P1 LDGSTS.E.BYPASS.LTC128B.128 [R222+0x3c80], [R14.64], !P5 ;  /* 0x03c800000ede1fae */ /* 0x0003e2000e901d4c */
[--C-:B------:R-:W-:Y:S01]  /*14a80*/  @P1 IMAD.X R13, R2, 0x1, R206.reuse, P0 ;  /* 0x00000001020d1824 */ /* 0x100fe200000e06ce */
[-C--:B------:R-:W-:Y:S02]  /*14a90*/  @P1 IADD3 R10, P0, R0, R228.reuse, RZ ;  /* 0x000000e4000a1210 */ /* 0x080fe40007f1e0ff */
        /* <DEDUP_REMOVED lines=17> */
.L_x_520:
[----:B--234-:R-:W2:Y:S01]  /*14bb0*/  LDL R2, [R1+0x20] ;  /* 0x0000200001027983 */ /* 0x01cea20000100800 */
[----:B------:R-:W-:Y:S02]  /*14bc0*/  IMAD.MOV.U32 R0, RZ, RZ, c[0x0][0x2c4] ;  /* 0x0000b100ff007624 */ /* 0x000fe400078e00ff */
[----:B------:R-:W-:Y:S01]  /*14bd0*/  IMAD.MOV.U32 R51, RZ, RZ, c[0x0][0x32c] ;  /* 0x0000cb00ff337624 */ /* 0x000fe200078e00ff */
[----:B------:R-:W3:Y:S02]  /*14be0*/  LDL R36, [R1] ;  /* 0x0000000001247983 */ /* 0x000ee40000100800 */
[----:B------:R-:W-:Y:S02]  /*14bf0*/  ISETP.NE.AND P0, PT, R0, 0x1, PT ;  /* 0x000000010000780c */ /* 0x000fe40003f05270 */
[----:B------:R-:W4:Y:S04]  /*14c00*/  LDL R50, [R1+0x14] ;  /* 0x0000140001327983 */ /* 0x000f280000100800 */
[----:B------:R-:W4:Y:S04]  /*14c10*/  LDL R37, [R1+0x18] ;  /* 0x0000180001257983 */ /* 0x000f280000100800 */
[----:B------:R-:W0:Y:S03]  /*14c20*/  LDGDEPBAR ;  /* 0x00000000000079af */ /* 0x000e260000000000 */
[----:B--2---:R-:W-:Y:S04]  /*14c30*/  @P0 IMAD.HI.U32 R0, R2, c[0x0][0x2c8], RZ ;  /* 0x0000b20002000a27 */ /* 0x004fe800078e00ff */
[----:B-1----:R-:W-:Y:S01]  /*14c40*/  IMAD.MOV.U32 R5, RZ, RZ, R2 ;  /* 0x000000ffff057224 */ /* 0x002fe200078e0002 */
[----:B------:R-:W-:Y:S01]  /*14c50*/  @P0 SHF.R.U32.HI R5, RZ, c[0x0][0x2cc], R0 ;  /* 0x0000b300ff050a19 */ /* 0x000fe20000011600 */
[----:B------:R-:W-:Y:S01]  /*14c60*/  IMAD R0, R204, -0x30, RZ ;  /* 0xffffffd0cc007824 */ /* 0x000fe200078e02ff */
[----:B------:R-:W-:Y:S03]  /*14c70*/  ISETP.GE.AND P0, PT, R51, 0x1, PT ;  /* 0x000000013300780c */ /* 0x000fe60003f06270 */
[----:B------:R-:W1:Y:S01]  /*14c80*/  SHFL.IDX PT, R4, R5, RZ, 0x1c1f ;  /* 0x001c1fff05047589 */ /* 0x000e6200000e0000 */
[----:B---3--:R-:W-:Y:S04]  /*14c90*/  IADD3 R7, -R36, 0x1, R0 ;  /* 0x0000000124077810 */ /* 0x008fe80007ffe100 */
[----:B----4-:R-:W-:Y:S04]  /*14ca0*/  IADD3 R7, -R37, R7, R50 ;  /* 0x0000000725077210 */ /* 0x010fe80007ffe132 */
        /* <DEDUP_REMOVED lines=18> */
.L_x_523:
[----:B------:R-:W-:Y:S04]  /*14dd0*/  MOV R8, c[0x0][0x32c] ;  /* 0x0000cb0000087a02 */ /* 0x000fe80000000f00 */
[----:B------:R-:W-:Y:S11]  /*14de0*/  ISETP.NE.AND P0, PT, R8, 0x1, PT ;  /* 0x000000010800780c */ /* 0x000ff60003f05270 */
[----:B------:R-:W-:Y:S02]  /*14df0*/  @!UPT UIADD3 URZ, URZ, URZ, URZ ;  /* 0x0000003f3f3ff290 */ /* 0x000fe4000fffe03f */
[----:B------:R-:W-:Y:S05]  /*14e00*/  @P0 IMAD.HI.U32 R8, R4, c[0x0][0x330], RZ ;  /* 0x0000cc0004080a27 */ /* 0x000fea00078e00ff */
[----:B------:R-:W-:Y:S02]  /*14e10*/  @P0 SHF.R.U32.HI R4, RZ, c[0x0][0x334], R8 ;  /* 0x0000cd00ff040a19 */ /* 0x000fe40000011608 */
.L_x_524:
[----:B------:R-:W-:Y:S05]  /*14e20*/  BSYNC B0 ;  /* 0x0000000000007941 */ /* 0x000fea0003800000 */
.L_x_522:
[----:B------:R-:W-:Y:S04]  /*14e30*/  IMAD.IADD R8, R0, 0x1, -R36 ;  /* 0x0000000100087824 */ /* 0x000fe800078e0a24 */
[----:B------:R-:W-:Y:S05]  /*14e40*/  IMAD R4, R4, c[0x0][0x32c], R8 ;  /* 0x0000cb0004047a24 */ /* 0x000fea00078e0208 */
[----:B------:R-:W-:Y:S02]  /*14e50*/  IADD3 R8, R4, c[0x0][0x32c], RZ ;  /* 0x0000cb0004087a10 */ /* 0x000fe40007ffe0ff */
[----:B------:R-:W-:Y:S02]  /*14e60*/  IMNMX R2, R2, R4, !PT ;  /* 0x0000000402027217 */ /* 0x000fe40007800200 */
[----:B------:R-:W-:Y:S02]  /*14e70*/  IMNMX R3, R3, R8, PT ;  /* 0x0000000803037217 */ /* 0x000fe40003800200 */
.L_x_521:
        /* <DEDUP_REMOVED lines=73> */
.L_x_527:
[----:B------:R-:W-:Y:S04]  /*15310*/  MOV R14, c[0x0][0x32c] ;  /* 0x0000cb00000e7a02 */ /* 0x000fe80000000f00 */
[----:B------:R-:W-:Y:S11]  /*15320*/  ISETP.NE.AND P0, PT, R14, 0x1, PT ;  /* 0x000000010e00780c */ /* 0x000ff60003f05270 */
[----:B------:R-:W-:Y:S02]  /*15330*/  @!UPT UIADD3 URZ, URZ, URZ, URZ ;  /* 0x0000003f3f3ff290 */ /* 0x000fe4000fffe03f */
[----:B------:R-:W-:Y:S05]  /*15340*/  @P0 IMAD.HI.U32 R14, R4, c[0x0][0x330], RZ ;  /* 0x0000cc00040e0a27 */ /* 0x000fea00078e00ff */
[----:B------:R-:W-:Y:S02]  /*15350*/  @P0 SHF.R.U32.HI R4, RZ, c[0x0][0x334], R14 ;  /* 0x0000cd00ff040a19 */ /* 0x000fe4000001160e */
.L_x_528:
[----:B------:R-:W-:Y:S05]  /*15360*/  BSYNC B0 ;  /* 0x0000000000007941 */ /* 0x000fea0003800000 */
.L_x_526:
[----:B------:R-:W-:Y:S04]  /*15370*/  IMAD.IADD R14, R0, 0x1, -R36 ;  /* 0x00000001000e7824 */ /* 0x000fe800078e0a24 */
[----:B------:R-:W-:Y:S05]  /*15380*/  IMAD R4, R4, c[0x0][0x32c], R14 ;  /* 0x0000cb0004047a24 */ /* 0x000fea00078e020e */
[----:B------:R-:W-:Y:S02]  /*15390*/  IADD3 R14, R4, c[0x0][0x32c], RZ ;  /* 0x0000cb00040e7a10 */ /* 0x000fe40007ffe0ff */
[----:B------:R-:W-:Y:S02]  /*153a0*/  IMNMX R2, R2, R4, !PT ;  /* 0x0000000402027217 */ /* 0x000fe40007800200 */
[----:B------:R-:W-:Y:S02]  /*153b0*/  IMNMX R3, R3, R14, PT ;  /* 0x0000000e03037217 */ /* 0x000fe40003800200 */
.L_x_525:
        /* <DEDUP_REMOVED lines=61> */
.L_x_531:
[----:B------:R-:W-:Y:S04]  /*15790*/  MOV R14, c[0x0][0x32c] ;  /* 0x0000cb00000e7a02 */ /* 0x000fe80000000f00 */
[----:B------:R-:W-:Y:S11]  /*157a0*/  ISETP.NE.AND P0, PT, R14, 0x1, PT ;  /* 0x000000010e00780c */ /* 0x000ff60003f05270 */
[----:B------:R-:W-:Y:S02]  /*157b0*/  @!UPT UIADD3 URZ, URZ, URZ, URZ ;  /* 0x0000003f3f3ff290 */ /* 0x000fe4000fffe03f */
[----:B------:R-:W-:Y:S05]  /*157c0*/  @P0 IMAD.HI.U32 R14, R4, c[0x0][0x330], RZ ;  /* 0x0000cc00040e0a27 */ /* 0x000fea00078e00ff */
[----:B------:R-:W-:Y:S02]  /*157d0*/  @P0 SHF.R.U32.HI R4, RZ, c[0x0][0x334], R14 ;  /* 0x0000cd00ff040a19 */ /* 0x000fe4000001160e */
.L_x_532:
[----:B------:R-:W-:Y:S05]  /*157e0*/  BSYNC B0 ;  /* 0x0000000000007941 */ /* 0x000fea0003800000 */
.L_x_530:
[----:B------:R-:W-:Y:S04]  /*157f0*/  IMAD.IADD R14, R0, 0x1, -R36 ;  /* 0x00000001000e7824 */ /* 0x000fe800078e0a24 */
[----:B------:R-:W-:Y:S05]  /*15800*/  IMAD R4, R4, c[0x0][0x32c], R14 ;  /* 0x0000cb0004047a24 */ /* 0x000fea00078e020e */
[----:B------:R-:W-:Y:S02]  /*15810*/  IADD3 R14, R4, c[0x0][0x32c], RZ ;  /* 0x0000cb00040e7a10 */ /* 0x000fe40007ffe0ff */
[----:B------:R-:W-:Y:S02]  /*15820*/  IMNMX R2, R2, R4, !PT ;  /* 0x0000000402027217 */ /* 0x000fe40007800200 */
[----:B------:R-:W-:Y:S02]  /*15830*/  IMNMX R3, R3, R14, PT ;  /* 0x0000000e03037217 */ /* 0x000fe40003800200 */
.L_x_529:
        /* <DEDUP_REMOVED lines=61> */
.L_x_535:
[----:B------:R-:W-:Y:S04]  /*15c10*/  MOV R5, c[0x0][0x32c] ;  /* 0x0000cb0000057a02 */ /* 0x000fe80000000f00 */
[----:B------:R-:W-:Y:S11]  /*15c20*/  ISETP.NE.AND P0, PT, R5, 0x1, PT ;  /* 0x000000010500780c */ /* 0x000ff60003f05270 */
[----:B------:R-:W-:Y:S02]  /*15c30*/  @!UPT UIADD3 URZ, URZ, URZ, URZ ;  /* 0x0000003f3f3ff290 */ /* 0x000fe4000fffe03f */
[----:B------:R-:W-:Y:S05]  /*15c40*/  @P0 IMAD.HI.U32 R5, R4, c[0x0][0x330], RZ ;  /* 0x0000cc0004050a27 */ /* 0x000fea00078e00ff */
[----:B------:R-:W-:Y:S02]  /*15c50*/  @P0 SHF.R.U32.HI R4, RZ, c[0x0][0x334], R5 ;  /* 0x0000cd00ff040a19 */ /* 0x000fe40000011605 */
.L_x_536:
[----:B------:R-:W-:Y:S05]  /*15c60*/  BSYNC B0 ;  /* 0x0000000000007941 */ /* 0x000fea0003800000 */
.L_x_534:
[----:B------:R-:W-:Y:S04]  /*15c70*/  IMAD.IADD R0, R0, 0x1, -R36 ;  /* 0x0000000100007824 */ /* 0x000fe800078e0a24 */
[----:B------:R-:W-:Y:S05]  /*15c80*/  IMAD R4, R4, c[0x0][0x32c], R0 ;  /* 0x0000cb0004047a24 */ /* 0x000fea00078e0200 */
[----:B------:R-:W-:Y:S02]  /*15c90*/  IADD3 R0, R4, c[0x0][0x32c], RZ ;  /* 0x0000cb0004007a10 */ /* 0x000fe40007ffe0ff */
[----:B------:R-:W-:Y:S02]  /*15ca0*/  IMNMX R2, R2, R4, !PT ;  /* 0x0000000402027217 */ /* 0x000fe40007800200 */
[----:B------:R-:W-:Y:S02]  /*15cb0*/  IMNMX R3, R3, R0, PT ;  /* 0x0000000003037217 */ /* 0x000fe40003800200 */
.L_x_533:
        /* <DEDUP_REMOVED lines=374> */
[--C-:B---3--:R-:W-:Y:S02]  /*17420*/  FFMA.FTZ R2, R195, c[0x0][0x2d0], -R110.reuse ;  /* 0x0000b400c3027a23 */ /* 0x108fe4000001086e */
[----:B------:R-:W2:Y:S01]  /*17430*/  LDL R195, [R1+0x28] ;  /* 0x0000280001c37983 */ /* 0x000ea20000100800 */
[----:B------:R-:W-:Y:S01]  /*17440*/  FFMA.FTZ R110, R196, c[0x0][0x2d0], -R110 ;  /* 0x0000b400c46e7a23 */ /* 0x000fe2000001086e */
[----:B------:R3:W-:Y:S02]  /*17450*/  MUFU.EX2 R190, R2 ;  /* 0x0000000200be7308 */ /* 0x0007e40000000800 */
[----:B------:R-:W5:Y:S01]  /*17460*/  LDL.LU R196, [R1+0x10] ;  /* 0x0000100001c47983 */ /* 0x000f620000300800 */
[C---:B------:R-:W-:Y:S07]  /*17470*/  HMMA.16816.F32 R64, R112.reuse, R118, R64 ;  /* 0x000000767040723c */ /* 0x040fee0000001840 */
[----:B------:R-:W4:Y:S01]  /*17480*/  MUFU.EX2 R189, R110 ;  /* 0x0000006e00bd7308 */ /* 0x000f220000000800 */
[-C--:B-1----:R-:W-:Y:S08]  /*17490*/  HMMA.16816.F32 R68, R112, R124.reuse, R68 ;  /* 0x0000007c7044723c */ /* 0x082ff00000001844 */
[C---:B------:R-:W-:Y:S01]  /*174a0*/  HMMA.16816.F32 R72, R120.reuse, R124, R72 ;  /* 0x0000007c7848723c */ /* 0x040fe20000001848 */
[--C-:B---3--:R-:W-:Y:S02]  /*174b0*/  FFMA.FTZ R2, R192, c[0x0][0x2d0], -R111.reuse ;  /* 0x0000b400c0027a23 */ /* 0x108fe4000001086f */
[----:B------:R-:W3:Y:S05]  /*174c0*/  LDL.LU R192, [R1+0xc] ;  /* 0x00000c0001c07983 */ /* 0x000eea0000300800 */
[-C--:B------:R-:W-:Y:S01]  /*174d0*/  HMMA.16816.F32 R76, R120, R126.reuse, R76 ;  /* 0x0000007e784c723c */ /* 0x080fe2000000184c */
[----:B------:R1:W-:Y:S03]  /*174e0*/  MUFU.EX2 R186, R2 ;  /* 0x0000000200ba7308 */ /* 0x0003e60000000800 */
[----:B------:R-:W-:Y:S02]  /*174f0*/  FFMA.FTZ R111, R193, c[0x0][0x2d0], -R111 ;  /* 0x0000b400c16f7a23 */ /* 0x000fe4000001086f */
[----:B------:R-:W5:Y:S01]  /*17500*/  LDL.LU R193, [R1+0x4] ;  /* 0x0000040001c17983 */ /* 0x000f620000300800 */
[----:B----4-:R-:W-:Y:S01]  /*17510*/  F2FP.PACK_AB R110, R189, R190 ;  /* 0x000000bebd6e723e */ /* 0x010fe200000000ff */
[C---:B------:R-:W-:Y:S03]  /*17520*/  HMMA.16816.F32 R80, R112.reuse, R126, R80 ;  /* 0x0000007e7050723c */ /* 0x040fe60000001850 */
[----:B------:R-:W4:Y:S05]  /*17530*/  MUFU.EX2 R185, R111 ;  /* 0x0000006f00b97308 */ /* 0x000f2a0000000800 */
[-C--:B------:R-:W-:Y:S08]  /*17540*/  HMMA.16816.F32 R84, R112, R128.reuse, R84 ;  /* 0x000000807054723c */ /* 0x080ff00000001854 */
[C---:B------:R-:W-:Y:S01]  /*17550*/  HMMA.16816.F32 R88, R120.reuse, R128, R88 ;  /* 0x000000807858723c */ /* 0x040fe20000001858 */
[--C-:B-1----:R-:W-:Y:S02]  /*17560*/  FFMA.FTZ R2, R187, c[0x0][0x2d0], -R164.reuse ;  /* 0x0000b400bb027a23 */ /* 0x102fe400000108a4 */
[----:B------:R-:W5:Y:S02]  /*17570*/  LDL.LU R187, [R1+0x8] ;  /* 0x0000080001bb7983 */ /* 0x000f640000300800 */
[----:B------:R1:W-:Y:S03]  /*17580*/  MUFU.EX2 R184, R2 ;  /* 0x0000000200b87308 */ /* 0x0003e60000000800 */
[-C--:B------:R-:W-:Y:S01]  /*17590*/  HMMA.16816.F32 R92, R120, R130.reuse, R92 ;  /* 0x00000082785c723c */ /* 0x080fe2000000185c */
[----:B----4-:R-:W-:Y:S07]  /*175a0*/  F2FP.PACK_AB R111, R185, R186 ;  /* 0x000000bab96f723e */ /* 0x010fee00000000ff */
[----:B------:R-:W-:Y:S01]  /*175b0*/  HMMA.16816.F32 R96, R112, R130, R96 ;  /* 0x000000827060723c */ /* 0x000fe20000001860 */
[--C-:B-1----:R-:W-:Y:S04]  /*175c0*/  FFMA.FTZ R2, R191, c[0x0][0x2d0], -R164.reuse ;  /* 0x0000b400bf027a23 */ /* 0x102fe800000108a4 */
[----:B------:R1:W4:Y:S02]  /*175d0*/  MUFU.EX2 R179, R2 ;  /* 0x0000000200b37308 */ /* 0x0003240000000800 */
[--C-:B-1----:R-:W-:Y:S01]  /*175e0*/  FFMA.FTZ R2, R194, c[0x0][0x2d0], -R164.reuse ;  /* 0x0000b400c2027a23 */ /* 0x102fe200000108a4 */
[----:B----4-:R-:W-:Y:S01]  /*175f0*/  F2FP.PACK_AB R160, R179, R184 ;  /* 0x000000b8b3a0723e */ /* 0x010fe200000000ff */
[----:B------:R-:W-:Y:S06]  /*17600*/  FFMA.FTZ R164, R188, c[0x0][0x2d0], -R164 ;  /* 0x0000b400bca47a23 */ /* 0x000fec00000108a4 */
[----:B------:R1:W-:Y:S10]  /*17610*/  MUFU.EX2 R181, R2 ;  /* 0x0000000200b57308 */ /* 0x0003f40000000800 */
[----:B------:R-:W4:Y:S01]  /*17620*/  MUFU.EX2 R178, R164 ;  /* 0x000000a400b27308 */ /* 0x000f220000000800 */
[--C-:B-1----:R-:W-:Y:S09]  /*17630*/  FFMA.FTZ R2, R180, c[0x0][0x2d0], -R165.reuse ;  /* 0x0000b400b4027a23 */ /* 0x102ff200000108a5 */
[----:B------:R1:W-:Y:S01]  /*17640*/  MUFU.EX2 R173, R2 ;  /* 0x0000000200ad7308 */ /* 0x0003e20000000800 */
[----:B----4-:R-:W-:Y:S01]  /*17650*/  F2FP.PACK_AB R162, R178, R181 ;  /* 0x000000b5b2a2723e */ /* 0x010fe200000000ff */
[--C-:B-1----:R-:W-:Y:S08]  /*17660*/  FFMA.FTZ R2, R182, c[0x0][0x2d0], -R165.reuse ;  /* 0x0000b400b6027a23 */ /* 0x102ff000000108a5 */
[----:B------:R1:W4:Y:S02]  /*17670*/  MUFU.EX2 R172, R2 ;  /* 0x0000000200ac7308 */ /* 0x0003240000000800 */
[--C-:B-1----:R-:W-:Y:S01]  /*17680*/  FFMA.FTZ R2, R183, c[0x0][0x2d0], -R165.reuse ;  /* 0x0000b400b7027a23 */ /* 0x102fe200000108a5 */
[----:B----4-:R-:W-:Y:S01]  /*17690*/  F2FP.PACK_AB R161, R172, R173 ;  /* 0x000000adaca1723e */ /* 0x010fe200000000ff */
        /* <DEDUP_REMOVED lines=15> */
[-C--:B------:R-:W-:Y:S01]  /*17790*/  HMMA.16816.F32 R144, R108, R156.reuse, R36 ;  /* 0x0000009c6c90723c */ /* 0x080fe20000001824 */
[----:B--2---:R-:W-:Y:S07]  /*177a0*/  ISETP.GT.AND P0, PT, R204, R195, PT ;  /* 0x000000c3cc00720c */ /* 0x004fee0003f04270 */
[C---:B------:R-:W-:Y:S08]  /*177b0*/  HMMA.16816.F32 R148, R160.reuse, R156, R40 ;  /* 0x0000009ca094723c */ /* 0x040ff00000001828 */
[-C--:B------:R-:W-:Y:S08]  /*177c0*/  HMMA.16816.F32 R152, R160, R158.reuse, R44 ;  /* 0x0000009ea098723c */ /* 0x080ff0000000182c */
[C---:B------:R-:W-:Y:S08]  /*177d0*/  HMMA.16816.F32 R156, R108.reuse, R158, R48 ;  /* 0x0000009e6c9c723c */ /* 0x040ff00000001830 */
[-C--:B-1----:R-:W-:Y:S01]  /*177e0*/  HMMA.16816.F32 R52, R108, R164.reuse, R52 ;  /* 0x000000a46c34723c */ /* 0x082fe20000001834 */
[----:B---3--:R-:W-:Y:S04]  /*177f0*/  FFMA.FTZ R3, R3, R192, R241 ;  /* 0x000000c003037223 */ /* 0x008fe800000100f1 */
[----:B------:R-:W-:Y:S02]  /*17800*/  FADD.FTZ R3, R242, R3 ;  /* 0x00000003f2037221 */ /* 0x000fe40000010000 */
[----:B-----5:R-:W-:Y:S01]  /*17810*/  FFMA.FTZ R100, R100, R193, R245 ;  /* 0x000000c164647223 */ /* 0x020fe200000100f5 */
        /* <DEDUP_REMOVED lines=10> */
[----:B------:R-:W-:Y:S02]  /*178c0*/  FFMA.FTZ R101, R101, R187, R249 ;  /* 0x000000bb65657223 */ /* 0x000fe400000100f9 */
[----:B------:R-:W-:Y:S01]  /*178d0*/  FADD.FTZ R8, R223, R0 ;  /* 0x00000000df087221 */ /* 0x000fe20000010000 */
[----:B------:R-:W-:Y:S01]  /*178e0*/  IADD3 R223, R204, -0x1, RZ ;  /* 0xffffffffccdf7810 */ /* 0x000fe20007ffe0ff */
[----:B------:R-:W-:Y:S02]  /*178f0*/  FADD.FTZ R2, R250, R101 ;  /* 0x00000065fa027221 */ /* 0x000fe40000010000 */
[-C--:B------:R-:W-:Y:S01]  /*17900*/  HMMA.16816.F32 R68, R108, R168.reuse, R68 ;  /* 0x000000a86c44723c */ /* 0x080fe20000001844 */
[----:B------:R-:W-:Y:S03]  /*17910*/  FADD.FTZ R3, R240, R3 ;  /* 0x00000003f0037221 */ /* 0x000fe60000010000 */
[----:B------:R-:W-:Y:S01]  /*17920*/  FADD.FTZ R2, R251, R2 ;  /* 0x00000002fb027221 */ /* 0x000fe20000010000 */
[----:B------:R-:W-:Y:S01]  /*17930*/  MOV R204, R223 ;  /* 0x000000df00cc7202 */ /* 0x000fe20000000f00 */
[----:B------:R-:W-:Y:S01]  /*17940*/  FADD.FTZ R3, R177, R3 ;  /* 0x00000003b1037221 */ /* 0x000fe20000010000 */
[----:B------:R-:W-:Y:S01]  /*17950*/  MOV R101, R106 ;  /* 0x0000006a00657202 */ /* 0x000fe20000000f00 */
        /* <DEDUP_REMOVED lines=48> */
.L_x_516:
[----:B-1----:R-:W2:Y:S04]  /*17c60*/  LDL R3, [R1+0x18] ;  /* 0x0000180001037983 */ /* 0x002ea80000100800 */
[----:B------:R-:W3:Y:S01]  /*17c70*/  LDL R2, [R1+0x14] ;  /* 0x0000140001027983 */ /* 0x000ee20000100800 */
[----:B------:R-:W-:-:S02]  /*17c80*/  IMAD.MOV.U32 R0, RZ, RZ, c[0x0][0x2c4] ;  /* 0x0000b100ff007624 */ /* 0x000fc400078e00ff */
[----:B------:R-:W-:-:S03]  /*17c90*/  IMAD.MOV.U32 R4, RZ, RZ, c[0x0][0x32c] ;  /* 0x0000cb00ff047624 */ /* 0x000fc600078e00ff */
[----:B------:R-:W-:Y:S02]  /*17ca0*/  ISETP.NE.AND P1, PT, R0, 0x1, PT ;  /* 0x000000010000780c */ /* 0x000fe40003f25270 */
[----:B------:R-:W1:Y:S01]  /*17cb0*/  S2R R0, SR_CTAID.X ;  /* 0x0000000000007919 */ /* 0x000e620000002500 */
[----:B------:R-:W-:Y:S02]  /*17cc0*/  ISETP.GE.AND P0, PT, R4, 0x1, PT ;  /* 0x000000010400780c */ /* 0x000fe40003f06270 */
[----:B-1----:R-:W-:Y:S01]  /*17cd0*/  LEA R0, R0, 0x7f, 0x7 ;  /* 0x0000007f00007811 */ /* 0x002fe200078e38ff */
[----:B--2---:R-:W-:-:S07]  /*17ce0*/  IMAD.MOV.U32 R5, RZ, RZ, R3 ;  /* 0x000000ffff057224 */ /* 0x004fce00078e0003 */
[----:B------:R-:W-:Y:S01]  /*17cf0*/  @P1 IMAD.HI.U32 R3, R0, c[0x0][0x2c8], RZ ;  /* 0x0000b20000031a27 */ /* 0x000fe200078e00ff */
[----:B---3--:R-:W-:-:S04]  /*17d00*/  IADD3 R2, R2, 0x1, -R5 ;  /* 0x0000000102027810 */ /* 0x008fc80007ffe805 */
        /* <DEDUP_REMOVED lines=13> */
.L_x_539:
[----:B------:R-:W-:-:S04]  /*17de0*/  MOV R3, 0x1 ;  /* 0x0000000100037802 */ /* 0x000fc80000000f00 */
[----:B------:R-:W-:-:S13]  /*17df0*/  ISETP.NE.AND P0, PT, R3, c[0x0][0x32c], PT ;  /* 0x0000cb0003007a0c */ /* 0x000fda0003f05270 */
[----:B------:R-:W-:-:S05]  /*17e00*/  @P0 IMAD.HI.U32 R3, R0, c[0x0][0x330], RZ ;  /* 0x0000cc0000030a27 */ /* 0x000fca00078e00ff */
[----:B------:R-:W-:-:S05]  /*17e10*/  @P0 SHF.R.U32.HI R0, RZ, c[0x0][0x334], R3 ;  /* 0x0000cd00ff000a19 */ /* 0x000fca0000011603 */
.L_x_540:
[----:B------:R-:W-:-:S05]  /*17e20*/  IMAD R0, R0, c[0x0][0x32c], RZ ;  /* 0x0000cb0000007a24 */ /* 0x000fca00078e02ff */
[----:B------:R-:W-:-:S03]  /*17e30*/  IMNMX R2, R2, R0, !PT ;  /* 0x0000000002027217 */ /* 0x000fc60007800200 */
.L_x_538:
[----:B------:R-:W2:Y:S01]  /*17e40*/  LDL R0, [R1+0x1c] ;  /* 0x00001c0001007983 */ /* 0x000ea20000100800 */
[----:B------:R-:W-:-:S05]  /*17e50*/  IADD3 R2, R2, 0x2f, RZ ;  /* 0x0000002f02027810 */ /* 0x000fca0007ffe0ff */
[----:B------:R-:W-:-:S05]  /*17e60*/  IMAD.HI R2, R2, 0x2aaaaaab, RZ ;  /* 0x2aaaaaab02027827 */ /* 0x000fca00078e02ff */
[----:B------:R-:W-:-:S04]  /*17e70*/  SHF.R.U32.HI R252, RZ, 0x1f, R2 ;  /* 0x0000001ffffc7819 */ /* 0x000fc80000011602 */
[----:B------:R-:W-:-:S04]  /*17e80*/  LEA.HI.SX32 R252, R2, R252, 0x1d ;  /* 0x000000fc02fc7211 */ /* 0x000fc800078feaff */
[----:B--2---:R-:W-:-:S04]  /*17e90*/  IMNMX R252, R0, R252, !PT ;  /* 0x000000fc00fc7217 */ /* 0x004fc80007800200 */
[----:B------:R-:W-:-:S13]  /*17ea0*/  ISETP.GE.AND P0, PT, R223, R252, PT ;  /* 0x000000fcdf00720c */ /* 0x000fda0003f06270 */
[----:B------:R-:W-:Y:S05]  /*17eb0*/  @!P0 BRA `(.L_x_541) ;  /* 0x0000335000008947 */ /* 0x000fea0003800000 */
[----:B------:R-:W2:Y:S01]  /*17ec0*/  LDL R7, [R1+0x44] ;  /* 0x0000440001077983 */ /* 0x000ea20000100800 */
[----:B------:R-:W-:-:S03]  /*17ed0*/  SHF.R.S32.HI R0, RZ, 0x1f, R227 ;  /* 0x0000001fff007819 */ /* 0x000fc600000114e3 */
        /* <DEDUP_REMOVED lines=17> */
.L_x_546:
        /* <DEDUP_REMOVED lines=64> */
.L_x_588:
        /* <DEDUP_REMOVED lines=18> */
.L_x_543:
[----:B------:R-:W-:Y:S05]  /*18510*/  BSYNC B0 ;  /* 0x0000000000007941 */ /* 0x000fea0003800000 */
.L_x_542:
        /* <DEDUP_REMOVED lines=202> */
[----:B----4-:R-:W4:Y:S04]  /*191c0*/  LDL R103, [R1+0x38] ;  /* 0x0000380001677983 */ /* 0x010f280000100800 */
        /* <DEDUP_REMOVED lines=11> */
[C---:B-----5:R-:W-:Y:S01]  /*19280*/  @!P1 IADD3 R3, P0, R0.reuse, R206, RZ ;  /* 0x000000ce00039210 */ /* 0x060fe20007f1e0ff */
[----:B------:R-:W-:Y:S03]  /*19290*/  IMAD.WIDE.U32 R206, R225, c[0x0][0x1e8], RZ ;  /* 0x00007a00e1ce7a25 */ /* 0x000fe600078e00ff */
[----:B----4-:R-:W-:Y:S01]  /*192a0*/  @!P1 LEA.HI.X.SX32 R5, R0, R103, 0x1, P0 ;  /* 0x0000006700059211 */ /* 0x010fe200000f0eff */
        /* <DEDUP_REMOVED lines=14> */
[----:B--2---:R-:W-:Y:S03]  /*19390*/  IADD3 R5, -R6, 0x30, RZ ;  /* 0x0000003006057810 */ /* 0x004fe60007ffe1ff */
[----:B------:R-:W-:Y:S01]  /*193a0*/  IMAD.IADD R103, R207, 0x1, R103 ;  /* 0x00000001cf677824 */ /* 0x000fe200078e0267 */
[----:B------:R-:W-:Y:S02]  /*193b0*/  ISETP.GE.AND P1, PT, R5, 0x1, PT ;  /* 0x000000010500780c */ /* 0x000fe40003f26270 */
[----:B---3--:R-:W-:Y:S01]  /*193c0*/  SHF.R.S32.HI R4, RZ, 0x1f, R224 ;  /* 0x0000001fff047819 */ /* 0x008fe200000114e0 */
[----:B------:R-:W-:Y:S04]  /*193d0*/  IMAD.WIDE.U32 R2, R224, c[0x0][0x1f0], R2 ;  /* 0x00007c00e0027a25 */ /* 0x000fe800078e0002 */
[----:B------:R-:W-:Y:S01]  /*193e0*/  IMAD R4, R4, c[0x0][0x1f0], RZ ;  /* 0x00007c0004047a24 */ /* 0x000fe200078e02ff */
[----:B------:R-:W-:Y:S02]  /*193f0*/  IADD3 R0, P0, R206, R2, RZ ;  /* 0x00000002ce007210 */ /* 0x000fe40007f1e0ff */
[----:B------:R-:W-:Y:S01]  /*19400*/  IADD3 R206, R227, 0x20, RZ ;  /* 0x00000020e3ce7810 */ /* 0x000fe20007ffe0ff */
[----:B------:R-:W-:Y:S03]  /*19410*/  IMAD R4, R224, c[0x0][0x1f4], R4 ;  /* 0x00007d00e0047a24 */ /* 0x000fe600078e0204 */
[----:B------:R-:W-:Y:S02]  /*19420*/  ISETP.GE.AND P4, PT, R206, c[0x0][0x1d4], PT ;  /* 0x00007500ce007a0c */ /* 0x000fe40003f86270 */
[----:B------:R-:W-:Y:S01]  /*19430*/  IADD3.X R3, R103, R3, R4, P0, !PT ;  /* 0x0000000367037210 */ /* 0x000fe200007fe404 */
[----:B------:R-:W-:Y:S01]  /*19440*/  IMAD.SHL.U32 R103, R227, 0x2, RZ ;  /* 0x00000002e3677824 */ /* 0x000fe200078e00ff */
[C---:B------:R-:W-:Y:S04]  /*19450*/  LEA R4, P0, R0.reuse, c[0x0][0x1c8], 0x1 ;  /* 0x0000720000047a11 */ /* 0x040fe800078008ff */
[----:B------:R-:W-:Y:S02]  /*19460*/  LEA.HI.X R3, R0, c[0x0][0x1cc], R3, 0x1, P0 ;  /* 0x0000730000037a11 */ /* 0x000fe400000f0c03 */
[----:B------:R-:W1:Y:S04]  /*19470*/  SHFL.IDX PT, R0, R4, RZ, 0x1c1f ;  /* 0x001c1fff04007589 */ /* 0x000e6800000e0000 */
[----:B------:R-:W2:Y:S01]  /*19480*/  SHFL.IDX PT, R2, R3, RZ, 0x1c1f ;  /* 0x001c1fff03027589 */ /* 0x000ea200000e0000 */
[----:B-1----:R-:W-:Y:S05]  /*19490*/  @P1 IADD3 R14, P0, R0, R103, RZ ;  /* 0x00000067000e1210 */ /* 0x002fea0007f1e0ff */
[--C-:B--2---:R-:W-:Y:S01]  /*194a0*/  @P1 IMAD.X R15, R2, 0x1, R205.reuse, P0 ;  /* 0x00000001020f1824 */ /* 0x104fe200000e06cd */
[----:B------:R-:W-:Y:S04]  /*194b0*/  @P1 IADD3 R12, P0, R0, R203, RZ ;  /* 0x000000cb000c1210 */ /* 0x000fe80007f1e0ff */
[----:B------:R-:W-:Y:S01]  /*194c0*/  @!PT LDS RZ, [RZ] ;  /* 0x00000000fffff984 */ /* 0x000fe20000000800 */
[----:B------:R1:W-:Y:S01]  /*194d0*/  @P1 LDGSTS.E.BYPASS.LTC128B.128 [R222+0x3c80], [R14.64], !P5 ;  /* 0x03c800000ede1fae */ /* 0x0003e2000e901d4c */
[----:B------:R-:W-:Y:S01]  /*194e0*/  @P1 IMAD.X R13, R2, 0x1, R204, P0 ;  /* 0x00000001020d1824 */ /* 0x000fe200000e06cc */
        /* <DEDUP_REMOVED lines=18> */
.L_x_545:
[----:B--234-:R-:W-:Y:S01]  /*19610*/  FMNMX.FTZ R0, R162, R106, !PT ;  /* 0x0000006aa2007209 */ /* 0x01cfe20007810000 */
[----:B------:R-:W-:Y:S01]  /*19620*/  LDSM.16.MT88.4 R20, [R209+0x1880] ;  /* 0x00188000d114783b */ /* 0x000fe20000004200 */
[----:B------:R-:W-:Y:S02]  /*19630*/  ISETP.GT.AND P0, PT, R223, R252, PT ;  /* 0x000000fcdf00720c */ /* 0x000fe40003f04270 */
        /* <DEDUP_REMOVED lines=95> */
[----:B------:R-:W-:Y:S01]  /*19c30*/  LDSM.16.MT88.4 R140, [R210+0x2080] ;  /* 0x00208000d28c783b */ /* 0x000fe20000004200 */
[C---:B------:R-:W-:Y:S02]  /*19c40*/  FMUL.FTZ R50, R102.reuse, R158 ;  /* 0x0000009e66327220 */ /* 0x040fe40000410000 */
[C---:B------:R-:W-:Y:S02]  /*19c50*/  FMUL.FTZ R51, R102.reuse, R159 ;  /* 0x0000009f66337220 */ /* 0x040fe40000410000 */
[C---:B------:R-:W-:Y:S02]  /*19c60*/  FMUL.FTZ R54, R102.reuse, R54 ;  /* 0x0000003666367220 */ /* 0x040fe40000410000 */
        /* <DEDUP_REMOVED lines=18> */
[C---:B--2---:R-:W-:Y:S01]  /*19d90*/  FMUL.FTZ R40, R101.reuse, R148 ;  /* 0x0000009465287220 */ /* 0x044fe20000410000 */
[----:B------:R2:W-:Y:S01]  /*19da0*/  MUFU.EX2 R233, R44 ;  /* 0x0000002c00e97308 */ /* 0x0005e20000000800 */
[----:B------:R-:W-:Y:S02]  /*19db0*/  FMUL.FTZ R41, R101, R149 ;  /* 0x0000009565297220 */ /* 0x000fe40000410000 */
[----:B-1----:R-:W-:Y:S02]  /*19dc0*/  FFMA.FTZ R2, R163, c[0x0][0x2d0], -R161 ;  /* 0x0000b400a3027a23 */ /* 0x002fe400000108a1 */
[C---:B------:R-:W-:Y:S02]  /*19dd0*/  FMUL.FTZ R45, R101.reuse, R153 ;  /* 0x00000099652d7220 */ /* 0x040fe40000410000 */
[C---:B------:R-:W-:Y:S02]  /*19de0*/  FMUL.FTZ R56, R101.reuse, R56 ;  /* 0x0000003865387220 */ /* 0x040fe40000410000 */
[C---:B------:R-:W-:Y:S01]  /*19df0*/  FMUL.FTZ R57, R101.reuse, R57 ;  /* 0x0000003965397220 */ /* 0x040fe20000410000 */
[----:B------:R1:W4:Y:S01]  /*19e00*/  MUFU.EX2 R246, R2 ;  /* 0x0000000200f67308 */ /* 0x0003220000000800 */
        /* <DEDUP_REMOVED lines=8> */
[C---:B--2---:R-:W-:Y:S02]  /*19e90*/  FMUL.FTZ R44, R101.reuse, R152 ;  /* 0x00000098652c7220 */ /* 0x044fe40000410000 */
[C---:B------:R-:W-:Y:S02]  /*19ea0*/  FMUL.FTZ R72, R101.reuse, R72 ;  /* 0x0000004865487220 */ /* 0x040fe40000410000 */
[C---:B------:R-:W-:Y:S01]  /*19eb0*/  FMUL.FTZ R73, R101.reuse, R73 ;  /* 0x0000004965497220 */ /* 0x040fe20000410000 */
[----:B------:R2:W-:Y:S01]  /*19ec0*/  MUFU.EX2 R232, R48 ;  /* 0x0000003000e87308 */ /* 0x0005e20000000800 */
[C---:B------:R-:W-:Y:S02]  /*19ed0*/  FMUL.FTZ R76, R101.reuse, R76 ;  /* 0x0000004c654c7220 */ /* 0x040fe40000410000 */
[----:B------:R-:W-:Y:S01]  /*19ee0*/  FMUL.FTZ R77, R101, R77 ;  /* 0x0000004d654d7220 */ /* 0x000fe20000410000 */
[----:B-1----:R-:W1:Y:S01]  /*19ef0*/  SHFL.BFLY PT, R2, R0, 0x1, 0x1f ;  /* 0x0c201f0000027f89 */ /* 0x002e6200000e0000 */
[----:B----4-:R-:W-:Y:S01]  /*19f00*/  F2FP.PACK_AB R113, R247, R246 ;  /* 0x000000f6f771723e */ /* 0x010fe200000000ff */
[C---:B------:R-:W-:Y:S02]  /*19f10*/  FMUL.FTZ R82, R102.reuse, R82 ;  /* 0x0000005266527220 */ /* 0x040fe40000410000 */
[C---:B------:R-:W-:Y:S02]  /*19f20*/  FMUL.FTZ R83, R102.reuse, R83 ;  /* 0x0000005366537220 */ /* 0x040fe40000410000 */
[C---:B------:R-:W-:Y:S02]  /*19f30*/  FMUL.FTZ R86, R102.reuse, R86 ;  /* 0x0000005666567220 */ /* 0x040fe40000410000 */
[----:B------:R-:W-:Y:S02]  /*19f40*/  FMUL.FTZ R87, R102, R87 ;  /* 0x0000005766577220 */ /* 0x000fe40000410000 */
[----:B---3--:R-:W-:Y:S02]  /*19f50*/  FFMA.FTZ R3, R17, c[0x0][0x2d0], -R109 ;  /* 0x0000b40011037a23 */ /* 0x008fe4000001086d */
[----:B------:R-:W-:Y:S02]  /*19f60*/  FMUL.FTZ R17, R103, R125 ;  /* 0x0000007d67117220 */ /* 0x000fe40000410000 */
[----:B------:R3:W4:Y:S01]  /*19f70*/  MUFU.EX2 R249, R3 ;  /* 0x0000000300f97308 */ /* 0x0007220000000800 */
[C---:B------:R-:W-:Y:S02]  /*19f80*/  FMUL.FTZ R88, R101.reuse, R88 ;  /* 0x0000005865587220 */ /* 0x040fe40000410000 */
[C---:B------:R-:W-:Y:S02]  /*19f90*/  FMUL.FTZ R89, R101.reuse, R89 ;  /* 0x0000005965597220 */ /* 0x040fe40000410000 */
[----:B------:R-:W-:Y:S02]  /*19fa0*/  FMUL.FTZ R92, R101, R92 ;  /* 0x0000005c655c7220 */ /* 0x000fe40000410000 */
[----:B--2---:R-:W-:Y:S02]  /*19fb0*/  FMUL.FTZ R48, R103, R156 ;  /* 0x0000009c67307220 */ /* 0x004fe40000410000 */
        /* <DEDUP_REMOVED lines=9> */
[----:B---3--:R-:W-:Y:S01]  /*1a050*/  FFMA.FTZ R3, R16, c[0x0][0x2d0], -R161 ;  /* 0x0000b40010037a23 */ /* 0x008fe200000108a1 */
[----:B----4-:R-:W-:Y:S01]  /*1a060*/  F2FP.PACK_AB R114, R249, R248 ;  /* 0x000000f8f972723e */ /* 0x010fe200000000ff */
        /* <DEDUP_REMOVED lines=72> */
[--C-:B-1----:R-:W-:Y:S02]  /*1a4f0*/  FFMA.FTZ R100, R191, c[0x0][0x2d0], -R110.reuse ;  /* 0x0000b400bf647a23 */ /* 0x102fe4000001086e */
[----:B------:R-:W5:Y:S07]  /*1a500*/  LDL.LU R191, [R1+0x10] ;  /* 0x0000100001bf7983 */ /* 0x000f6e0000300800 */
        /* <DEDUP_REMOVED lines=15> */
[----:B------:R-:W3:Y:S01]  /*1a600*/  LDL.LU R193, [R1+0x4] ;  /* 0x0000040001c17983 */ /* 0x000ee20000300800 */
        /* <DEDUP_REMOVED lines=9> */
[----:B------:R-:W3:Y:S01]  /*1a6a0*/  LDL.LU R194, [R1+0x8] ;  /* 0x0000080001c27983 */ /* 0x000ee20000300800 */
[C---:B------:R-:W-:Y:S01]  /*1a6b0*/  FMUL.FTZ R37, R103.reuse, R145 ;  /* 0x0000009167257220 */ /* 0x040fe20000410000 */
[C---:B------:R-:W-:Y:S05]  /*1a6c0*/  HMMA.16816.F32 R32, R112.reuse, R38, R32 ;  /* 0x000000267020723c */ /* 0x040fea0000001820 */
[----:B------:R1:W1:Y:S02]  /*1a6d0*/  MUFU.EX2 R186, R100 ;  /* 0x0000006400ba7308 */ /* 0x0002640000000800 */
[C---:B------:R-:W-:Y:S02]  /*1a6e0*/  FMUL.FTZ R38, R102.reuse, R146 ;  /* 0x0000009266267220 */ /* 0x040fe40000410000 */
[----:B------:R-:W-:Y:S03]  /*1a6f0*/  FMUL.FTZ R39, R102, R147 ;  /* 0x0000009366277220 */ /* 0x000fe60000410000 */
[----:B--2---:R-:W-:Y:S07]  /*1a700*/  FMUL.FTZ R36, R103, R144 ;  /* 0x0000009067247220 */ /* 0x004fee0000410000 */
[-C--:B------:R-:W-:Y:S03]  /*1a710*/  HMMA.16816.F32 R36, R112, R120.reuse, R36 ;  /* 0x000000787024723c */ /* 0x080fe60000001824 */
[--C-:B-1----:R-:W-:Y:S04]  /*1a720*/  FFMA.FTZ R100, R195, c[0x0][0x2d0], -R109.reuse ;  /* 0x0000b400c3647a23 */ /* 0x102fe8000001086d */
[----:B------:R1:W-:Y:S01]  /*1a730*/  MUFU.EX2 R185, R100 ;  /* 0x0000006400b97308 */ /* 0x0003e20000000800 */
[C---:B------:R-:W-:Y:S08]  /*1a740*/  HMMA.16816.F32 R40, R116.reuse, R120, R40 ;  /* 0x000000787428723c */ /* 0x040ff00000001828 */
[-C--:B------:R-:W-:Y:S08]  /*1a750*/  HMMA.16816.F32 R44, R116, R122.reuse, R44 ;  /* 0x0000007a742c723c */ /* 0x080ff0000000182c */
[C---:B------:R-:W-:Y:S01]  /*1a760*/  HMMA.16816.F32 R48, R112.reuse, R122, R48 ;  /* 0x0000007a7030723c */ /* 0x040fe20000001830 */
[----:B------:R-:W2:Y:S03]  /*1a770*/  LDSM.16.MT88.4 R120, [R209+0x3080] ;  /* 0x00308000d178783b */ /* 0x000ea60000004200 */
        /* <DEDUP_REMOVED lines=9> */
[-C--:B--2---:R-:W-:Y:S08]  /*1a810*/  HMMA.16816.F32 R68, R112, R120.reuse, R68 ;  /* 0x000000787044723c */ /* 0x084ff00000001844 */
[C---:B------:R-:W-:Y:S08]  /*1a820*/  HMMA.16816.F32 R72, R116.reuse, R120, R72 ;  /* 0x000000787448723c */ /* 0x040ff00000001848 */
[-C--:B------:R-:W-:Y:S04]  /*1a830*/  HMMA.16816.F32 R76, R116, R122.reuse, R76 ;  /* 0x0000007a744c723c */ /* 0x080fe8000000184c */
[----:B-1----:R-:W-:Y:S04]  /*1a840*/  FFMA.FTZ R100, R198, c[0x0][0x2d0], -R161 ;  /* 0x0000b400c6647a23 */ /* 0x002fe800000108a1 */
[C---:B------:R-:W-:Y:S01]  /*1a850*/  HMMA.16816.F32 R80, R112.reuse, R122, R80 ;  /* 0x0000007a7050723c */ /* 0x040fe20000001850 */
[----:B------:R-:W1:Y:S01]  /*1a860*/  LDSM.16.MT88.4 R120, [R209+0x1c80] ;  /* 0x001c8000d178783b */ /* 0x000e620000004200 */
[----:B------:R2:W1:Y:S06]  /*1a870*/  MUFU.EX2 R182, R100 ;  /* 0x0000006400b67308 */ /* 0x00046c0000000800 */
[-C--:B----4-:R-:W-:Y:S08]  /*1a880*/  HMMA.16816.F32 R84, R112, R124.reuse, R84 ;  /* 0x0000007c7054723c */ /* 0x090ff00000001854 */
[C---:B------:R-:W-:Y:S08]  /*1a890*/  HMMA.16816.F32 R88, R116.reuse, R124, R88 ;  /* 0x0000007c7458723c */ /* 0x040ff00000001858 */
[-C--:B------:R-:W-:Y:S04]  /*1a8a0*/  HMMA.16816.F32 R92, R116, R126.reuse, R92 ;  /* 0x0000007e745c723c */ /* 0x080fe8000000185c */
[--C-:B--2---:R-:W-:Y:S02]  /*1a8b0*/  FFMA.FTZ R100, R164, c[0x0][0x2d0], -R109.reuse ;  /* 0x0000b400a4647a23 */ /* 0x104fe4000001086d */
[----:B------:R-:W-:Y:S01]  /*1a8c0*/  FFMA.FTZ R109, R165, c[0x0][0x2d0], -R109 ;  /* 0x0000b400a56d7a23 */ /* 0x000fe2000001086d */
[----:B------:R-:W-:Y:S01]  /*1a8d0*/  F2FP.PACK_AB R116, R207, R225 ;  /* 0x000000e1cf74723e */ /* 0x000fe200000000ff */
[----:B------:R-:W-:Y:S01]  /*1a8e0*/  HMMA.16816.F32 R96, R112, R126, R96 ;  /* 0x0000007e7060723c */ /* 0x000fe20000001860 */
[----:B------:R2:W-:Y:S01]  /*1a8f0*/  MUFU.EX2 R181, R100 ;  /* 0x0000006400b57308 */ /* 0x0005e20000000800 */
[----:B------:R-:W4:Y:S02]  /*1a900*/  LDSM.16.MT88.4 R124, [R209+0x2880] ;  /* 0x00288000d17c783b */ /* 0x000f240000004200 */
        /* <DEDUP_REMOVED lines=9> */
[--C-:B--2---:R-:W-:Y:S04]  /*1a9a0*/  FFMA.FTZ R100, R166, c[0x0][0x2d0], -R161.reuse ;  /* 0x0000b400a6647a23 */ /* 0x104fe800000108a1 */
[----:B------:R1:W-:Y:S01]  /*1a9b0*/  MUFU.EX2 R179, R100 ;  /* 0x0000006400b37308 */ /* 0x0003e20000000800 */
[C---:B------:R-:W-:Y:S04]  /*1a9c0*/  HMMA.16816.F32 R8, R116.reuse, R120, R8 ;  /* 0x000000787408723c */ /* 0x040fe80000001808 */
[----:B----4-:R-:W-:Y:S04]  /*1a9d0*/  FFMA.FTZ R109, R169, c[0x0][0x2d0], -R110 ;  /* 0x0000b400a96d7a23 */ /* 0x010fe8000001086e */
[-C--:B------:R-:W-:Y:S01]  /*1a9e0*/  HMMA.16816.F32 R12, R116, R122.reuse, R12 ;  /* 0x0000007a740c723c */ /* 0x080fe2000000180c */
[----:B------:R2:W-:Y:S07]  /*1a9f0*/  MUFU.EX2 R176, R109 ;  /* 0x0000006d00b07308 */ /* 0x0005ee0000000800 */
[C---:B------:R-:W-:Y:S01]  /*1aa00*/  HMMA.16816.F32 R16, R112.reuse, R122, R16 ;  /* 0x0000007a7010723c */ /* 0x040fe20000001810 */
[----:B------:R-:W4:Y:S03]  /*1aa10*/  LDSM.16.MT88.4 R120, [R210+0x2880] ;  /* 0x00288000d278783b */ /* 0x000f260000004200 */
[----:B-1----:R-:W-:Y:S04]  /*1aa20*/  FFMA.FTZ R100, R167, c[0x0][0x2d0], -R161 ;  /* 0x0000b400a7647a23 */ /* 0x002fe800000108a1 */
[-C--:B------:R-:W-:Y:S01]  /*1aa30*/  HMMA.16816.F32 R20, R112, R128.reuse, R20 ;  /* 0x000000807014723c */ /* 0x080fe20000001814 */
[----:B------:R-:W-:Y:S01]  /*1aa40*/  LDSM.16.MT88.4 R164, [R210+0x2c80] ;  /* 0x002c8000d2a4783b */ /* 0x000fe20000004200 */
[----:B------:R1:W1:Y:S02]  /*1aa50*/  MUFU.EX2 R178, R100 ;  /* 0x0000006400b27308 */ /* 0x0002640000000800 */
[----:B-----5:R-:W-:Y:S04]  /*1aa60*/  FFMA.FTZ R0, R0, R191, R236 ;  /* 0x000000bf00007223 */ /* 0x020fe800000100ec */
[C---:B------:R-:W-:Y:S04]  /*1aa70*/  HMMA.16816.F32 R24, R116.reuse, R128, R24 ;  /* 0x000000807418723c */ /* 0x040fe80000001818 */
[----:B--2---:R-:W-:Y:S01]  /*1aa80*/  F2FP.PACK_AB R109, R182, R183 ;  /* 0x000000b7b66d723e */ /* 0x004fe200000000ff */
[----:B------:R-:W-:Y:S03]  /*1aa90*/  FADD.FTZ R0, R237, R0 ;  /* 0x00000000ed007221 */ /* 0x000fe60000010000 */
[-C--:B------:R-:W-:Y:S04]  /*1aaa0*/  HMMA.16816.F32 R28, R116, R130.reuse, R28 ;  /* 0x00000082741c723c */ /* 0x080fe8000000181c */
[----:B------:R-:W-:Y:S04]  /*1aab0*/  FADD.FTZ R0, R238, R0 ;  /* 0x00000000ee007221 */ /* 0x000fe80000010000 */
[C---:B------:R-:W-:Y:S01]  /*1aac0*/  HMMA.16816.F32 R32, R112.reuse, R130, R32 ;  /* 0x000000827020723c */ /* 0x040fe20000001820 */
[----:B------:R-:W2:Y:S03]  /*1aad0*/  LDSM.16.MT88.4 R128, [R209+0x3480] ;  /* 0x00348000d180783b */ /* 0x000ea60000004200 */
[----:B-1----:R-:W-:Y:S01]  /*1aae0*/  FFMA.FTZ R100, R199, c[0x0][0x2d0], -R110 ;  /* 0x0000b400c7647a23 */ /* 0x002fe2000001086e */
[----:B------:R-:W-:Y:S01]  /*1aaf0*/  F2FP.PACK_AB R111, R178, R179 ;  /* 0x000000b3b26f723e */ /* 0x000fe200000000ff */
[----:B------:R-:W-:Y:S02]  /*1ab00*/  FADD.FTZ R0, R239, R0 ;  /* 0x00000000ef007221 */ /* 0x000fe40000010000 */
[-C--:B------:R-:W-:Y:S01]  /*1ab10*/  HMMA.16816.F32 R36, R112, R124.reuse, R36 ;  /* 0x0000007c7024723c */ /* 0x080fe20000001824 */
[----:B------:R1:W5:Y:S03]  /*1ab20*/  MUFU.EX2 R177, R100 ;  /* 0x0000006400b17308 */ /* 0x0003660000000800 */
[----:B---3--:R-:W-:Y:S04]  /*1ab30*/  FFMA.FTZ R101, R101, R192, R240 ;  /* 0x000000c065657223 */ /* 0x008fe800000100f0 */
[C---:B------:R-:W-:Y:S08]  /*1ab40*/  HMMA.16816.F32 R40, R116.reuse, R124, R40 ;  /* 0x0000007c7428723c */ /* 0x040ff00000001828 */
[-C--:B------:R-:W-:Y:S08]  /*1ab50*/  HMMA.16816.F32 R44, R116, R126.reuse, R44 ;  /* 0x0000007e742c723c */ /* 0x080ff0000000182c */
[C---:B------:R-:W-:Y:S01]  /*1ab60*/  HMMA.16816.F32 R48, R112.reuse, R126, R48 ;  /* 0x0000007e7030723c */ /* 0x040fe20000001830 */
[----:B------:R-:W3:Y:S03]  /*1ab70*/  LDSM.16.MT88.4 R124, [R210+0x3480] ;  /* 0x00348000d27c783b */ /* 0x000ee60000004200 */
[--C-:B-1----:R-:W-:Y:S01]  /*1ab80*/  FFMA.FTZ R100, R171, c[0x0][0x2d0], -R3.reuse ;  /* 0x0000b400ab647a23 */ /* 0x102fe20000010803 */
[----:B-----5:R-:W-:Y:S03]  /*1ab90*/  F2FP.PACK_AB R160, R176, R177 ;  /* 0x000000b1b0a0723e */ /* 0x020fe600000000ff */
[-C--:B----4-:R-:W-:Y:S01]  /*1aba0*/  HMMA.16816.F32 R52, R112, R120.reuse, R52 ;  /* 0x000000787034723c */ /* 0x090fe20000001834 */
[----:B------:R1:W-:Y:S03]  /*1abb0*/  MUFU.EX2 R175, R100 ;  /* 0x0000006400af7308 */ /* 0x0003e60000000800 */
[----:B------:R-:W-:Y:S04]  /*1abc0*/  FFMA.FTZ R102, R102, R193, R246 ;  /* 0x000000c166667223 */ /* 0x000fe800000100f6 */
[C---:B------:R-:W-:Y:S08]  /*1abd0*/  HMMA.16816.F32 R56, R116.reuse, R120, R56 ;  /* 0x000000787438723c */ /* 0x040ff00000001838 */
[-C--:B------:R-:W-:Y:S08]  /*1abe0*/  HMMA.16816.F32 R60, R116, R122.reuse, R60 ;  /* 0x0000007a743c723c */ /* 0x080ff0000000183c */
[C---:B------:R-:W-:Y:S04]  /*1abf0*/  HMMA.16816.F32 R64, R112.reuse, R122, R64 ;  /* 0x0000007a7040723c */ /* 0x040fe80000001840 */
[--C-:B-1----:R-:W-:Y:S02]  /*1ac00*/  FFMA.FTZ R100, R200, c[0x0][0x2d0], -R3.reuse ;  /* 0x0000b400c8647a23 */ /* 0x102fe40000010803 */
[----:B------:R-:W-:Y:S01]  /*1ac10*/  FFMA.FTZ R3, R108, c[0x0][0x2d0], -R3 ;  /* 0x0000b4006c037a23 */ /* 0x000fe20000010803 */
[----:B------:R-:W-:Y:S01]  /*1ac20*/  F2FP.PACK_AB R108, R184, R185 ;  /* 0x000000b9b86c723e */ /* 0x000fe200000000ff */
[-C--:B--2---:R-:W-:Y:S01]  /*1ac30*/  HMMA.16816.F32 R68, R112, R128.reuse, R68 ;  /* 0x000000807044723c */ /* 0x084fe20000001844 */
[----:B------:R1:W2:Y:S03]  /*1ac40*/  MUFU.EX2 R174, R100 ;  /* 0x0000006400ae7308 */ /* 0x0002a60000000800 */
[----:B------:R-:W-:Y:S04]  /*1ac50*/  FFMA.FTZ R103, R103, R194, R250 ;  /* 0x000000c267677223 */ /* 0x000fe800000100fa */
[C---:B------:R-:W-:Y:S08]  /*1ac60*/  HMMA.16816.F32 R72, R116.reuse, R128, R72 ;  /* 0x000000807448723c */ /* 0x040ff00000001848 */
[-C--:B------:R-:W-:Y:S08]  /*1ac70*/  HMMA.16816.F32 R76, R116, R130.reuse, R76 ;  /* 0x00000082744c723c */ /* 0x080ff0000000184c */
[C---:B------:R-:W-:Y:S04]  /*1ac80*/  HMMA.16816.F32 R80, R112.reuse, R130, R80 ;  /* 0x000000827050723c */ /* 0x040fe80000001850 */
[--C-:B-1----:R-:W-:Y:S01]  /*1ac90*/  FFMA.FTZ R100, R168, c[0x0][0x2d0], -R110.reuse ;  /* 0x0000b400a8647a23 */ /* 0x102fe2000001086e */
[----:B--2---:R-:W-:Y:S03]  /*1aca0*/  F2FP.PACK_AB R161, R174, R175 ;  /* 0x000000afaea1723e */ /* 0x004fe600000000ff */
[-C--:B---3--:R-:W-:Y:S01]  /*1acb0*/  HMMA.16816.F32 R84, R112, R124.reuse, R84 ;  /* 0x0000007c7054723c */ /* 0x088fe20000001854 */
[----:B------:R1:W-:Y:S07]  /*1acc0*/  MUFU.EX2 R173, R100 ;  /* 0x0000006400ad7308 */ /* 0x0003ee0000000800 */
        /* <DEDUP_REMOVED lines=79> */
[----:B------:R-:W-:Y:S02]  /*1b1c0*/  IADD3 R0, R223, -0x1, RZ ;  /* 0xffffffffdf007810 */ /* 0x000fe40007ffe0ff */
[----:B------:R-:W-:Y:S02]  /*1b1d0*/  MOV R100, R2 ;  /* 0x0000000200647202 */ /* 0x000fe40000000f00 */
[----:B------:R1:W-:Y:S01]  /*1b1e0*/  STL [R1+0x10], R3 ;  /* 0x0000100301007387 */ /* 0x0003e20000100800 */
[----:B------:R-:W-:Y:S01]  /*1b1f0*/  MOV R223, R0 ;  /* 0x0000000000df7202 */ /* 0x000fe20000000f00 */
[----:B-1----:R-:W-:-:S05]  /*1b200*/  @P0 BRA `(.L_x_546) ;  /* 0xffffcde000000947 */ /* 0x002fca000383ffff */
.L_x_541:
[----:B------:R-:W2:Y:S02]  /*1b210*/  LDL R0, [R1+0x1c] ;  /* 0x00001c0001007983 */ /* 0x000ea40000100800 */
[----:B--2---:R-:W-:-:S13]  /*1b220*/  ISETP.GE.AND P0, PT, R223, R0, PT ;  /* 0x00000000df00720c */ /* 0x004fda0003f06270 */
[----:B------:R-:W-:Y:S05]  /*1b230*/  @!P0 BRA `(.L_x_547) ;  /* 0x0000475000008947 */ /* 0x000fea0003800000 */
[----:B------:R-:W1:Y:S01]  /*1b240*/  S2R R0, SR_TID.X ;  /* 0x0000000000007919 */ /* 0x000e620000002100 */
[----:B------:R-:W-:Y:S02]  /*1b250*/  IMAD.SHL.U32 R250, R227, 0x2, RZ ;  /* 0x00000002e3fa7824 */ /* 0x000fe400078e00ff */
[----:B------:R-:W-:Y:S02]  /*1b260*/  IMAD.MOV.U32 R103, RZ, RZ, R105 ;  /* 0x000000ffff677224 */ /* 0x000fe400078e0069 */
[----:B------:R-:W-:Y:S02]  /*1b270*/  IMAD.MOV.U32 R101, RZ, RZ, R106 ;  /* 0x000000ffff657224 */ /* 0x000fe400078e006a */
[----:B------:R-:W-:Y:S02]  /*1b280*/  IMAD.MOV.U32 R108, RZ, RZ, R100 ;  /* 0x000000ffff6c7224 */ /* 0x000fe400078e0064 */
[----:B------:R-:W-:Y:S01]  /*1b290*/  IMAD.MOV.U32 R107, RZ, RZ, R104 ;  /* 0x000000ffff6b7224 */ /* 0x000fe200078e0068 */
[----:B-1----:R-:W-:-:S04]  /*1b2a0*/  SHF.R.S32.HI R2, RZ, 0x1f, R0 ;  /* 0x0000001fff027819 */ /* 0x002fc80000011400 */
[----:B------:R-:W-:Y:S02]  /*1b2b0*/  LEA.HI R2, R2, R0, RZ, 0x2 ;  /* 0x0000000002027211 */ /* 0x000fe400078f10ff */
[----:B------:R-:W-:Y:S02]  /*1b2c0*/  SHF.R.S32.HI R0, RZ, 0x1f, R227 ;  /* 0x0000001fff007819 */ /* 0x000fe400000114e3 */
[----:B------:R-:W-:Y:S02]  /*1b2d0*/  SHF.R.S32.HI R2, RZ, 0x2, R2 ;  /* 0x00000002ff027819 */ /* 0x000fe40000011402 */
[----:B------:R-:W-:Y:S02]  /*1b2e0*/  SHF.L.U64.HI R228, R227, 0x1, R0 ;  /* 0x00000001e3e47819 */ /* 0x000fe40000010200 */
[----:B------:R-:W-:Y:S02]  /*1b2f0*/  IADD3 R225, -R2, 0x30, RZ ;  /* 0x0000003002e17810 */ /* 0x000fe40007ffe1ff */
.L_x_568:
[----:B------:R-:W2:Y:S01]  /*1b300*/  LDL R13, [R1+0x44] ;  /* 0x00004400010d7983 */ /* 0x000ea20000100800 */
[----:B------:R-:W-:Y:S04]  /*1b310*/  DEPBAR.LE SB0, 0x0 ;  /* 0x000080000000791a */ /* 0x000fe80000000000 */
[----:B------:R-:W3:Y:S01]  /*1b320*/  LDL R12, [R1+0x40] ;  /* 0x00004000010c7983 */ /* 0x000ee20000100800 */
[C---:B------:R-:W-:Y:S01]  /*1b330*/  ISETP.GE.AND P1, PT, R227.reuse, c[0x0][0x1d4], PT ;  /* 0x00007500e3007a0c */ /* 0x040fe20003f26270 */
[----:B------:R-:W-:Y:S01]  /*1b340*/  IMAD.WIDE.U32 R2, R226, c[0x0][0x208], RZ ;  /* 0x00008200e2027a25 */ /* 0x000fe200078e00ff */
        /* <DEDUP_REMOVED lines=33> */
[C---:B------:R-:W-:Y:S02]  /*1b560*/  LEA R10, P0, R0.reuse, c[0x0][0x1f8], 0x1 ;  /* 0x00007e00000a7a11 */ /* 0x040fe400078008ff */
        /* <DEDUP_REMOVED lines=33> */
.L_x_589:
        /* <DEDUP_REMOVED lines=17> */
.L_x_549:
[----:B------:R-:W-:Y:S05]  /*1b890*/  BSYNC B0 ;  /* 0x0000000000007941 */ /* 0x000fea0003800000 */
.L_x_548:
        /* <DEDUP_REMOVED lines=210> */
[----:B----4-:R-:W-:Y:S01]  /*1c5c0*/  @!P1 IADD3 R3, P0, R0, R230, RZ ;  /* 0x000000e600039210 */ /* 0x010fe20007f1e0ff */
        /* <DEDUP_REMOVED lines=16> */
[----:B------:R-:W-:Y:S04]  /*1c6d0*/  IMAD R229, R232, c[0x0][0x1ec], R229 ;  /* 0x00007b00e8e57a24 */ /* 0x000fe800078e02e5 */
[----:B------:R-:W-:Y:S01]  /*1c6e0*/  IMAD.IADD R229, R231, 0x1, R229 ;  /* 0x00000001e7e57824 */ /* 0x000fe200078e02e5 */
[----:B--2---:R-:W-:Y:S01]  /*1c6f0*/  SHF.R.S32.HI R4, RZ, 0x1f, R224 ;  /* 0x0000001fff047819 */ /* 0x004fe200000114e0 */
[----:B------:R-:W-:Y:S04]  /*1c700*/  IMAD.WIDE.U32 R2, R224, c[0x0][0x1f0], R2 ;  /* 0x00007c00e0027a25 */ /* 0x000fe800078e0002 */
[----:B------:R-:W-:Y:S01]  /*1c710*/  IMAD R4, R4, c[0x0][0x1f0], RZ ;  /* 0x00007c0004047a24 */ /* 0x000fe200078e02ff */
[----:B------:R-:W-:Y:S02]  /*1c720*/  IADD3 R0, P0, R230, R2, RZ ;  /* 0x00000002e6007210 */ /* 0x000fe40007f1e0ff */
[----:B------:R-:W-:Y:S01]  /*1c730*/  IADD3 R230, R227, 0x20, RZ ;  /* 0x00000020e3e67810 */ /* 0x000fe20007ffe0ff */
[----:B------:R-:W-:Y:S03]  /*1c740*/  IMAD R4, R224, c[0x0][0x1f4], R4 ;  /* 0x00007d00e0047a24 */ /* 0x000fe600078e0204 */
[----:B------:R-:W-:Y:S02]  /*1c750*/  ISETP.GE.AND P4, PT, R230, c[0x0][0x1d4], PT ;  /* 0x00007500e6007a0c */ /* 0x000fe40003f86270 */
[----:B------:R-:W-:Y:S02]  /*1c760*/  IADD3.X R3, R229, R3, R4, P0, !PT ;  /* 0x00000003e5037210 */ /* 0x000fe400007fe404 */
[C---:B------:R-:W-:Y:S02]  /*1c770*/  LEA R4, P0, R0.reuse, c[0x0][0x1c8], 0x1 ;  /* 0x0000720000047a11 */ /* 0x040fe400078008ff */
        /* <DEDUP_REMOVED lines=27> */
.L_x_551:
        /* <DEDUP_REMOVED lines=16> */
[----:B----4-:R-:W-:Y:S04]  /*1ca30*/  IADD3 R7, -R33, R7, R36 ;  /* 0x0000000721077210 */ /* 0x010fe80007ffe124 */
        /* <DEDUP_REMOVED lines=18> */
.L_x_554:
[----:B------:R-:W-:Y:S04]  /*1cb60*/  MOV R9, 0x1 ;  /* 0x0000000100097802 */ /* 0x000fe80000000f00 */
[----:B------:R-:W-:Y:S11]  /*1cb70*/  ISETP.NE.AND P0, PT, R9, c[0x0][0x32c], PT ;  /* 0x0000cb0009007a0c */ /* 0x000ff60003f05270 */
[----:B------:R-:W-:Y:S02]  /*1cb80*/  @!UPT UIADD3 URZ, URZ, URZ, URZ ;  /* 0x0000003f3f3ff290 */ /* 0x000fe4000fffe03f */
[----:B------:R-:W-:Y:S05]  /*1cb90*/  @P0 IMAD.HI.U32 R9, R4, c[0x0][0x330], RZ ;  /* 0x0000cc0004090a27 */ /* 0x000fea00078e00ff */
[----:B------:R-:W-:Y:S02]  /*1cba0*/  @P0 SHF.R.U32.HI R4, RZ, c[0x0][0x334], R9 ;  /* 0x0000cd00ff040a19 */ /* 0x000fe40000011609 */
.L_x_555:
[----:B------:R-:W-:Y:S05]  /*1cbb0*/  BSYNC B0 ;  /* 0x0000000000007941 */ /* 0x000fea0003800000 */
.L_x_553:
[----:B------:R-:W-:Y:S05]  /*1cbc0*/  IMAD R4, R4, c[0x0][0x32c], R8 ;  /* 0x0000cb0004047a24 */ /* 0x000fea00078e0208 */
[----:B------:R-:W-:Y:S02]  /*1cbd0*/  IADD3 R9, R4, c[0x0][0x32c], RZ ;  /* 0x0000cb0004097a10 */ /* 0x000fe40007ffe0ff */
[----:B------:R-:W-:Y:S02]  /*1cbe0*/  IMNMX R0, R0, R4, !PT ;  /* 0x0000000400007217 */ /* 0x000fe40007800200 */
[----:B------:R-:W-:Y:S02]  /*1cbf0*/  IMNMX R3, R3, R9, PT ;  /* 0x0000000903037217 */ /* 0x000fe40003800200 */
.L_x_552:
        /* <DEDUP_REMOVED lines=72> */
.L_x_558:
[----:B------:R-:W-:Y:S04]  /*1d080*/  MOV R14, 0x1 ;  /* 0x00000001000e7802 */ /* 0x000fe80000000f00 */
[----:B------:R-:W-:Y:S11]  /*1d090*/  ISETP.NE.AND P0, PT, R14, c[0x0][0x32c], PT ;  /* 0x0000cb000e007a0c */ /* 0x000ff60003f05270 */
[----:B------:R-:W-:Y:S02]  /*1d0a0*/  @!UPT UIADD3 URZ, URZ, URZ, URZ ;  /* 0x0000003f3f3ff290 */ /* 0x000fe4000fffe03f */
[----:B------:R-:W-:Y:S05]  /*1d0b0*/  @P0 IMAD.HI.U32 R14, R3, c[0x0][0x330], RZ ;  /* 0x0000cc00030e0a27 */ /* 0x000fea00078e00ff */
[----:B------:R-:W-:Y:S02]  /*1d0c0*/  @P0 SHF.R.U32.HI R3, RZ, c[0x0][0x334], R14 ;  /* 0x0000cd00ff030a19 */ /* 0x000fe4000001160e */
.L_x_559:
[----:B------:R-:W-:Y:S05]  /*1d0d0*/  BSYNC B0 ;  /* 0x0000000000007941 */ /* 0x000fea0003800000 */
.L_x_557:
[----:B------:R-:W-:Y:S05]  /*1d0e0*/  IMAD R3, R3, c[0x0][0x32c], R8 ;  /* 0x0000cb0003037a24 */ /* 0x000fea00078e0208 */
[----:B------:R-:W-:Y:S02]  /*1d0f0*/  IADD3 R14, R3, c[0x0][0x32c], RZ ;  /* 0x0000cb00030e7a10 */ /* 0x000fe40007ffe0ff */
[----:B------:R-:W-:Y:S02]  /*1d100*/  IMNMX R0, R0, R3, !PT ;  /* 0x0000000300007217 */ /* 0x000fe40007800200 */
[----:B------:R-:W-:Y:S02]  /*1d110*/  IMNMX R2, R2, R14, PT ;  /* 0x0000000e02027217 */ /* 0x000fe40003800200 */
.L_x_556:
        /* <DEDUP_REMOVED lines=61> */
.L_x_562:
[----:B------:R-:W-:Y:S04]  /*1d4f0*/  MOV R14, 0x1 ;  /* 0x00000001000e7802 */ /* 0x000fe80000000f00 */
[----:B------:R-:W-:Y:S11]  /*1d500*/  ISETP.NE.AND P0, PT, R14, c[0x0][0x32c], PT ;  /* 0x0000cb000e007a0c */ /* 0x000ff60003f05270 */
[----:B------:R-:W-:Y:S02]  /*1d510*/  @!UPT UIADD3 URZ, URZ, URZ, URZ ;  /* 0x0000003f3f3ff290 */ /* 0x000fe4000fffe03f */
[----:B------:R-:W-:Y:S05]  /*1d520*/  @P0 IMAD.HI.U32 R14, R3, c[0x0][0x330], RZ ;  /* 0x0000cc00030e0a27 */ /* 0x000fea00078e00ff */
[----:B------:R-:W-:Y:S02]  /*1d530*/  @P0 SHF.R.U32.HI R3, RZ, c[0x0][0x334], R14 ;  /* 0x0000cd00ff030a19 */ /* 0x000fe4000001160e */
.L_x_563:
[----:B------:R-:W-:Y:S05]  /*1d540*/  BSYNC B0 ;  /* 0x0000000000007941 */ /* 0x000fea0003800000 */
.L_x_561:
[----:B------:R-:W-:Y:S05]  /*1d550*/  IMAD R3, R3, c[0x0][0x32c], R8 ;  /* 0x0000cb0003037a24 */ /* 0x000fea00078e0208 */
[----:B------:R-:W-:Y:S02]  /*1d560*/  IADD3 R14, R3, c[0x0][0x32c], RZ ;  /* 0x0000cb00030e7a10 */ /* 0x000fe40007ffe0ff */
[----:B------:R-:W-:Y:S02]  /*1d570*/  IMNMX R0, R0, R3, !PT ;  /* 0x0000000300007217 */ /* 0x000fe40007800200 */
[----:B------:R-:W-:Y:S02]  /*1d580*/  IMNMX R2, R2, R14, PT ;  /* 0x0000000e02027217 */ /* 0x000fe40003800200 */
.L_x_560:
        /* <DEDUP_REMOVED lines=61> */
.L_x_566:
[----:B------:R-:W-:Y:S04]  /*1d960*/  MOV R5, 0x1 ;  /* 0x0000000100057802 */ /* 0x000fe80000000f00 */
[----:B------:R-:W-:Y:S11]  /*1d970*/  ISETP.NE.AND P0, PT, R5, c[0x0][0x32c], PT ;  /* 0x0000cb0005007a0c */ /* 0x000ff60003f05270 */
[----:B------:R-:W-:Y:S02]  /*1d980*/  @!UPT UIADD3 URZ, URZ, URZ, URZ ;  /* 0x0000003f3f3ff290 */ /* 0x000fe4000fffe03f */
[----:B------:R-:W-:Y:S05]  /*1d990*/  @P0 IMAD.HI.U32 R5, R3, c[0x0][0x330], RZ ;  /* 0x0000cc0003050a27 */ /* 0x000fea00078e00ff */
[----:B------:R-:W-:Y:S02]  /*1d9a0*/  @P0 SHF.R.U32.HI R3, RZ, c[0x0][0x334], R5 ;  /* 0x0000cd00ff030a19 */ /* 0x000fe40000011605 */
.L_x_567:
[----:B------:R-:W-:Y:S05]  /*1d9b0*/  BSYNC B0 ;  /* 0x0000000000007941 */ /* 0x000fea0003800000 */
.L_x_565:
[----:B------:R-:W-:Y:S05]  /*1d9c0*/  IMAD R8, R3, c[0x0][0x32c], R8 ;  /* 0x0000cb0003087a24 */ /* 0x000fea00078e0208 */
[----:B------:R-:W-:Y:S02]  /*1d9d0*/  IADD3 R3, R8, c[0x0][0x32c], RZ ;  /* 0x0000cb0008037a10 */ /* 0x000fe40007ffe0ff */
[----:B------:R-:W-:Y:S02]  /*1d9e0*/  IMNMX R0, R0, R8, !PT ;  /* 0x0000000800007217 */ /* 0x000fe40007800200 */
[----:B------:R-:W-:Y:S02]  /*1d9f0*/  IMNMX R2, R2, R3, PT ;  /* 0x0000000302027217 */ /* 0x000fe40003800200 */
.L_x_564:
        /* <DEDUP_REMOVED lines=80> */
[----:B------:R-:W3:Y:S02]  /*1df00*/  SHFL.BFLY PT, R2, R0, 0x2, 0x1f ;  /* 0x0c401f0000027f89 */ /* 0x000ee400000e0000 */
[----:B---3--:R-:W-:Y:S06]  /*1df10*/  FMNMX.FTZ R0, R0, R2, !PT ;  /* 0x0000000200007209 */ /* 0x008fec0007810000 */
[----:B------:R-:W3:Y:S02]  /*1df20*/  SHFL.BFLY PT, R105, R0, 0x1, 0x1f ;  /* 0x0c201f0000697f89 */ /* 0x000ee400000e0000 */
[----:B---3--:R-:W-:Y:S02]  /*1df30*/  FMNMX.FTZ R105, R0, R105, !PT ;  /* 0x0000006900697209 */ /* 0x008fe40007810000 */
        /* <DEDUP_REMOVED lines=41> */
[----:B---3--:R-:W-:Y:S01]  /*1e1d0*/  FMNMX.FTZ R102, R2, R0, !PT ;  /* 0x0000000002667209 */ /* 0x008fe20007810000 */
[--C-:B------:R-:W-:Y:S03]  /*1e1e0*/  FFMA.FTZ R0, R19, c[0x0][0x2d0], -R110.reuse ;  /* 0x0000b40013007a23 */ /* 0x100fe6000001086e */
[C---:B------:R-:W-:Y:S01]  /*1e1f0*/  FSETP.NEU.FTZ.AND P0, PT, R102.reuse, -INF , PT ;  /* 0xff8000006600780b */ /* 0x040fe20003f1d000 */
[----:B------:R3:W4:Y:S01]  /*1e200*/  MUFU.EX2 R246, R0 ;  /* 0x0000000000f67308 */ /* 0x0007220000000800 */
[C---:B------:R-:W-:Y:S02]  /*1e210*/  FMUL.FTZ R165, R102.reuse, c[0x0][0x2d0] ;  /* 0x0000b40066a57a20 */ /* 0x040fe40000410000 */
[----:B------:R-:W-:Y:S03]  /*1e220*/  FSEL R2, R102, RZ, P0 ;  /* 0x000000ff66027208 */ /* 0x000fe60000000000 */
[----:B------:R-:W-:Y:S02]  /*1e230*/  FSEL R165, R165, RZ, P0 ;  /* 0x000000ffa5a57208 */ /* 0x000fe40000000000 */
[----:B------:R-:W-:Y:S03]  /*1e240*/  ISETP.GT.AND P0, PT, R223, R251, PT ;  /* 0x000000fbdf00720c */ /* 0x000fe60003f04270 */
[----:B-1----:R-:W-:Y:S04]  /*1e250*/  FFMA.FTZ R6, R12, c[0x0][0x2d0], -R165 ;  /* 0x0000b4000c067a23 */ /* 0x002fe800000108a5 */
[----:B------:R-:W-:Y:S01]  /*1e260*/  MUFU.EX2 R236, R6 ;  /* 0x0000000600ec7308 */ /* 0x000fe20000000800 */
[----:B---3--:R-:W-:Y:S01]  /*1e270*/  FFMA.FTZ R0, R25, c[0x0][0x2d0], -R110 ;  /* 0x0000b40019007a23 */ /* 0x008fe2000001086e */
[----:B----4-:R-:W-:Y:S08]  /*1e280*/  F2FP.PACK_AB R160, R247, R246 ;  /* 0x000000f6f7a0723e */ /* 0x010ff000000000ff */
[----:B------:R1:W3:Y:S02]  /*1e290*/  MUFU.EX2 R249, R0 ;  /* 0x0000000000f97308 */ /* 0x0002e40000000800 */
[--C-:B-1----:R-:W-:Y:S01]  /*1e2a0*/  FFMA.FTZ R0, R15, c[0x0][0x2d0], -R111.reuse ;  /* 0x0000b4000f007a23 */ /* 0x102fe2000001086f */
[----:B---3--:R-:W-:Y:S07]  /*1e2b0*/  F2FP.PACK_AB R162, R249, R248 ;  /* 0x000000f8f9a2723e */ /* 0x008fee00000000ff */
[----:B------:R1:W-:Y:S02]  /*1e2c0*/  MUFU.EX2 R242, R0 ;  /* 0x0000000000f27308 */ /* 0x0003e40000000800 */
[--C-:B-1----:R-:W-:Y:S08]  /*1e2d0*/  FFMA.FTZ R0, R20, c[0x0][0x2d0], -R111.reuse ;  /* 0x0000b40014007a23 */ /* 0x102ff0000001086f */
[----:B------:R1:W3:Y:S02]  /*1e2e0*/  MUFU.EX2 R243, R0 ;  /* 0x0000000000f37308 */ /* 0x0002e40000000800 */
[--C-:B-1----:R-:W-:Y:S01]  /*1e2f0*/  FFMA.FTZ R0, R21, c[0x0][0x2d0], -R111.reuse ;  /* 0x0000b40015007a23 */ /* 0x102fe2000001086f */
[----:B---3--:R-:W-:Y:S07]  /*1e300*/  F2FP.PACK_AB R161, R243, R242 ;  /* 0x000000f2f3a1723e */ /* 0x008fee00000000ff */
[----:B------:R1:W-:Y:S02]  /*1e310*/  MUFU.EX2 R244, R0 ;  /* 0x0000000000f47308 */ /* 0x0003e40000000800 */
[----:B-1----:R-:W-:Y:S02]  /*1e320*/  FFMA.FTZ R0, R22, c[0x0][0x2d0], -R111 ;  /* 0x0000b40016007a23 */ /* 0x002fe4000001086f */
[----:B------:R-:W1:Y:S06]  /*1e330*/  LDSM.16.MT88.4 R20, [R209+0x1880] ;  /* 0x00188000d114783b */ /* 0x000e6c0000004200 */
[----:B------:R3:W4:Y:S02]  /*1e340*/  MUFU.EX2 R245, R0 ;  /* 0x0000000000f57308 */ /* 0x0007240000000800 */
[--C-:B---3--:R-:W-:Y:S01]  /*1e350*/  FFMA.FTZ R0, R14, c[0x0][0x2d0], -R164.reuse ;  /* 0x0000b4000e007a23 */ /* 0x108fe200000108a4 */
[----:B----4-:R-:W-:Y:S07]  /*1e360*/  F2FP.PACK_AB R163, R245, R244 ;  /* 0x000000f4f5a3723e */ /* 0x010fee00000000ff */
[----:B------:R3:W-:Y:S02]  /*1e370*/  MUFU.EX2 R238, R0 ;  /* 0x0000000000ee7308 */ /* 0x0007e40000000800 */
[--C-:B---3--:R-:W-:Y:S08]  /*1e380*/  FFMA.FTZ R0, R16, c[0x0][0x2d0], -R164.reuse ;  /* 0x0000b40010007a23 */ /* 0x108ff000000108a4 */
[----:B------:R3:W-:Y:S02]  /*1e390*/  MUFU.EX2 R239, R0 ;  /* 0x0000000000ef7308 */ /* 0x0007e40000000800 */
[----:B---3--:R-:W-:Y:S08]  /*1e3a0*/  FFMA.FTZ R0, R18, c[0x0][0x2d0], -R164 ;  /* 0x0000b40012007a23 */ /* 0x008ff000000108a4 */
[----:B------:R3:W-:Y:S02]  /*1e3b0*/  MUFU.EX2 R241, R0 ;  /* 0x0000000000f17308 */ /* 0x0007e40000000800 */
[----:B---3--:R-:W-:Y:S04]  /*1e3c0*/  FADD.FTZ R0, -R3, R101 ;  /* 0x0000006503007221 */ /* 0x008fe80000010100 */
[----:B------:R-:W-:Y:S04]  /*1e3d0*/  FMUL.FTZ R0, R0, c[0x0][0x2d0] ;  /* 0x0000b40000007a20 */ /* 0x000fe80000410000 */
[----:B------:R3:W4:Y:S02]  /*1e3e0*/  MUFU.EX2 R101, R0 ;  /* 0x0000000000657308 */ /* 0x0007240000000800 */
[----:B---3--:R-:W-:Y:S02]  /*1e3f0*/  FADD.FTZ R0, -R4, R103 ;  /* 0x0000006704007221 */ /* 0x008fe40000010100 */
[----:B------:R-:W-:Y:S02]  /*1e400*/  FFMA.FTZ R4, R13, c[0x0][0x2d0], -R165 ;  /* 0x0000b4000d047a23 */ /* 0x000fe400000108a5 */
[----:B------:R-:W-:Y:S04]  /*1e410*/  FMUL.FTZ R0, R0, c[0x0][0x2d0] ;  /* 0x0000b40000007a20 */ /* 0x000fe80000410000 */
[----:B------:R3:W-:Y:S01]  /*1e420*/  MUFU.EX2 R235, R4 ;  /* 0x0000000400eb7308 */ /* 0x0007e20000000800 */
[C---:B----4-:R-:W-:Y:S02]  /*1e430*/  FMUL.FTZ R16, R101.reuse, R124 ;  /* 0x0000007c65107220 */ /* 0x050fe40000410000 */
[C---:B------:R-:W-:Y:S02]  /*1e440*/  FMUL.FTZ R17, R101.reuse, R125 ;  /* 0x0000007d65117220 */ /* 0x040fe40000410000 */
[C---:B------:R-:W-:Y:S02]  /*1e450*/  FMUL.FTZ R32, R101.reuse, R140 ;  /* 0x0000008c65207220 */ /* 0x040fe40000410000 */
[C---:B------:R-:W-:Y:S02]  /*1e460*/  FMUL.FTZ R33, R101.reuse, R141 ;  /* 0x0000008d65217220 */ /* 0x040fe40000410000 */
[C---:B------:R-:W-:Y:S01]  /*1e470*/  FMUL.FTZ R52, R101.reuse, R52 ;  /* 0x0000003465347220 */ /* 0x040fe20000410000 */
[----:B------:R4:W5:Y:S01]  /*1e480*/  MUFU.EX2 R100, R0 ;  /* 0x0000000000647308 */ /* 0x0009620000000800 */
[C---:B------:R-:W-:Y:S02]  /*1e490*/  FMUL.FTZ R53, R101.reuse, R53 ;  /* 0x0000003565357220 */ /* 0x040fe40000410000 */
[C---:B------:R-:W-:Y:S02]  /*1e4a0*/  FMUL.FTZ R64, R101.reuse, R64 ;  /* 0x0000004065407220 */ /* 0x040fe40000410000 */
[C---:B------:R-:W-:Y:S02]  /*1e4b0*/  FMUL.FTZ R65, R101.reuse, R65 ;  /* 0x0000004165417220 */ /* 0x040fe40000410000 */
[C---:B------:R-:W-:Y:S02]  /*1e4c0*/  FMUL.FTZ R68, R101.reuse, R68 ;  /* 0x0000004465447220 */ /* 0x040fe40000410000 */
[C---:B------:R-:W-:Y:S02]  /*1e4d0*/  FMUL.FTZ R69, R101.reuse, R69 ;  /* 0x0000004565457220 */ /* 0x040fe40000410000 */
[C---:B------:R-:W-:Y:S02]  /*1e4e0*/  FMUL.FTZ R80, R101.reuse, R80 ;  /* 0x0000005065507220 */ /* 0x040fe40000410000 */
[C---:B------:R-:W-:Y:S02]  /*1e4f0*/  FMUL.FTZ R81, R101.reuse, R81 ;  /* 0x0000005165517220 */ /* 0x040fe40000410000 */
[----:B---3--:R-:W-:Y:S01]  /*1e500*/  FMUL.FTZ R4, R101, R112 ;  /* 0x0000007065047220 */ /* 0x008fe20000410000 */
[----:B------:R-:W-:Y:S01]  /*1e510*/  F2FP.PACK_AB R112, R239, R238 ;  /* 0x000000eeef70723e */ /* 0x000fe200000000ff */
[C---:B------:R-:W-:Y:S02]  /*1e520*/  FMUL.FTZ R96, R101.reuse, R96 ;  /* 0x0000006065607220 */ /* 0x040fe40000410000 */
[C---:B------:R-:W-:Y:S02]  /*1e530*/  FMUL.FTZ R97, R101.reuse, R97 ;  /* 0x0000006165617220 */ /* 0x040fe40000410000 */
[C---:B------:R-:W-:Y:S02]  /*1e540*/  FMUL.FTZ R84, R101.reuse, R84 ;  /* 0x0000005465547220 */ /* 0x040fe40000410000 */
[----:B------:R-:W-:Y:S02]  /*1e550*/  FMUL.FTZ R85, R101, R85 ;  /* 0x0000005565557220 */ /* 0x000fe40000410000 */
[----:B----4-:R-:W-:Y:S02]  /*1e560*/  FADD.FTZ R0, -R5, R107 ;  /* 0x0000006b05007221 */ /* 0x010fe40000010100 */
[--C-:B------:R-:W-:Y:S02]  /*1e570*/  FFMA.FTZ R5, R8, c[0x0][0x2d0], -R165.reuse ;  /* 0x0000b40008057a23 */ /* 0x100fe400000108a5 */
[----:B------:R-:W-:Y:S02]  /*1e580*/  FMUL.FTZ R0, R0, c[0x0][0x2d0] ;  /* 0x0000b40000007a20 */ /* 0x000fe40000410000 */
[----:B------:R3:W4:Y:S01]  /*1e590*/  MUFU.EX2 R179, R5 ;  /* 0x0000000500b37308 */ /* 0x0007220000000800 */
[C---:B-----5:R-:W-:Y:S01]  /*1e5a0*/  FMUL.FTZ R6, R100.reuse, R114 ;  /* 0x0000007264067220 */ /* 0x060fe20000410000 */
[----:B------:R-:W-:Y:S01]  /*1e5b0*/  F2FP.PACK_AB R114, R241, R240 ;  /* 0x000000f0f172723e */ /* 0x000fe200000000ff */
[C---:B------:R-:W-:Y:S02]  /*1e5c0*/  FMUL.FTZ R7, R100.reuse, R115 ;  /* 0x0000007364077220 */ /* 0x040fe40000410000 */
[C---:B------:R-:W-:Y:S02]  /*1e5d0*/  FMUL.FTZ R18, R100.reuse, R126 ;  /* 0x0000007e64127220 */ /* 0x040fe40000410000 */
[C---:B------:R-:W-:Y:S02]  /*1e5e0*/  FMUL.FTZ R19, R100.reuse, R127 ;  /* 0x0000007f64137220 */ /* 0x040fe40000410000 */
[----:B------:R-:W-:Y:S01]  /*1e5f0*/  LDSM.16.MT88.4 R124, [R210+0x1c80] ;  /* 0x001c8000d27c783b */ /* 0x000fe20000004200 */
[----:B------:R5:W2:Y:S01]  /*1e600*/  MUFU.EX2 R3, R0 ;  /* 0x0000000000037308 */ /* 0x000aa20000000800 */
[C---:B------:R-:W-:Y:S02]  /*1e610*/  FMUL.FTZ R34, R100.reuse, R142 ;  /* 0x0000008e64227220 */ /* 0x040fe40000410000 */
[C---:B------:R-:W-:Y:S02]  /*1e620*/  FMUL.FTZ R35, R100.reuse, R143 ;  /* 0x0000008f64237220 */ /* 0x040fe40000410000 */
[C---:B------:R-:W-:Y:S02]  /*1e630*/  FMUL.FTZ R50, R100.reuse, R158 ;  /* 0x0000009e64327220 */ /* 0x040fe40000410000 */
[----:B------:R-:W-:Y:S01]  /*1e640*/  LDSM.16.MT88.4 R140, [R210+0x2080] ;  /* 0x00208000d28c783b */ /* 0x000fe20000004200 */
[C---:B------:R-:W-:Y:S02]  /*1e650*/  FMUL.FTZ R51, R100.reuse, R159 ;  /* 0x0000009f64337220 */ /* 0x040fe40000410000 */
[C---:B------:R-:W-:Y:S02]  /*1e660*/  FMUL.FTZ R54, R100.reuse, R54 ;  /* 0x0000003664367220 */ /* 0x040fe40000410000 */
[C---:B------:R-:W-:Y:S02]  /*1e670*/  FMUL.FTZ R55, R100.reuse, R55 ;  /* 0x0000003764377220 */ /* 0x040fe40000410000 */
[----:B---3--:R-:W-:Y:S01]  /*1e680*/  FMUL.FTZ R5, R101, R113 ;  /* 0x0000007165057220 */ /* 0x008fe20000410000 */
[----:B----4-:R-:W-:Y:S01]  /*1e690*/  F2FP.PACK_AB R113, R235, R179 ;  /* 0x000000b3eb71723e */ /* 0x010fe200000000ff */
[C---:B------:R-:W-:Y:S02]  /*1e6a0*/  FMUL.FTZ R66, R100.reuse, R66 ;  /* 0x0000004264427220 */ /* 0x040fe40000410000 */
[C---:B------:R-:W-:Y:S02]  /*1e6b0*/  FMUL.FTZ R67, R100.reuse, R67 ;  /* 0x0000004364437220 */ /* 0x040fe40000410000 */
[C---:B------:R-:W-:Y:S01]  /*1e6c0*/  FMUL.FTZ R70, R100.reuse, R70 ;  /* 0x0000004664467220 */ /* 0x040fe20000410000 */
[-C--:B-1----:R-:W-:Y:S01]  /*1e6d0*/  HMMA.16816.F32 R4, R160, R20.reuse, R4 ;  /* 0x00000014a004723c */ /* 0x082fe20000001804 */
[----:B------:R-:W-:Y:S02]  /*1e6e0*/  FMUL.FTZ R71, R100, R71 ;  /* 0x0000004764477220 */ /* 0x000fe40000410000 */
[----:B-----5:R-:W-:Y:S02]  /*1e6f0*/  FFMA.FTZ R0, R11, c[0x0][0x2d0], -R165 ;  /* 0x0000b4000b007a23 */ /* 0x020fe400000108a5 */
[C---:B--2---:R-:W-:Y:S02]  /*1e700*/  FMUL.FTZ R8, R3.reuse, R116 ;  /* 0x0000007403087220 */ /* 0x044fe40000410000 */
        /* <DEDUP_REMOVED lines=168> */
[----:B------:R-:W2:Y:S01]  /*1f190*/  LDL.LU R196, [R1+0xc] ;  /* 0x00000c0001c47983 */ /* 0x000ea20000300800 */
        /* <DEDUP_REMOVED lines=11> */
[----:B------:R-:W-:Y:S01]  /*1f250*/  FFMA.FTZ R111, R192, c[0x0][0x2d0], -R111 ;  /* 0x0000b400c06f7a23 */ /* 0x000fe2000001086f */
[----:B----4-:R-:W-:Y:S03]  /*1f260*/  F2FP.PACK_AB R110, R188, R189 ;  /* 0x000000bdbc6e723e */ /* 0x010fe600000000ff */
[C---:B------:R-:W-:Y:S03]  /*1f270*/  HMMA.16816.F32 R80, R112.reuse, R126, R80 ;  /* 0x0000007e7050723c */ /* 0x040fe60000001850 */
[----:B------:R-:W4:Y:S05]  /*1f280*/  MUFU.EX2 R184, R111 ;  /* 0x0000006f00b87308 */ /* 0x000f2a0000000800 */
[-C--:B------:R-:W-:Y:S08]  /*1f290*/  HMMA.16816.F32 R84, R112, R128.reuse, R84 ;  /* 0x000000807054723c */ /* 0x080ff00000001854 */
[C---:B------:R-:W-:Y:S01]  /*1f2a0*/  HMMA.16816.F32 R88, R120.reuse, R128, R88 ;  /* 0x000000807858723c */ /* 0x040fe20000001858 */
[--C-:B-1----:R-:W-:Y:S04]  /*1f2b0*/  FFMA.FTZ R2, R186, c[0x0][0x2d0], -R164.reuse ;  /* 0x0000b400ba027a23 */ /* 0x102fe800000108a4 */
        /* <DEDUP_REMOVED lines=34> */
[----:B--2---:R-:W-:Y:S07]  /*1f4e0*/  FFMA.FTZ R3, R3, R196, R238 ;  /* 0x000000c403037223 */ /* 0x004fee00000100ee */
[C---:B------:R-:W-:Y:S01]  /*1f4f0*/  HMMA.16816.F32 R148, R160.reuse, R156, R40 ;  /* 0x0000009ca094723c */ /* 0x040fe20000001828 */
[----:B------:R-:W-:Y:S03]  /*1f500*/  FADD.FTZ R3, R239, R3 ;  /* 0x00000003ef037221 */ /* 0x000fe60000010000 */
[----:B-----5:R-:W-:Y:S02]  /*1f510*/  FFMA.FTZ R100, R100, R195, R242 ;  /* 0x000000c364647223 */ /* 0x020fe400000100f2 */
[----:B------:R-:W-:Y:S02]  /*1f520*/  FADD.FTZ R8, R240, R3 ;  /* 0x00000003f0087221 */ /* 0x000fe40000010000 */
[-C--:B------:R-:W-:Y:S01]  /*1f530*/  HMMA.16816.F32 R152, R160, R158.reuse, R44 ;  /* 0x0000009ea098723c */ /* 0x080fe2000000182c */
[----:B------:R-:W-:Y:S03]  /*1f540*/  FFMA.FTZ R3, R0, R252, R179 ;  /* 0x000000fc00037223 */ /* 0x000fe600000100b3 */
[----:B------:R-:W-:Y:S02]  /*1f550*/  FADD.FTZ R0, R241, R8 ;  /* 0x00000008f1007221 */ /* 0x000fe40000010000 */
[----:B------:R-:W-:Y:S02]  /*1f560*/  FADD.FTZ R100, R243, R100 ;  /* 0x00000064f3647221 */ /* 0x000fe40000010000 */
[C---:B------:R-:W-:Y:S01]  /*1f570*/  HMMA.16816.F32 R156, R108.reuse, R158, R48 ;  /* 0x0000009e6c9c723c */ /* 0x040fe20000001830 */
[----:B------:R-:W-:Y:S03]  /*1f580*/  FADD.FTZ R8, R205, R0 ;  /* 0x00000000cd087221 */ /* 0x000fe60000010000 */
[----:B------:R-:W-:Y:S02]  /*1f590*/  FADD.FTZ R100, R244, R100 ;  /* 0x00000064f4647221 */ /* 0x000fe40000010000 */
[----:B------:R-:W-:Y:S02]  /*1f5a0*/  FADD.FTZ R3, R235, R3 ;  /* 0x00000003eb037221 */ /* 0x000fe40000010000 */
[-C--:B-1----:R-:W-:Y:S01]  /*1f5b0*/  HMMA.16816.F32 R52, R108, R164.reuse, R52 ;  /* 0x000000a46c34723c */ /* 0x082fe20000001834 */
[----:B---3--:R-:W-:Y:S03]  /*1f5c0*/  FFMA.FTZ R101, R101, R191, R246 ;  /* 0x000000bf65657223 */ /* 0x008fe600000100f6 */
[----:B------:R-:W-:Y:S02]  /*1f5d0*/  FADD.FTZ R3, R236, R3 ;  /* 0x00000003ec037221 */ /* 0x000fe40000010000 */
[----:B------:R-:W-:Y:S01]  /*1f5e0*/  FADD.FTZ R2, R247, R101 ;  /* 0x00000065f7027221 */ /* 0x000fe20000010000 */
[----:B------:R-:W-:Y:S01]  /*1f5f0*/  MOV R101, R106 ;  /* 0x0000006a00657202 */ /* 0x000fe20000000f00 */
[C---:B------:R-:W-:Y:S01]  /*1f600*/  HMMA.16816.F32 R56, R160.reuse, R164, R56 ;  /* 0x000000a4a038723c */ /* 0x040fe20000001838 */
[----:B------:R-:W-:Y:S03]  /*1f610*/  FADD.FTZ R3, R237, R3 ;  /* 0x00000003ed037221 */ /* 0x000fe60000010000 */
[----:B------:R-:W-:Y:S02]  /*1f620*/  FADD.FTZ R2, R248, R2 ;  /* 0x00000002f8027221 */ /* 0x000fe40000010000 */
[----:B------:R-:W-:Y:S02]  /*1f630*/  FADD.FTZ R3, R201, R3 ;  /* 0x00000003c9037221 */ /* 0x000fe40000010000 */
[-C--:B------:R-:W-:Y:S01]  /*1f640*/  HMMA.16816.F32 R60, R160, R166.reuse, R60 ;  /* 0x000000a6a03c723c */ /* 0x080fe2000000183c */
[----:B------:R-:W-:Y:S03]  /*1f650*/  FADD.FTZ R9, R249, R2 ;  /* 0x00000002f9097221 */ /* 0x000fe60000010000 */
[----:B------:R-:W-:Y:S02]  /*1f660*/  FADD.FTZ R3, R176, R3 ;  /* 0x00000003b0037221 */ /* 0x000fe40000010000 */
[----:B------:R-:W-:Y:S01]  /*1f670*/  FADD.FTZ R2, R245, R100 ;  /* 0x00000064f5027221 */ /* 0x000fe20000010000 */
[-C--:B------:R-:W-:Y:S01]  /*1f680*/  MOV R100, R102.reuse ;  /* 0x0000006600647202 */ /* 0x080fe20000000f00 */
[C---:B------:R-:W-:Y:S01]  /*1f690*/  HMMA.16816.F32 R64, R108.reuse, R166, R64 ;  /* 0x000000a66c40723c */ /* 0x040fe20000001840 */
[----:B------:R-:W-:Y:S03]  /*1f6a0*/  FADD.FTZ R3, R174, R3 ;  /* 0x00000003ae037221 */ /* 0x000fe60000010000 */
[----:B------:R-:W-:Y:S02]  /*1f6b0*/  FADD.FTZ R10, R232, R2 ;  /* 0x00000002e80a7221 */ /* 0x000fe40000010000 */
[----:B------:R-:W-:Y:S02]  /*1f6c0*/  FADD.FTZ R3, R175, R3 ;  /* 0x00000003af037221 */ /* 0x000fe40000010000 */
[-C--:B------:R-:W-:Y:S01]  /*1f6d0*/  HMMA.16816.F32 R68, R108, R168.reuse, R68 ;  /* 0x000000a86c44723c */ /* 0x080fe20000001844 */
[----:B------:R-:W-:Y:S03]  /*1f6e0*/  FADD.FTZ R0, R231, R10 ;  /* 0x0000000ae7007221 */ /* 0x000fe60000010000 */
[----:B------:R-:W-:Y:S04]  /*1f6f0*/  FADD.FTZ R9, R234, R9 ;  /* 0x00000009ea097221 */ /* 0x000fe80000010000 */
        /* <DEDUP_REMOVED lines=41> */
.L_x_547:
[----:B------:R-:W2:Y:S04]  /*1f990*/  LDL.LU R0, [R1+0x8] ;  /* 0x0000080001007983 */ /* 0x000ea80000300800 */
[----:B------:R-:W3:Y:S04]  /*1f9a0*/  LDL.LU R3, [R1+0x4] ;  /* 0x0000040001037983 */ /* 0x000ee80000300800 */
        /* <DEDUP_REMOVED lines=151> */
.L_x_439:
[----:B-1----:R-:W-:Y:S05]  /*20320*/  @P4 BRA `(.L_x_569) ;  /* 0x0000176000004947 */ /* 0x002fea0003800000 */
[----:B------:R-:W3:Y:S01]  /*20330*/  LDL R63, [R1+0x48] ;  /* 0x00004800013f7983 */ /* 0x000ee20000100800 */
        /* <DEDUP_REMOVED lines=80> */
[----:B--2---:R-:W-:-:S02]  /*20840*/  F2FP.PACK_AB R8, R87, R86 ;  /* 0x000000565708723e */ /* 0x004fc400000000ff */
        /* <DEDUP_REMOVED lines=54> */
[----:B---3--:R-:W-:-:S03]  /*20bb0*/  IMAD.WIDE R6, R63, R2, c[0x0][0x500] ;  /* 0x000140003f067625 */ /* 0x008fc600078e0202 */
[----:B------:R-:W-:Y:S06]  /*20bc0*/  BAR.SYNC.DEFER_BLOCKING 0x1, 0x80 ;  /* 0x0042000000007b1d */ /* 0x000fec0000010000 */
[----:B------:R-:W3:Y:S01]  /*20bd0*/  @P1 LDG.E R0, [R6.64] ;  /* 0x0000000c06001981 */ /* 0x000ee2000c1e1900 */
[----:B------:R-:W-:Y:S02]  /*20be0*/  IMAD.MOV.U32 R24, RZ, RZ, c[0x0][0x388] ;  /* 0x0000e200ff187624 */ /* 0x000fe400078e00ff */
[----:B--2---:R-:W-:-:S05]  /*20bf0*/  @P0 IMAD.WIDE R2, R63, R2, c[0x0][0x508] ;  /* 0x000142003f020625 */ /* 0x004fca00078e0202 */
[----:B------:R2:W5:Y:S02]  /*20c00*/  @P0 LDG.E R24, [R2.64] ;  /* 0x0000000c02180981 */ /* 0x000564000c1e1900 */
[----:B--2---:R-:W-:Y:S02]  /*20c10*/  CS2R R2, SRZ ;  /* 0x0000000000027805 */ /* 0x004fe4000001ff00 */
[--C-:B---3--:R-:W-:Y:S01]  /*20c20*/  @P1 SHF.R.S32.HI R3, RZ, 0x1f, R0.reuse ;  /* 0x0000001fff031819 */ /* 0x108fe20000011400 */
[----:B------:R-:W-:Y:S01]  /*20c30*/  @P1 IMAD.MOV.U32 R2, RZ, RZ, R0 ;  /* 0x000000ffff021224 */ /* 0x000fe200078e0000 */
[----:B------:R-:W-:Y:S05]  /*20c40*/  @P0 BRA `(.L_x_570) ;  /* 0x0000004000000947 */ /* 0x000fea0003800000 */
[----:B-1----:R-:W-:Y:S05]  /*20c50*/  @!P1 BRA `(.L_x_570) ;  /* 0x0000003000009947 */ /* 0x002fea0003800000 */
[----:B------:R-:W2:Y:S04]  /*20c60*/  LDG.E R4, [R6.64] ;  /* 0x0000000c06047981 */ /* 0x000ea8000c1e1900 */
[----:B------:R-:W2:Y:S02]  /*20c70*/  LDG.E R0, [R6.64+0x4] ;  /* 0x0000040c06007981 */ /* 0x000ea4000c1e1900 */
[----:B--2--5:R-:W-:-:S02]  /*20c80*/  IADD3 R24, -R4, R0, RZ ;  /* 0x0000000004187210 */ /* 0x024fc40007ffe1ff */
.L_x_570:
        /* <DEDUP_REMOVED lines=151> */
.L_x_572:
[----:B---3--:R-:W-:Y:S05]  /*21600*/  BSYNC B0 ;  /* 0x0000000000007941 */ /* 0x008fea0003800000 */
.L_x_571:
        /* <DEDUP_REMOVED lines=23> */
.L_x_574:
[----:B------:R-:W-:Y:S05]  /*21780*/  BSYNC B0 ;  /* 0x0000000000007941 */ /* 0x000fea0003800000 */
.L_x_573:
        /* <DEDUP_REMOVED lines=23> */
.L_x_576:
[----:B------:R-:W-:Y:S05]  /*21900*/  BSYNC B0 ;  /* 0x0000000000007941 */ /* 0x000fea0003800000 */
.L_x_575:
        /* <DEDUP_REMOVED lines=24> */
.L_x_569:
[----:B--2---:R-:W2:Y:S01]  /*21a90*/  LDL R8, [R1+0x48] ;  /* 0x0000480001087983 */ /* 0x004ea20000100800 */
        /* <DEDUP_REMOVED lines=18> */
.L_x_577:
        /* <DEDUP_REMOVED lines=43> */
.L_x_579:
[----:B---3--:R-:W-:Y:S05]  /*21e70*/  BSYNC B0 ;  /* 0x0000000000007941 */ /* 0x008fea0003800000 */
.L_x_578:
        /* <DEDUP_REMOVED lines=64> */
.L_x_581:
[----:B------:R-:W-:Y:S05]  /*22280*/  BSYNC B0 ;  /* 0x0000000000007941 */ /* 0x000fea0003800000 */
.L_x_580:
        /* <DEDUP_REMOVED lines=21> */
.L_x_583:
[----:B------:R-:W-:Y:S05]  /*223e0*/  BSYNC B0 ;  /* 0x0000000000007941 */ /* 0x000fea0003800000 */
.L_x_582:
        /* <DEDUP_REMOVED lines=21> */
.L_x_585:
[----:B------:R-:W-:Y:S05]  /*22540*/  BSYNC B0 ;  /* 0x0000000000007941 */ /* 0x000fea0003800000 */
.L_x_584:
        /* <DEDUP_REMOVED lines=22> */
.L_x_492:
[----:B------:R-:W-:Y:S01]  /*226b0*/  IMAD.MOV.U32 R3, RZ, RZ, R28 ;  /* 0x000000ffff037224 */ /* 0x000fe200078e001c */
[----:B------:R-:W-:Y:S02]  /*226c0*/  MOV R7, 0x1 ;  /* 0x0000000100077802 */ /* 0x000fe40000000f00 */
[----:B----4-:R-:W-:Y:S02]  /*226d0*/  MOV R2, 0x226f0 ;  /* 0x000226f000027802 */ /* 0x010fe40000000f00 */
[----:B------:R-:W-:Y:S05]  /*226e0*/  CALL.REL.NOINC `($__internal_2_$__cuda_sm70_shflsync_idx_p) ;  /* 0x0000025000007944 */ /* 0x000fea0003c00000 */
[----:B------:R-:W-:Y:S01]  /*226f0*/  IMAD.MOV.U32 R6, RZ, RZ, R7 ;  /* 0x000000ffff067224 */ /* 0x000fe200078e0007 */
[----:B------:R-:W-:Y:S01]  /*22700*/  MOV R3, R29 ;  /* 0x0000001d00037202 */ /* 0x000fe20000000f00 */
[----:B------:R-:W-:Y:S01]  /*22710*/  IMAD.MOV.U32 R7, RZ, RZ, 0x1 ;  /* 0x00000001ff077424 */ /* 0x000fe200078e00ff */
[----:B------:R-:W-:Y:S02]  /*22720*/  MOV R2, 0x22740 ;  /* 0x0002274000027802 */ /* 0x000fe40000000f00 */
[----:B------:R-:W-:Y:S05]  /*22730*/  CALL.REL.NOINC `($__internal_2_$__cuda_sm70_shflsync_idx_p) ;  /* 0x0000020000007944 */ /* 0x000fea0003c00000 */
[----:B------:R-:W-:Y:S01]  /*22740*/  MOV R2, R7 ;  /* 0x0000000700027202 */ /* 0x000fe20000000f00 */
[----:B------:R-:W-:Y:S05]  /*22750*/  BRA `(.L_x_586) ;  /* 0xfffecd4000007947 */ /* 0x000fea000383ffff */
.L_x_519:
[----:B-1----:R-:W-:Y:S02]  /*22760*/  MOV R7, 0x1 ;  /* 0x0000000100077802 */ /* 0x002fe40000000f00 */
[----:B------:R-:W-:Y:S02]  /*22770*/  MOV R2, 0x22790 ;  /* 0x0002279000027802 */ /* 0x000fe40000000f00 */
[----:B------:R-:W-:Y:S05]  /*22780*/  CALL.REL.NOINC `($__internal_2_$__cuda_sm70_shflsync_idx_p) ;  /* 0x000001b000007944 */ /* 0x000fea0003c00000 */
[----:B------:R-:W-:Y:S01]  /*22790*/  MOV R3, R10 ;  /* 0x0000000a00037202 */ /* 0x000fe20000000f00 */
[----:B------:R-:W-:Y:S01]  /*227a0*/  IMAD.MOV.U32 R4, RZ, RZ, R7 ;  /* 0x000000ffff047224 */ /* 0x000fe200078e0007 */
[----:B------:R-:W-:Y:S01]  /*227b0*/  MOV R2, 0x227e0 ;  /* 0x000227e000027802 */ /* 0x000fe20000000f00 */
[----:B------:R-:W-:Y:S02]  /*227c0*/  IMAD.MOV.U32 R7, RZ, RZ, 0x1 ;  /* 0x00000001ff077424 */ /* 0x000fe400078e00ff */
[----:B------:R-:W-:Y:S05]  /*227d0*/  CALL.REL.NOINC `($__internal_2_$__cuda_sm70_shflsync_idx_p) ;  /* 0x0000016000007944 */ /* 0x000fea0003c00000 */
[----:B------:R-:W-:Y:S01]  /*227e0*/  MOV R0, R7 ;  /* 0x0000000700007202 */ /* 0x000fe20000000f00 */
[----:B------:R-:W-:-:S05]  /*227f0*/  BRA `(.L_x_587) ;  /* 0xffff119000007947 */ /* 0x000fca000383ffff */
.L_x_544:
        /* <DEDUP_REMOVED lines=10> */
.L_x_550:
        /* <DEDUP_REMOVED lines=10> */
        .weak           $__internal_2_$__cuda_sm70_shflsync_idx_p
        .type           $__internal_2_$__cuda_sm70_shflsync_idx_p,@function
        .size           $__internal_2_$__cuda_sm70_shflsync_idx_p,(.L_x_862 - $__internal_2_$__cuda_sm70_shflsync_idx_p)
$__internal_2_$__cuda_sm70_shflsync_idx_p:
[----:B------:R-:W-:Y:S02]  /*22940*/  MOV R25, 0xffffffff ;  /* 0xffffffff00197802 */ /* 0x000fe40000000f00 */
[----:B------:R-:W-:-:S02]  /*22950*/  MOV R24, 0x1c1f ;  /* 0x00001c1f00187802 */ /* 0x000fc40000000f00 */
[----:B------:R-:W-:Y:S04]  /*22960*/  WARPSYNC R25 ;  /* 0x0000001900007348 */ /* 0x000fe80003800000 */
[----:B------:R1:W2:Y:S02]  /*22970*/  SHFL.IDX PT, R7, R3, R7, R24 ;  /* 0x0000000703077389 */ /* 0x0002a400000e0018 */
[----:B-1----:R-:W-:-:S04]  /*22980*/  MOV R3, 0x0 ;  /* 0x0000000000037802 */ /* 0x002fc80000000f00 */
[----:B--2---:R-:W-:Y:S05]  /*22990*/  RET.REL.NODEC R2 `(_ZN7cutlass13device_kernelIN5flash19enable_sm80_to_sm89INS1_16FlashAttnFwdSm80INS1_25CollectiveMainloopFwdSm80ILi4ELi1ELb0EN4cute5tupleIJNS5_1CILi128EEENS7_ILi48EEENS7_ILi96EEEEEELi96ENS_6half_tEfNS_4arch4Sm80ELb0ELb1ELb1ELb1ELb1ELb1ELb1ELb0EEENS1_21CollectiveEpilogueFwdINS6_IJS8_SA_S9_EEENS6_IJNS7_ILi1EEESI_SI_EEESC_SE_Li128ELb1ELb1ELb0ELb0EEENS1_19SingleTileSchedulerILb1ELb0ELb1ELi128EEEEEEEEEvNT_6ParamsE) ;  /* 0xfffdd66002007950 */ /* 0x004fea0003c3ffff */
.L_x_590:
        /* <DEDUP_REMOVED lines=14> */
.L_x_862:


//--------------------- .text._ZN7cutlass13device_kernelIN5flash19enable_sm80_to_sm89INS1_16FlashAttnFwdSm80INS1_25CollectiveMainloopFwdSm80ILi4ELi1ELb0EN4cute5tupleIJNS5_1CILi128EEENS7_ILi64EEENS7_ILi96EEEEEELi96ENS_6half_tEfNS_4arch4Sm80ELb1ELb0ELb1ELb0ELb1ELb0ELb1ELb0EEENS1_21CollectiveEpilogueFwdINS6_IJS8_SA_S9_EEENS6_IJNS7_ILi1EEESI_SI_EEESC_SE_Li128ELb0ELb1ELb0ELb0EEENS1_30DynamicPersistentTileSchedulerILi128ELi128ELb0ELb1ELb0EEEEEEEEEvNT_6ParamsE --------------------------
	.section	.text._ZN7cutlass13device_kernelIN5flash19enable_sm80_to_sm89INS1_16FlashAttnFwdSm80INS1_25CollectiveMainloopFwdSm80ILi4ELi1ELb0EN4cute5tupleIJNS5_1CILi128EEENS7_ILi64EEENS7_ILi96EEEEEELi96ENS_6half_tEfNS_4arch4Sm80ELb1ELb0ELb1ELb0ELb1ELb0ELb1ELb0EEENS1_21CollectiveEpilogueFwdINS6_IJS8_SA_S9_EEENS6_IJNS7_ILi1EEESI_SI_EEESC_SE_Li128ELb0ELb1ELb0ELb0EEENS1_30DynamicPersistentTileSchedulerILi128ELi128ELb0ELb1ELb0EEEEEEEEEvNT_6ParamsE,"ax",@progbits
	.sectioninfo	@"SHI_REGISTERS=255"
	.align	128
.text._ZN7cutlass13device_kernelIN5flash19enable_sm80_to_sm89INS1_16FlashAttnFwdSm80INS1_25CollectiveMainloopFwdSm80ILi4ELi1ELb0EN4cute5tupleIJNS5_1CILi128EEENS7_ILi64EEENS7_ILi96EEEEEELi96ENS_6half_tEfNS_4arch4Sm80ELb1ELb0ELb1ELb0ELb1ELb0ELb1ELb0EEENS1_21CollectiveEpilogueFwdINS6_IJS8_SA_S9_EEENS6_IJNS7_ILi1EEESI_SI_EEESC_SE_Li128ELb0ELb1ELb0ELb0EEENS1_30DynamicPersistentTileSchedulerILi128ELi128ELb0ELb1ELb0EEEEEEEEEvNT_6ParamsE:
        .type           _ZN7cutlass13device_kernelIN5flash19enable_sm80_to_sm89INS1_16FlashAttnFwdSm80INS1_25CollectiveMainloopFwdSm80ILi4ELi1ELb0EN4cute5tupleIJNS5_1CILi128EEENS7_ILi64EEENS7_ILi96EEEEEELi96ENS_6half_tEfNS_4arch4Sm80ELb1ELb0ELb1ELb0ELb1ELb0ELb1ELb0EEENS1_21CollectiveEpilogueFwdINS6_IJS8_SA_S9_EEENS6_IJNS7_ILi1EEESI_SI_EEESC_SE_Li128ELb0ELb1ELb0ELb0EEENS1_30DynamicPersistentTileSchedulerILi128ELi128ELb0ELb1ELb0EEEEEEEEEvNT_6ParamsE,@function
        .size           _ZN7cutlass13device_kernelIN5flash19enable_sm80_to_sm89INS1_16FlashAttnFwdSm80INS1_25CollectiveMainloopFwdSm80ILi4ELi1ELb0EN4cute5tupleIJNS5_1CILi128EEENS7_ILi64EEENS7_ILi96EEEEEELi96ENS_6half_tEfNS_4arch4Sm80ELb1ELb0ELb1ELb0ELb1ELb0ELb1ELb0EEENS1_21CollectiveEpilogueFwdINS6_IJS8_SA_S9_EEENS6_IJNS7_ILi1EEESI_SI_EEESC_SE_Li128ELb0ELb1ELb0ELb0EEENS1_30DynamicPersistentTileSchedulerILi128ELi128ELb0ELb1ELb0EEEEEEEEEvNT_6ParamsE,(.L_x_864 - _ZN7cutlass13device_kernelIN5flash19enable_sm80_to_sm89INS1_16FlashAttnFwdSm80INS1_25CollectiveMainloopFwdSm80ILi4ELi1ELb0EN4cute5tupleIJNS5_1CILi128EEENS7_ILi64EEENS7_ILi96EEEEEELi96ENS_6half_tEfNS_4arch4Sm80ELb1ELb0ELb1ELb0ELb1ELb0ELb1ELb0EEENS1_21CollectiveEpilogueFwdINS6_IJS8_SA_S9_EEENS6_IJNS7_ILi1EEESI_SI_EEESC_SE_Li128ELb0ELb1ELb0ELb0EEENS1_30DynamicPersistentTileSchedulerILi128ELi128ELb0ELb1ELb0EEEEEEEEEvNT_6ParamsE)
        .other          _ZN7cutlass13device_kernelIN5flash19enable_sm80_to_sm89INS1_16FlashAttnFwdSm80INS1_25CollectiveMainloopFwdSm80ILi4ELi1ELb0EN4cute5tupleIJNS5_1CILi128EEENS7_ILi64EEENS7_ILi96EEEEEELi96ENS_6half_tEfNS_4arch4Sm80ELb1ELb0ELb1ELb0ELb1ELb0ELb1ELb0EEENS1_21CollectiveEpilogueFwdINS6_IJS8_SA_S9_EEENS6_IJNS7_ILi1EEESI_SI_EEESC_SE_Li128ELb0ELb1ELb0ELb0EEENS1_30DynamicPersistentTileSchedulerILi128ELi128ELb0ELb1ELb0EEEEEEEEEvNT_6ParamsE,@"STO_CUDA_ENTRY STV_DEFAULT"
_ZN7cutlass13device_kernelIN5flash19enable_sm80_to_sm89INS1_16FlashAttnFwdSm80INS1_25CollectiveMainloopFwdSm80ILi4ELi1ELb0EN4cute5tupleIJNS5_1CILi128EEENS7_ILi64EEENS7_ILi96EEEEEELi96ENS_6half_tEfNS_4arch4Sm80ELb1ELb0ELb1ELb0ELb1ELb0ELb1ELb0EEENS1_21CollectiveEpilogueFwdINS6_IJS8_SA_S9_EEENS6_IJNS7_ILi1EEESI_SI_EEESC_SE_Li128ELb0ELb1ELb0ELb0EEENS1_30DynamicPersistentTileSchedulerILi128ELi128ELb0ELb1ELb0EEEEEEEEEvNT_6ParamsE:
[----:B------:R-:W-:-:S03]  /*0000*/  MOV R1, c[0x0][0x28] ;  /* 0x00000a0000017a02 */ /* 0x000fc60000000f00 */
[----:B------:R-:W1:Y:S01]  /*0010*/  S2R R24, SR_TID.X ;  /* 0x0000000000187919 */ /* 0x000e620000002100 */
[----:B------:R-:W-:-:S03]  /*0020*/  IADD3 R1, R1, -0x90, RZ ;  /* 0xffffff7001017810 */ /* 0x000fc60007ffe0ff */
[----:B------:R-:W2:Y:S01]  /*0030*/  S2R R18, SR_CTAID.X ;  /* 0x0000000000127919 */ /* 0x000ea20000002500 */
[----:B-1----:R-:W-:-:S05]  /*0040*/  SHF.R.U32.HI R2, RZ, 0x5, R24 ;  /* 0x00000005ff027819 */ /* 0x002fca0000011618 */
[----:B------:R-:W1:Y:S02]  /*0050*/  SHFL.IDX PT, R0, R2, RZ, 0x1f ;  /* 0x00001fff02007589 */ /* 0x000e6400000e0000 */
[----:B-1----:R-:W-:Y:S02]  /*0060*/  ISETP.GE.AND P0, PT, R0, 0x1, PT ;  /* 0x000000010000780c */ /* 0x002fe40003f06270 */
[----:B------:R1:W-:Y:S11]  /*0070*/  STL [R1+0x84], R0 ;  /* 0x0000840001007387 */ /* 0x0003f60000100800 */
[----:B------:R-:W-:Y:S06]  /*0080*/  @P0 BAR.ARV 0x4, 0x80 ;  /* 0x0102000000000b1d */ /* 0x000fec0000002000 */
[----:B--2---:R-:W-:-:S13]  /*0090*/  ISETP.GE.AND P0, PT, R18, c[0x0][0x538], PT ;  /* 0x00014e0012007a0c */ /* 0x004fda0003f06270 */
[----:B------:R-:W-:Y:S05]  /*00a0*/  @P0 EXIT ;  /* 0x000000000000094d */ /* 0x000fea0003800000 */
[----:B-1----:R-:W-:Y:S01]  /*00b0*/  SHF.R.S32.HI R17, RZ, 0x1f, R24 ;  /* 0x0000001fff117819 */ /* 0x002fe20000011418 */
[----:B------:R-:W-:Y:S01]  /*00c0*/  IMAD.MOV.U32 R202, RZ, RZ, 0x20 ;  /* 0x00000020ffca7424 */ /* 0x000fe200078e00ff */
[----:B------:R-:W-:Y:S02]  /*00d0*/  ULDC.64 UR6, c[0x0][0x118] ;  /* 0x0000460000067ab9 */ /* 0x000fe40000000a00 */
[CC--:B------:R-:W-:Y:S02]  /*00e0*/  LEA.HI R16, R17.reuse, R24.reuse, RZ, 0x3 ;  /* 0x0000001811107211 */ /* 0x0c0fe400078f18ff */
[----:B------:R-:W-:Y:S02]  /*00f0*/  LEA.HI R8, R17, R24, RZ, 0x2 ;  /* 0x0000001811087211 */ /* 0x000fe400078f10ff */
[----:B------:R-:W-:Y:S02]  /*0100*/  SHF.R.S32.HI R0, RZ, 0x3, R16 ;  /* 0x00000003ff007819 */ /* 0x000fe40000011410 */
[----:B------:R-:W-:-:S02]  /*0110*/  LOP3.LUT R2, R8, 0xfffffffc, RZ, 0xc0, !PT ;  /* 0xfffffffc08027812 */ /* 0x000fc400078ec0ff */
[----:B------:R-:W-:Y:S01]  /*0120*/  LEA.HI R4, R17, R24, RZ, 0x4 ;  /* 0x0000001811047211 */ /* 0x000fe200078f20ff */
[----:B------:R-:W-:Y:S01]  /*0130*/  IMAD.SHL.U32 R0, R0, 0x40, RZ ;  /* 0x0000004000007824 */ /* 0x000fe200078e00ff */
[----:B------:R-:W-:Y:S01]  /*0140*/  SHF.R.S32.HI R23, RZ, 0x2, R8 ;  /* 0x00000002ff177819 */ /* 0x000fe20000011408 */
[----:B------:R-:W-:Y:S01]  /*0150*/  IMAD.IADD R10, R24, 0x1, -R2 ;  /* 0x00000001180a7824 */ /* 0x000fe200078e0a02 */
[----:B------:R-:W-:Y:S02]  /*0160*/  SHF.R.S32.HI R5, RZ, 0x4, R4 ;  /* 0x00000004ff057819 */ /* 0x000fe40000011404 */
[----:B------:R-:W-:Y:S01]  /*0170*/  LOP3.LUT R0, R0, 0xc0, RZ, 0xc0, !PT ;  /* 0x000000c000007812 */ /* 0x000fe200078ec0ff */
[----:B------:R-:W-:Y:S01]  /*0180*/  IMAD.SHL.U32 R217, R10, 0x8, RZ ;  /* 0x000000080ad97824 */ /* 0x000fe200078e00ff */
[----:B------:R-:W-:Y:S02]  /*0190*/  LEA.HI R3, R4, R5, RZ, 0x1 ;  /* 0x0000000504037211 */ /* 0x000fe400078f08ff */
[----:B------:R-:W-:-:S02]  /*01a0*/  SHF.R.U32.HI R2, RZ, 0x3, R0 ;  /* 0x00000003ff027819 */ /* 0x000fc40000011600 */
[----:B------:R-:W-:Y:S02]  /*01b0*/  LOP3.LUT R0, R0, 0x18, R217, 0xf8, !PT ;  /* 0x0000001800007812 */ /* 0x000fe400078ef8d9 */
[----:B------:R-:W-:Y:S02]  /*01c0*/  LOP3.LUT R3, R3, 0xfffffffe, RZ, 0xc0, !PT ;  /* 0xfffffffe03037812 */ /* 0x000fe400078ec0ff */
[----:B------:R-:W-:Y:S02]  /*01d0*/  LOP3.LUT R7, R0, R2, RZ, 0x3c, !PT ;  /* 0x0000000200077212 */ /* 0x000fe400078e3cff */
[----:B------:R-:W-:Y:S01]  /*01e0*/  LOP3.LUT R0, R4, 0xfffffff0, RZ, 0xc0, !PT ;  /* 0xfffffff004007812 */ /* 0x000fe200078ec0ff */
[----:B------:R-:W-:Y:S01]  /*01f0*/  IMAD.IADD R12, R5, 0x1, -R3 ;  /* 0x00000001050c7824 */ /* 0x000fe200078e0a03 */
[----:B------:R-:W-:Y:S02]  /*0200*/  LOP3.LUT R3, R16, 0xfffffff8, RZ, 0xc0, !PT ;  /* 0xfffffff810037812 */ /* 0x000fe400078ec0ff */
[----:B------:R-:W-:Y:S01]  /*0210*/  LEA.HI R2, R8, R23, RZ, 0x1 ;  /* 0x0000001708027211 */ /* 0x000fe200078f08ff */
[C---:B------:R-:W-:Y:S01]  /*0220*/  IMAD.IADD R0, R24.reuse, 0x1, -R0 ;  /* 0x0000000118007824 */ /* 0x040fe200078e0a00 */
[----:B------:R-:W-:Y:S01]  /*0230*/  LEA.HI R11, R17, R24, RZ, 0x5 ;  /* 0x00000018110b7211 */ /* 0x000fe200078f28ff */
[----:B------:R-:W-:Y:S01]  /*0240*/  IMAD.IADD R3, R24, 0x1, -R3 ;  /* 0x0000000118037824 */ /* 0x000fe200078e0a03 */
[----:B------:R-:W-:-:S02]  /*0250*/  LOP3.LUT R2, R2, 0x7fffffe, RZ, 0xc0, !PT ;  /* 0x07fffffe02027812 */ /* 0x000fc400078ec0ff */
[-C--:B------:R-:W-:Y:S02]  /*0260*/  LEA.HI R6, R0, R0.reuse, RZ, 0x1 ;  /* 0x0000000000067211 */ /* 0x080fe400078f08ff */
[----:B------:R-:W-:Y:S01]  /*0270*/  SHF.R.S32.HI R5, RZ, 0x1f, R0 ;  /* 0x0000001fff057819 */ /* 0x000fe20000011400 */
[----:B------:R-:W-:Y:S01]  /*0280*/  IMAD.IADD R2, R23, 0x1, -R2 ;  /* 0x0000000117027824 */ /* 0x000fe200078e0a02 */
[----:B------:R-:W-:Y:S02]  /*0290*/  LEA.HI R9, R3, R3, RZ, 0x1 ;  /* 0x0000000303097211 */ /* 0x000fe400078f08ff */
[----:B------:R-:W-:Y:S02]  /*02a0*/  SHF.R.S32.HI R203, RZ, 0x5, R11 ;  /* 0x00000005ffcb7819 */ /* 0x000fe4000001140b */
[----:B------:R-:W-:Y:S02]  /*02b0*/  LOP3.LUT R4, R6, 0x7fffffe, RZ, 0xc0, !PT ;  /* 0x07fffffe06047812 */ /* 0x000fe400078ec0ff */
[----:B------:R-:W-:Y:S01]  /*02c0*/  LEA.HI R14, R5, R0, RZ, 0x3 ;  /* 0x00000000050e7211 */ /* 0x000fe200078f18ff */
[----:B------:R-:W-:Y:S01]  /*02d0*/  IMAD R2, R203, 0x8, R2 ;  /* 0x00000008cb027824 */ /* 0x000fe200078e0202 */
[----:B------:R-:W-:Y:S01]  /*02e0*/  LOP3.LUT R5, R9, 0x3fffffe, RZ, 0xc0, !PT ;  /* 0x03fffffe09057812 */ /* 0x000fe200078ec0ff */
[----:B------:R-:W-:Y:S01]  /*02f0*/  IMAD.IADD R13, R0, 0x1, -R4 ;  /* 0x00000001000d7824 */ /* 0x000fe200078e0a04 */
[----:B------:R-:W-:-:S02]  /*0300*/  LEA.HI R0, R10, R10, RZ, 0x1 ;  /* 0x0000000a0a007211 */ /* 0x000fc400078f08ff */
[----:B------:R-:W-:Y:S01]  /*0310*/  SHF.R.S32.HI R4, RZ, 0x1f, R11 ;  /* 0x0000001fff047819 */ /* 0x000fe2000001140b */
[----:B------:R-:W-:Y:S01]  /*0320*/  IMAD.IADD R200, R3, 0x1, -R5 ;  /* 0x0000000103c87824 */ /* 0x000fe200078e0a05 */
[----:B------:R-:W-:Y:S01]  /*0330*/  SHF.R.S32.HI R5, RZ, 0x1f, R8 ;  /* 0x0000001fff057819 */ /* 0x000fe20000011408 */
[----:B------:R-:W-:Y:S01]  /*0340*/  IMAD.U32 R3, R2, 0x20, R7 ;  /* 0x0000002002037824 */ /* 0x000fe200078e0007 */
[C---:B------:R-:W-:Y:S01]  /*0350*/  LOP3.LUT R2, R0.reuse, 0x1ffffffe, RZ, 0xc0, !PT ;  /* 0x1ffffffe00027812 */ /* 0x040fe200078ec0ff */
[----:B------:R-:W-:Y:S01]  /*0360*/  IMAD.SHL.U32 R0, R0, 0x20, RZ ;  /* 0x0000002000007824 */ /* 0x000fe200078e00ff */
[----:B------:R-:W-:Y:S01]  /*0370*/  LOP3.LUT R7, R11, 0xffffffe0, RZ, 0xc0, !PT ;  /* 0xffffffe00b077812 */ /* 0x000fe200078ec0ff */
[----:B------:R-:W-:Y:S01]  /*0380*/  IMAD R200, R12, 0x8, R200 ;  /* 0x000000080cc87824 */ /* 0x000fe200078e02c8 */
[----:B------:R1:W-:Y:S01]  /*0390*/  STL [R1+0x80], R3 ;  /* 0x0000800301007387 */ /* 0x0003e20000100800 */
[----:B------:R-:W-:Y:S02]  /*03a0*/  LEA.HI R4, R4, R203, RZ, 0x2 ;  /* 0x000000cb04047211 */ /* 0x000fe400078f10ff */
[----:B------:R-:W-:Y:S01]  /*03b0*/  LOP3.LUT R0, R0, 0xffffffc0, RZ, 0xc0, !PT ;  /* 0xffffffc000007812 */ /* 0x000fe200078ec0ff */
[----:B------:R-:W-:Y:S01]  /*03c0*/  IMAD.IADD R22, R24, 0x1, -R7 ;  /* 0x0000000118167824 */ /* 0x000fe200078e0a07 */
[----:B------:R-:W-:-:S02]  /*03d0*/  SHF.R.S32.HI R8, RZ, 0x1, R6 ;  /* 0x00000001ff087819 */ /* 0x000fc40000011406 */
[----:B------:R-:W-:Y:S01]  /*03e0*/  SHF.R.S32.HI R7, RZ, 0x1f, R6 ;  /* 0x0000001fff077819 */ /* 0x000fe20000011406 */
[----:B-1----:R-:W-:Y:S01]  /*03f0*/  IMAD.IADD R3, R10, 0x1, -R2 ;  /* 0x000000010a037824 */ /* 0x002fe200078e0a02 */
[----:B------:R-:W-:-:S03]  /*0400*/  LEA.HI R2, R5, R23, RZ, 0x3 ;  /* 0x0000001705027211 */ /* 0x000fc600078f18ff */
[----:B------:R-:W-:Y:S01]  /*0410*/  IMAD R15, R3, 0x8, R0 ;  /* 0x00000008030f7824 */ /* 0x000fe200078e0200 */
[----:B------:R-:W-:Y:S02]  /*0420*/  LOP3.LUT R0, R2, 0xfffffff8, RZ, 0xc0, !PT ;  /* 0xfffffff802007812 */ /* 0x000fe400078ec0ff */
[----:B------:R-:W-:Y:S02]  /*0430*/  SHF.R.S32.HI R2, RZ, 0x1f, R22 ;  /* 0x0000001fff027819 */ /* 0x000fe40000011416 */
[----:B------:R-:W-:Y:S01]  /*0440*/  LOP3.LUT R3, R4, 0xffffffc, RZ, 0xc0, !PT ;  /* 0x0ffffffc04037812 */ /* 0x000fe200078ec0ff */
[----:B------:R-:W-:Y:S01]  /*0450*/  IMAD.IADD R4, R23, 0x1, -R0 ;  /* 0x0000000117047824 */ /* 0x000fe200078e0a00 */
[----:B------:R-:W-:Y:S02]  /*0460*/  LEA.HI R11, R2, R22, RZ, 0x2 ;  /* 0x00000016020b7211 */ /* 0x000fe400078f10ff */
[----:B------:R-:W-:Y:S01]  /*0470*/  SHF.R.S32.HI R0, RZ, 0x1, R9 ;  /* 0x00000001ff007819 */ /* 0x000fe20000011409 */
[C---:B------:R-:W-:Y:S01]  /*0480*/  IMAD.IADD R3, R203.reuse, 0x1, -R3 ;  /* 0x00000001cb037824 */ /* 0x040fe200078e0a03 */
[----:B------:R-:W-:Y:S01]  /*0490*/  SHF.R.S32.HI R2, RZ, 0x2, R11 ;  /* 0x00000002ff027819 */ /* 0x000fe2000001140b */
[----:B------:R-:W-:Y:S01]  /*04a0*/  IMAD.SHL.U32 R203, R203, 0x200, RZ ;  /* 0x00000200cbcb7824 */ /* 0x000fe200078e00ff */
[----:B------:R-:W-:-:S02]  /*04b0*/  LEA.HI R6, R4, R4, RZ, 0x1 ;  /* 0x0000000404067211 */ /* 0x000fc400078f08ff */
[C---:B------:R-:W-:Y:S01]  /*04c0*/  LOP3.LUT P2, RZ, R0.reuse, 0x2, RZ, 0xc0, !PT ;  /* 0x0000000200ff7812 */ /* 0x040fe2000784c0ff */
[----:B------:R-:W-:Y:S01]  /*04d0*/  IMAD.SHL.U32 R0, R0, 0x40, RZ ;  /* 0x0000004000007824 */ /* 0x000fe200078e00ff */
[----:B------:R-:W-:Y:S01]  /*04e0*/  LOP3.LUT R5, R6, 0x3fffffe, RZ, 0xc0, !PT ;  /* 0x03fffffe06057812 */ /* 0x000fe200078ec0ff */
[----:B------:R-:W-:Y:S01]  /*04f0*/  IMAD R21, R3, 0x10, R2 ;  /* 0x0000001003157824 */ /* 0x000fe200078e0202 */
[----:B------:R-:W-:Y:S01]  /*0500*/  LEA.HI R2, R7, R8, RZ, 0x2 ;  /* 0x0000000807027211 */ /* 0x000fe200078f10ff */
[----:B------:R-:W-:Y:S01]  /*0510*/  IMAD R7, R10, 0x2, R203 ;  /* 0x000000020a077824 */ /* 0x000fe200078e02cb */
[----:B------:R-:W-:Y:S01]  /*0520*/  LOP3.LUT R0, R0, 0xc0, RZ, 0xc0, !PT ;  /* 0x000000c000007812 */ /* 0x000fe200078ec0ff */
[----:B------:R-:W-:Y:S01]  /*0530*/  IMAD.IADD R5, R4, 0x1, -R5 ;  /* 0x0000000104057824 */ /* 0x000fe200078e0a05 */
[----:B------:R-:W-:Y:S01]  /*0540*/  LOP3.LUT R2, R2, 0xfffffffc, RZ, 0xc0, !PT ;  /* 0xfffffffc02027812 */ /* 0x000fe200078ec0ff */
[----:B------:R-:W-:Y:S01]  /*0550*/  STL [R1+0x88], R21 ;  /* 0x0000881501007387 */ /* 0x000fe20000100800 */
[----:B------:R-:W-:-:S02]  /*0560*/  LOP3.LUT R4, R0, 0x8, R16, 0xf8, !PT ;  /* 0x0000000800047812 */ /* 0x000fc400078ef810 */
[----:B------:R-:W-:Y:S01]  /*0570*/  SHF.R.U32.HI R3, RZ, 0x3, R0 ;  /* 0x00000003ff037819 */ /* 0x000fe20000011600 */
[----:B------:R-:W-:Y:S01]  /*0580*/  IMAD.IADD R2, R8, 0x1, -R2 ;  /* 0x0000000108027824 */ /* 0x000fe200078e0a02 */
[----:B------:R-:W-:Y:S01]  /*0590*/  SHF.R.S32.HI R0, RZ, 0x1, R6 ;  /* 0x00000001ff007819 */ /* 0x000fe20000011406 */
[----:B------:R-:W-:Y:S01]  /*05a0*/  IMAD R6, R5, 0x20, R7 ;  /* 0x0000002005067824 */ /* 0x000fe200078e0207 */
[----:B------:R-:W-:Y:S01]  /*05b0*/  LOP3.LUT R8, R4, R3, RZ, 0x3c, !PT ;  /* 0x0000000304087212 */ /* 0x000fe200078e3cff */
[----:B------:R-:W-:Y:S01]  /*05c0*/  IMAD.SHL.U32 R5, R14, 0x20, RZ ;  /* 0x000000200e057824 */ /* 0x000fe200078e00ff */
[C---:B------:R-:W-:Y:S01]  /*05d0*/  LOP3.LUT R4, R0.reuse, 0x1, RZ, 0xc0, !PT ;  /* 0x0000000100047812 */ /* 0x040fe200078ec0ff */
[----:B------:R-:W-:Y:S01]  /*05e0*/  IMAD.SHL.U32 R3, R0, 0x40, RZ ;  /* 0x0000004000037824 */ /* 0x000fe200078e00ff */
[C---:B------:R-:W-:Y:S01]  /*05f0*/  LOP3.LUT P3, RZ, R2.reuse, 0x2, RZ, 0xc0, !PT ;  /* 0x0000000202ff7812 */ /* 0x040fe2000786c0ff */
[----:B------:R-:W-:Y:S01]  /*0600*/  IMAD.SHL.U32 R2, R2, 0x40, RZ ;  /* 0x0000004002027824 */ /* 0x000fe200078e00ff */
[----:B------:R-:W-:Y:S01]  /*0610*/  ISETP.NE.U32.AND P1, PT, R4, 0x1, PT ;  /* 0x000000010400780c */ /* 0x000fe20003f25070 */
[----:B------:R-:W-:Y:S01]  /*0620*/  IMAD.SHL.U32 R7, R12, 0x8, RZ ;  /* 0x000000080c077824 */ /* 0x000fe200078e00ff */
[----:B------:R-:W-:Y:S01]  /*0630*/  LOP3.LUT R3, R3, 0xc0, RZ, 0xc0, !PT ;  /* 0x000000c003037812 */ /* 0x000fe200078ec0ff */
[----:B------:R-:W-:Y:S01]  /*0640*/  IMAD.U32 R200, R200, 0x20, R8 ;  /* 0x00000020c8c87824 */ /* 0x000fe200078e0008 */
[----:B------:R-:W-:-:S02]  /*0650*/  LOP3.LUT P0, RZ, R0, 0x2, RZ, 0xc0, !PT ;  /* 0x0000000200ff7812 */ /* 0x000fc4000780c0ff */
[----:B------:R-:W-:Y:S02]  /*0660*/  LEA.HI R3, R3, R3, RZ, 0x1d ;  /* 0x0000000303037211 */ /* 0x000fe400078fe8ff */
[----:B------:R-:W-:Y:S02]  /*0670*/  LOP3.LUT R0, R5, 0xffffff00, RZ, 0xc0, !PT ;  /* 0xffffff0005007812 */ /* 0x000fe400078ec0ff */
[----:B------:R-:W-:Y:S01]  /*0680*/  LOP3.LUT R2, R2, 0xc0, RZ, 0xc0, !PT ;  /* 0x000000c002027812 */ /* 0x000fe200078ec0ff */
[----:B------:R-:W-:Y:S01]  /*0690*/  IMAD.IADD R3, R3, 0x1, R6 ;  /* 0x0000000103037824 */ /* 0x000fe200078e0206 */
[----:B------:R-:W-:Y:S01]  /*06a0*/  LEA R200, R200, 0x3100, 0x1 ;  /* 0x00003100c8c87811 */ /* 0x000fe200078e08ff */
[----:B------:R-:W-:Y:S01]  /*06b0*/  IMAD.IADD R203, R0, 0x1, R203 ;  /* 0x0000000100cb7824 */ /* 0x000fe200078e02cb */
[----:B------:R-:W-:Y:S01]  /*06c0*/  LOP3.LUT R4, R2, 0x8, R7, 0xf8, !PT ;  /* 0x0000000802047812 */ /* 0x000fe200078ef807 */
[----:B------:R-:W-:Y:S01]  /*06d0*/  IMAD.SHL.U32 R20, R3, 0x2, RZ ;  /* 0x0000000203147824 */ /* 0x000fe200078e00ff */
[----:B------:R-:W-:Y:S01]  /*06e0*/  SHF.R.U32.HI R201, RZ, 0x3, R2 ;  /* 0x00000003ffc97819 */ /* 0x000fe20000011602 */
[----:B------:R-:W-:Y:S01]  /*06f0*/  IMAD R2, R13, 0x20, R0 ;  /* 0x000000200d027824 */ /* 0x000fe200078e0200 */
[----:B------:R-:W-:Y:S01]  /*0700*/  IADD3 R3, R217, 0x20, RZ ;  /* 0x00000020d9037810 */ /* 0x000fe20007ffe0ff */
[----:B------:R-:W-:Y:S01]  /*0710*/  IMAD R203, R13, 0x20, R203 ;  /* 0x000000200dcb7824 */ /* 0x000fe200078e02cb */
[C---:B------:R-:W-:Y:S01]  /*0720*/  IADD3 R0, R20.reuse, 0x80, RZ ;  /* 0x0000008014007810 */ /* 0x040fe20007ffe0ff */
[----:B------:R-:W-:Y:S01]  /*0730*/  STL [R1+0x6c], R20 ;  /* 0x00006c1401007387 */ /* 0x000fe20000100800 */
[----:B------:R-:W-:-:S02]  /*0740*/  IADD3 R19, R20, 0x70, RZ ;  /* 0x0000007014137810 */ /* 0x000fc40007ffe0ff */
[----:B------:R-:W-:Y:S01]  /*0750*/  LOP3.LUT R201, R4, R201, RZ, 0x3c, !PT ;  /* 0x000000c904c97212 */ /* 0x000fe200078e3cff */
[----:B------:R-:W-:Y:S01]  /*0760*/  STL [R1+0x7c], R18 ;  /* 0x00007c1201007387 */ /* 0x000fe20000100800 */
[----:B------:R-:W-:Y:S01]  /*0770*/  @P1 IADD3 R19, R0, 0x10, RZ ;  /* 0x0000001000131810 */ /* 0x000fe20007ffe0ff */
[----:B------:R-:W-:Y:S01]  /*0780*/  IMAD R0, R10, 0x20, R23 ;  /* 0x000000200a007824 */ /* 0x000fe200078e0217 */
[----:B------:R-:W-:Y:S01]  /*0790*/  SHF.R.S32.HI R3, RZ, 0x1f, R3 ;  /* 0x0000001fff037819 */ /* 0x000fe20000011403 */
[C---:B------:R-:W-:Y:S01]  /*07a0*/  IMAD.IADD R203, R201.reuse, 0x1, R203 ;  /* 0x00000001c9cb7824 */ /* 0x040fe200078e02cb */
[----:B------:R-:W-:Y:S01]  /*07b0*/  IADD3 R205, R200, 0x20, RZ ;  /* 0x00000020c8cd7810 */ /* 0x000fe20007ffe0ff */
[----:B------:R-:W-:Y:S01]  /*07c0*/  STL [R1+0x70], R19 ;  /* 0x0000701301007387 */ /* 0x000fe20000100800 */
[----:B------:R-:W-:Y:S01]  /*07d0*/  IMAD.IADD R201, R201, 0x1, R2 ;  /* 0x00000001c9c97824 */ /* 0x000fe200078e0202 */
[----:B------:R-:W-:Y:S01]  /*07e0*/  LEA.HI R2, R17, R24, RZ, 0x7 ;  /* 0x0000001811027211 */ /* 0x000fe200078f38ff */
[----:B------:R-:W-:Y:S01]  /*07f0*/  IMAD.IADD R3, R21, 0x1, R15 ;  /* 0x0000000115037824 */ /* 0x000fe200078e020f */
[----:B------:R1:W-:Y:S01]  /*0800*/  STL [R1+0x18], R0 ;  /* 0x0000180001007387 */ /* 0x0003e20000100800 */
[----:B------:R-:W-:-:S02]  /*0810*/  LEA R203, R203, 0x6100, 0x1 ;  /* 0x00006100cbcb7811 */ /* 0x000fc400078e08ff */
[----:B------:R-:W-:Y:S01]  /*0820*/  SHF.R.S32.HI R2, RZ, 0x7, R2 ;  /* 0x00000007ff027819 */ /* 0x000fe20000011402 */
[----:B------:R-:W-:Y:S01]  /*0830*/  STL [R1+0x68], R3 ;  /* 0x0000680301007387 */ /* 0x000fe20000100800 */
[----:B------:R-:W-:Y:S02]  /*0840*/  IADD3 R2, R217, 0x40, RZ ;  /* 0x00000040d9027810 */ /* 0x000fe40007ffe0ff */
[----:B------:R-:W-:Y:S02]  /*0850*/  LEA R201, R201, 0x100, 0x1 ;  /* 0x00000100c9c97811 */ /* 0x000fe400078e08ff */
[----:B------:R-:W-:Y:S02]  /*0860*/  SHF.R.S32.HI R2, RZ, 0x1f, R2 ;  /* 0x0000001fff027819 */ /* 0x000fe40000011402 */
[C---:B------:R-:W-:Y:S02]  /*0870*/  SEL R2, R202.reuse, 0xffffffe0, !P0 ;  /* 0xffffffe0ca027807 */ /* 0x040fe40004000000 */
[----:B------:R-:W-:-:S02]  /*0880*/  SEL R202, R202, 0xffffffe0, !P3 ;  /* 0xffffffe0caca7807 */ /* 0x000fc40005800000 */
[----:B------:R-:W-:Y:S02]  /*0890*/  @P2 IADD3 R205, R200, -0x20, RZ ;  /* 0xffffffe0c8cd2810 */ /* 0x000fe40007ffe0ff */
[----:B------:R-:W-:Y:S01]  /*08a0*/  SHF.R.S32.HI R4, RZ, 0x1f, R217 ;  /* 0x0000001fff047819 */ /* 0x000fe200000114d9 */
[----:B------:R-:W-:Y:S01]  /*08b0*/  IMAD.IADD R204, R203, 0x1, R202 ;  /* 0x00000001cbcc7824 */ /* 0x000fe200078e02ca */
[C---:B------:R-:W-:Y:S01]  /*08c0*/  IADD3 R216, R205.reuse, 0x400, RZ ;  /* 0x00000400cdd87810 */ /* 0x040fe20007ffe0ff */
[----:B------:R-:W-:Y:S01]  /*08d0*/  IMAD.IADD R202, R202, 0x1, R201 ;  /* 0x00000001caca7824 */ /* 0x000fe200078e02c9 */
[C---:B------:R-:W-:Y:S02]  /*08e0*/  IADD3 R215, R205.reuse, 0x800, RZ ;  /* 0x00000800cdd77810 */ /* 0x040fe40007ffe0ff */
[----:B------:R-:W-:Y:S02]  /*08f0*/  IADD3 R214, R205, 0xc00, RZ ;  /* 0x00000c00cdd67810 */ /* 0x000fe40007ffe0ff */
[----:B-1----:R-:W-:-:S02]  /*0900*/  LOP3.LUT R0, R11, 0x7ffffffc, RZ, 0xc0, !PT ;  /* 0x7ffffffc0b007812 */ /* 0x002fc400078ec0ff */
[C---:B------:R-:W-:Y:S02]  /*0910*/  IADD3 R213, R205.reuse, 0x1000, RZ ;  /* 0x00001000cdd57810 */ /* 0x040fe40007ffe0ff */
[C---:B------:R-:W-:Y:S01]  /*0920*/  IADD3 R212, R205.reuse, 0x1400, RZ ;  /* 0x00001400cdd47810 */ /* 0x040fe20007ffe0ff */
[----:B------:R-:W-:Y:S01]  /*0930*/  IMAD.IADD R0, R22, 0x1, -R0 ;  /* 0x0000000116007824 */ /* 0x000fe200078e0a00 */
[C---:B------:R-:W-:Y:S02]  /*0940*/  IADD3 R211, R205.reuse, 0x1800, RZ ;  /* 0x00001800cdd37810 */ /* 0x040fe40007ffe0ff */
[C---:B------:R-:W-:Y:S01]  /*0950*/  IADD3 R210, R205.reuse, 0x1c00, RZ ;  /* 0x00001c00cdd27810 */ /* 0x040fe20007ffe0ff */
[----:B------:R-:W-:Y:S01]  /*0960*/  IMAD.SHL.U32 R0, R0, 0x2, RZ ;  /* 0x0000000200007824 */ /* 0x000fe200078e00ff */
[C---:B------:R-:W-:Y:S02]  /*0970*/  IADD3 R209, R205.reuse, 0x2000, RZ ;  /* 0x00002000cdd17810 */ /* 0x040fe40007ffe0ff */
[----:B------:R-:W-:-:S02]  /*0980*/  IADD3 R208, R205, 0x2400, RZ ;  /* 0x00002400cdd07810 */ /* 0x000fc40007ffe0ff */
[----:B------:R1:W-:Y:S01]  /*0990*/  STL [R1+0x64], R0 ;  /* 0x0000640001007387 */ /* 0x0003e20000100800 */
[C---:B------:R-:W-:Y:S02]  /*09a0*/  IADD3 R207, R205.reuse, 0x2800, RZ ;  /* 0x00002800cdcf7810 */ /* 0x040fe40007ffe0ff */
[----:B------:R-:W-:Y:S01]  /*09b0*/  IADD3 R206, R205, 0x2c00, RZ ;  /* 0x00002c00cdce7810 */ /* 0x000fe20007ffe0ff */
[----:B-1----:R-:W-:-:S05]  /*09c0*/  IMAD.IADD R0, R20, 0x1, R2 ;  /* 0x0000000114007824 */ /* 0x002fca00078e0202 */
[----:B------:R1:W-:Y:S02]  /*09d0*/  STL [R1+0x78], R0 ;  /* 0x0000780001007387 */ /* 0x0003e40000100800 */
[----:B-1----:R-:W-:-:S05]  /*09e0*/  IMAD.IADD R0, R2, 0x1, R19 ;  /* 0x0000000102007824 */ /* 0x002fca00078e0213 */
[----:B------:R1:W-:Y:S02]  /*09f0*/  STL [R1+0x74], R0 ;  /* 0x0000740001007387 */ /* 0x0003e40000100800 */
.L_x_664:
[----:B------:R-:W2:Y:S01]  /*0a00*/  LDL R4, [R1+0x7c] ;  /* 0x00007c0001047983 */ /* 0x000ea20000100800 */
[----:B-1----:R-:W-:Y:S01]  /*0a10*/  IMAD.MOV.U32 R0, RZ, RZ, c[0x0][0x560] ;  /* 0x00015800ff007624 */ /* 0x002fe200078e00ff */
[----:B------:R-:W-:Y:S01]  /*0a20*/  YIELD ;  /* 0x0000000000007946 */ /* 0x000fe20003800000 */
[----:B------:R-:W-:Y:S03]  /*0a30*/  BSSY B0, `(.L_x_591) ;  /* 0x0000016000007945 */ /* 0x000fe60003800000 */
[----:B------:R-:W-:-:S13]  /*0a40*/  ISETP.NE.AND P0, PT, R0, 0x1, PT ;  /* 0x000000010000780c */ /* 0x000fda0003f05270 */
[----:B--2---:R-:W-:Y:S01]  /*0a50*/  @P0 IMAD.HI.U32 R0, R4, c[0x0][0x564], RZ ;  /* 0x0001590004000a27 */ /* 0x004fe200078e00ff */
[----:B------:R-:W-:-:S04]  /*0a60*/  MOV R3, R4 ;  /* 0x0000000400037202 */ /* 0x000fc80000000f00 */
[----:B------:R-:W-:-:S04]  /*0a70*/  @P0 SHF.R.U32.HI R3, RZ, c[0x0][0x568], R0 ;  /* 0x00015a00ff030a19 */ /* 0x000fc80000011600 */
[----:B------:R-:W-:Y:S01]  /*0a80*/  ISETP.GE.AND P0, PT, R3, c[0x0][0x578], PT ;  /* 0x00015e0003007a0c */ /* 0x000fe20003f06270 */
[----:B------:R-:W-:-:S04]  /*0a90*/  IMAD.MOV R2, RZ, RZ, -R3 ;  /* 0x000000ffff027224 */ /* 0x000fc800078e0a03 */
[----:B------:R-:W-:-:S08]  /*0aa0*/  IMAD R2, R2, c[0x0][0x560], R4 ;  /* 0x0001580002027a24 */ /* 0x000fd000078e0204 */
[----:B------:R-:W-:Y:S05]  /*0ab0*/  @!P0 BRA `(.L_x_592) ;  /* 0x0000007000008947 */ /* 0x000fea0003800000 */
[----:B------:R-:W-:-:S04]  /*0ac0*/  MOV R0, c[0x0][0x56c] ;  /* 0x00015b0000007a02 */ /* 0x000fc80000000f00 */
[----:B------:R-:W-:Y:S02]  /*0ad0*/  ISETP.NE.AND P0, PT, R0, 0x1, PT ;  /* 0x000000010000780c */ /* 0x000fe40003f05270 */
[----:B------:R-:W-:-:S11]  /*0ae0*/  MOV R0, R2 ;  /* 0x0000000200007202 */ /* 0x000fd60000000f00 */
[----:B------:R-:W-:-:S05]  /*0af0*/  @P0 IMAD.HI.U32 R4, R2, c[0x0][0x570], RZ ;  /* 0x00015c0002040a27 */ /* 0x000fca00078e00ff */
[----:B------:R-:W-:-:S05]  /*0b00*/  @P0 SHF.R.U32.HI R0, RZ, c[0x0][0x574], R4 ;  /* 0x00015d00ff000a19 */ /* 0x000fca0000011604 */
[----:B------:R-:W-:Y:S01]  /*0b10*/  IMAD R4, R0, c[0x0][0x56c], RZ ;  /* 0x00015b0000047a24 */ /* 0x000fe200078e02ff */
[----:B------:R-:W-:Y:S05]  /*0b20*/  BRA `(.L_x_593) ;  /* 0x0000006000007947 */ /* 0x000fea0003800000 */
.L_x_592:
[----:B------:R-:W-:-:S04]  /*0b30*/  MOV R0, c[0x0][0x554] ;  /* 0x0001550000007a02 */ /* 0x000fc80000000f00 */
[----:B------:R-:W-:Y:S02]  /*0b40*/  ISETP.NE.AND P0, PT, R0, 0x1, PT ;  /* 0x000000010000780c */ /* 0x000fe40003f05270 */
[----:B------:R-:W-:-:S11]  /*0b50*/  MOV R0, R2 ;  /* 0x0000000200007202 */ /* 0x000fd60000000f00 */
[----:B------:R-:W-:-:S05]  /*0b60*/  @P0 IMAD.HI.U32 R4, R2, c[0x0][0x558], RZ ;  /* 0x0001560002040a27 */ /* 0x000fca00078e00ff */
[----:B------:R-:W-:-:S05]  /*0b70*/  @P0 SHF.R.U32.HI R0, RZ, c[0x0][0x55c], R4 ;  /* 0x00015700ff000a19 */ /* 0x000fca0000011604 */
[----:B------:R-:W-:Y:S02]  /*0b80*/  IMAD R4, R0, c[0x0][0x554], RZ ;  /* 0x0001550000047a24 */ /* 0x000fe400078e02ff */
.L_x_593:
[----:B------:R-:W-:Y:S05]  /*0b90*/  BSYNC B0 ;  /* 0x0000000000007941 */ /* 0x000fea0003800000 */
.L_x_591:
[----:B------:R-:W-:Y:S01]  /*0ba0*/  IMAD.MOV.U32 R5, RZ, RZ, c[0x0][0x548] ;  /* 0x00015200ff057624 */ /* 0x000fe200078e00ff */
[----:B------:R-:W-:Y:S01]  /*0bb0*/  ISETP.NE.U32.AND P0, PT, RZ, c[0x0][0x370], PT ;  /* 0x0000dc00ff007a0c */ /* 0x000fe20003f05070 */
[----:B------:R-:W-:Y:S02]  /*0bc0*/  IMAD.IADD R2, R2, 0x1, -R4 ;  /* 0x0000000102027824 */ /* 0x000fe400078e0a04 */
[----:B------:R-:W-:Y:S01]  /*0bd0*/  IMAD.MOV.U32 R6, RZ, RZ, RZ ;  /* 0x000000ffff067224 */ /* 0x000fe200078e00ff */
[----:B------:R-:W-:Y:S01]  /*0be0*/  ISETP.NE.AND P1, PT, R5, 0x1, PT ;  /* 0x000000010500780c */ /* 0x000fe20003f25270 */
[----:B------:R-:W-:Y:S01]  /*0bf0*/  IMAD R2, R3, c[0x0][0x554], R2 ;  /* 0x0001550003027a24 */ /* 0x000fe200078e0202 */
[----:B------:R-:W-:-:S04]  /*0c00*/  ISETP.NE.AND.EX P0, PT, RZ, c[0x0][0x374], PT, P0 ;  /* 0x0000dd00ff007a0c */ /* 0x000fc80003f05300 */
[----:B------:R-:W-:-:S07]  /*0c10*/  MOV R8, R2 ;  /* 0x0000000200087202 */ /* 0x000fce0000000f00 */
[----:B------:R-:W-:-:S04]  /*0c20*/  @P1 IMAD.HI.U32 R3, R2, c[0x0][0x54c], RZ ;  /* 0x0001530002031a27 */ /* 0x000fc800078e00ff */
[----:B------:R-:W-:Y:S01]  /*0c30*/  @P0 IMAD.MOV.U32 R4, RZ, RZ, 0x4 ;  /* 0x00000004ff040424 */ /* 0x000fe200078e00ff */
[----:B------:R-:W-:-:S05]  /*0c40*/  @P1 SHF.R.U32.HI R8, RZ, c[0x0][0x550], R3 ;  /* 0x00015400ff081a19 */ /* 0x000fca0000011603 */
[----:B------:R-:W-:Y:S01]  /*0c50*/  @P0 IMAD.WIDE R4, R8, R4, c[0x0][0x370] ;  /* 0x0000dc0008040625 */ /* 0x000fe200078e0204 */
[----:B------:R-:W-:Y:S01]  /*0c60*/  LOP3.LUT R0, R0, 0x1ffffff, RZ, 0x3c, !PT ;  /* 0x01ffffff00007812 */ /* 0x000fe200078e3cff */
[----:B------:R-:W-:Y:S04]  /*0c70*/  STL [R1+0x5c], R8 ;  /* 0x00005c0801007387 */ /* 0x000fe80000100800 */
[----:B------:R1:W2:Y:S01]  /*0c80*/  @P0 LDG.E R6, [R4.64] ;  /* 0x0000000604060981 */ /* 0x0002a2000c1e1900 */
[----:B------:R-:W-:Y:S01]  /*0c90*/  MOV R3, c[0x0][0x2c4] ;  /* 0x0000b10000037a02 */ /* 0x000fe20000000f00 */
[----:B------:R-:W-:Y:S01]  /*0ca0*/  CS2R R94, SRZ ;  /* 0x00000000005e7805 */ /* 0x000fe2000001ff00 */
[----:B------:R-:W-:Y:S01]  /*0cb0*/  IADD3 R0, R0, c[0x0][0x53c], RZ ;  /* 0x00014f0000007a10 */ /* 0x000fe20007ffe0ff */
[----:B------:R-:W-:Y:S01]  /*0cc0*/  CS2R R92, SRZ ;  /* 0x00000000005c7805 */ /* 0x000fe2000001ff00 */
[----:B------:R-:W-:Y:S01]  /*0cd0*/  ISETP.NE.AND P5, PT, R3, 0x1, PT ;  /* 0x000000010300780c */ /* 0x000fe20003fa5270 */
[----:B------:R-:W-:Y:S01]  /*0ce0*/  CS2R R98, SRZ ;  /* 0x0000000000627805 */ /* 0x000fe2000001ff00 */
[----:B------:R-:W-:Y:S01]  /*0cf0*/  MOV R3, c[0x0][0x2ac] ;  /* 0x0000ab0000037a02 */ /* 0x000fe20000000f00 */
[----:B------:R-:W-:Y:S01]  /*0d00*/  IMAD.SHL.U32 R48, R0, 0x80, RZ ;  /* 0x0000008000307824 */ /* 0x000fe200078e00ff */
[----:B------:R-:W-:Y:S01]  /*0d10*/  CS2R R96, SRZ ;  /* 0x0000000000607805 */ /* 0x000fe2000001ff00 */
[----:B------:R-:W-:Y:S01]  /*0d20*/  IMAD.MOV.U32 R90, RZ, RZ, RZ ;  /* 0x000000ffff5a7224 */ /* 0x000fe200078e00ff */
[----:B------:R-:W-:Y:S01]  /*0d30*/  CS2R R88, SRZ ;  /* 0x0000000000587805 */ /* 0x000fe2000001ff00 */
[----:B------:R-:W-:Y:S01]  /*0d40*/  CS2R R86, SRZ ;  /* 0x0000000000567805 */ /* 0x000fe2000001ff00 */
[----:B------:R-:W-:Y:S01]  /*0d50*/  IADD3 R0, R48, 0x7f, RZ ;  /* 0x0000007f30007810 */ /* 0x000fe20007ffe0ff */
[----:B------:R-:W-:Y:S01]  /*0d60*/  STL [R1+0x58], R48 ;  /* 0x0000583001007387 */ /* 0x000fe20000100800 */
[----:B------:R-:W-:Y:S01]  /*0d70*/  CS2R R84, SRZ ;  /* 0x0000000000547805 */ /* 0x000fe2000001ff00 */
[----:B------:R-:W-:Y:S01]  /*0d80*/  IMAD.MOV.U32 R9, RZ, RZ, RZ ;  /* 0x000000ffff097224 */ /* 0x000fe200078e00ff */
[----:B------:R-:W-:Y:S01]  /*0d90*/  MOV R78, RZ ;  /* 0x000000ff004e7202 */ /* 0x000fe20000000f00 */
[----:B------:R-:W-:Y:S01]  /*0da0*/  CS2R R10, SRZ ;  /* 0x00000000000a7805 */ /* 0x000fe2000001ff00 */
[----:B------:R-:W-:Y:S01]  /*0db0*/  IMAD.MOV.U32 R76, RZ, RZ, RZ ;  /* 0x000000ffff4c7224 */ /* 0x000fe200078e00ff */
[----:B------:R-:W-:Y:S01]  /*0dc0*/  CS2R R12, SRZ ;  /* 0x00000000000c7805 */ /* 0x000fe2000001ff00 */
[----:B------:R-:W-:Y:S01]  /*0dd0*/  IMAD.MOV.U32 R82, RZ, RZ, RZ ;  /* 0x000000ffff527224 */ /* 0x000fe200078e00ff */
[----:B------:R-:W-:Y:S01]  /*0de0*/  MOV R80, RZ ;  /* 0x000000ff00507202 */ /* 0x000fe20000000f00 */
[----:B------:R-:W-:Y:S01]  /*0df0*/  IMAD.MOV.U32 R74, RZ, RZ, RZ ;  /* 0x000000ffff4a7224 */ /* 0x000fe200078e00ff */
[----:B------:R-:W-:Y:S01]  /*0e00*/  CS2R R14, SRZ ;  /* 0x00000000000e7805 */ /* 0x000fe2000001ff00 */
[----:B-1----:R-:W-:Y:S01]  /*0e10*/  IMAD.MOV.U32 R5, RZ, RZ, 0x40 ;  /* 0x00000040ff057424 */ /* 0x002fe200078e00ff */
[----:B------:R-:W-:Y:S01]  /*0e20*/  MOV R70, RZ ;  /* 0x000000ff00467202 */ /* 0x000fe20000000f00 */
[----:B------:R-:W-:Y:S01]  /*0e30*/  @P5 IMAD.HI.U32 R4, R0, c[0x0][0x2c8], RZ ;  /* 0x0000b20000045a27 */ /* 0x000fe200078e00ff */
[----:B------:R-:W-:Y:S01]  /*0e40*/  CS2R R16, SRZ ;  /* 0x0000000000107805 */ /* 0x000fe2000001ff00 */
[----:B------:R-:W-:Y:S01]  /*0e50*/  CS2R R18, SRZ ;  /* 0x0000000000127805 */ /* 0x000fe2000001ff00 */
[----:B------:R-:W-:Y:S01]  /*0e60*/  IADD3 R5, R5, -c[0x0][0x168], RZ ;  /* 0x80005a0005057a10 */ /* 0x000fe20007ffe0ff */
[----:B------:R-:W-:Y:S01]  /*0e70*/  IMAD.MOV.U32 R72, RZ, RZ, RZ ;  /* 0x000000ffff487224 */ /* 0x000fe200078e00ff */
[----:B------:R-:W-:Y:S01]  /*0e80*/  @P5 SHF.R.U32.HI R0, RZ, c[0x0][0x2cc], R4 ;  /* 0x0000b300ff005a19 */ /* 0x000fe20000011604 */
[----:B------:R-:W-:Y:S01]  /*0e90*/  IMAD.MOV.U32 R68, RZ, RZ, RZ ;  /* 0x000000ffff447224 */ /* 0x000fe200078e00ff */
[----:B------:R-:W-:Y:S01]  /*0ea0*/  MOV R164, RZ ;  /* 0x000000ff00a47202 */ /* 0x000fe20000000f00 */
[----:B------:R-:W-:Y:S01]  /*0eb0*/  IMAD.MOV.U32 R166, RZ, RZ, RZ ;  /* 0x000000ffffa67224 */ /* 0x000fe200078e00ff */
[----:B------:R-:W-:Y:S01]  /*0ec0*/  CS2R R20, SRZ ;  /* 0x0000000000147805 */ /* 0x000fe2000001ff00 */
[----:B------:R-:W-:Y:S01]  /*0ed0*/  IMAD.MOV.U32 R170, RZ, RZ, RZ ;  /* 0x000000ffffaa7224 */ /* 0x000fe200078e00ff */
[----:B------:R-:W-:Y:S01]  /*0ee0*/  MOV R162, RZ ;  /* 0x000000ff00a27202 */ /* 0x000fe20000000f00 */
[----:B------:R-:W-:Y:S01]  /*0ef0*/  IMAD.MOV.U32 R168, RZ, RZ, RZ ;  /* 0x000000ffffa87224 */ /* 0x000fe200078e00ff */
[----:B------:R-:W-:Y:S01]  /*0f00*/  CS2R R22, SRZ ;  /* 0x0000000000167805 */ /* 0x000fe2000001ff00 */
        /* <DEDUP_REMOVED lines=39> */
[----:B--2---:R1:W-:Y:S02]  /*1180*/  STL [R1+0x38], R6 ;  /* 0x0000380601007387 */ /* 0x0043e40000100800 */
[----:B-1----:R-:W-:-:S02]  /*1190*/  IMAD R6, R3, c[0x0][0x1d0], RZ ;  /* 0x0000740003067a24 */ /* 0x002fc400078e02ff */
[----:B------:R-:W-:-:S03]  /*11a0*/  IMAD R3, R3, c[0x0][0x1d0], R5 ;  /* 0x0000740003037a24 */ /* 0x000fc600078e0205 */
[----:B------:R-:W-:Y:S01]  /*11b0*/  IADD3 R5, R6, 0x3f, RZ ;  /* 0x0000003f06057810 */ /* 0x000fe20007ffe0ff */
[----:B------:R-:W-:-:S03]  /*11c0*/  IMAD.IADD R0, R3, 0x1, R0 ;  /* 0x0000000103007824 */ /* 0x000fc600078e0200 */
[----:B------:R-:W-:Y:S02]  /*11d0*/  SHF.R.S32.HI R3, RZ, 0x1f, R5 ;  /* 0x0000001fff037819 */ /* 0x000fe40000011405 */
[----:B------:R-:W-:Y:S02]  /*11e0*/  SHF.R.S32.HI R4, RZ, 0x1f, R0 ;  /* 0x0000001fff047819 */ /* 0x000fe40000011400 */
[----:B------:R-:W-:Y:S02]  /*11f0*/  LEA.HI R3, R3, R5, RZ, 0x6 ;  /* 0x0000000503037211 */ /* 0x000fe400078f30ff */
[----:B------:R-:W-:Y:S01]  /*1200*/  LEA.HI R4, R4, R0, RZ, 0x6 ;  /* 0x0000000004047211 */ /* 0x000fe200078f30ff */
[----:B------:R-:W-:Y:S01]  /*1210*/  IMAD.MOV R0, RZ, RZ, -R8 ;  /* 0x000000ffff007224 */ /* 0x000fe200078e0a08 */
[----:B------:R-:W-:Y:S02]  /*1220*/  SHF.R.S32.HI R3, RZ, 0x6, R3 ;  /* 0x00000006ff037819 */ /* 0x000fe40000011403 */
[----:B------:R-:W-:Y:S01]  /*1230*/  SHF.R.S32.HI R4, RZ, 0x6, R4 ;  /* 0x00000006ff047819 */ /* 0x000fe20000011404 */
[----:B------:R-:W-:Y:S01]  /*1240*/  IMAD R6, R0, c[0x0][0x548], R2 ;  /* 0x0001520000067a24 */ /* 0x000fe200078e0202 */
[----:B------:R-:W-:-:S02]  /*1250*/  PRMT R0, RZ, 0x7610, R0 ;  /* 0x00007610ff007816 */ /* 0x000fc40000000000 */
[----:B------:R-:W-:Y:S02]  /*1260*/  IMNMX R183, R3, R4, PT ;  /* 0x0000000403b77217 */ /* 0x000fe40003800200 */
[----:B------:R1:W-:Y:S01]  /*1270*/  STL [R1+0x60], R6 ;  /* 0x0000600601007387 */ /* 0x0003e20000100800 */
[----:B------:R-:W-:Y:S02]  /*1280*/  MOV R5, RZ ;  /* 0x000000ff00057202 */ /* 0x000fe40000000f00 */
[----:B------:R-:W-:-:S13]  /*1290*/  ISETP.GE.AND P0, PT, R183, 0x1, PT ;  /* 0x00000001b700780c */ /* 0x000fda0003f06270 */
[----:B------:R-:W-:Y:S05]  /*12a0*/  @!P0 BRA `(.L_x_594) ;  /* 0x0000e56000008947 */ /* 0x000fea0003800000 */
[----:B------:R-:W2:Y:S01]  /*12b0*/  LDL R7, [R1+0x18] ;  /* 0x0000180001077983 */ /* 0x000ea20000100800 */
[----:B------:R-:W-:-:S04]  /*12c0*/  ISETP.NE.U32.AND P1, PT, RZ, c[0x0][0x340], PT ;  /* 0x0000d000ff007a0c */ /* 0x000fc80003f25070 */
[----:B------:R-:W-:-:S13]  /*12d0*/  ISETP.NE.AND.EX P1, PT, RZ, c[0x0][0x344], PT, P1 ;  /* 0x0000d100ff007a0c */ /* 0x000fda0003f25310 */
[----:B------:R-:W-:-:S05]  /*12e0*/  @P1 MOV R2, 0x4 ;  /* 0x0000000400021802 */ /* 0x000fca0000000f00 */
[----:B------:R-:W-:-:S05]  /*12f0*/  @P1 IMAD.WIDE R2, R8, R2, c[0x0][0x340] ;  /* 0x0000d00008021625 */ /* 0x000fca00078e0202 */
[----:B------:R3:W5:Y:S01]  /*1300*/  @P1 LDG.E R13, [R2.64] ;  /* 0x00000006020d1981 */ /* 0x000762000c1e1900 */
[----:B------:R-:W-:Y:S02]  /*1310*/  SHF.R.S32.HI R18, RZ, 0x1f, R6 ;  /* 0x0000001fff127819 */ /* 0x000fe40000011406 */
[C---:B------:R-:W-:Y:S02]  /*1320*/  IADD3 R49, R217.reuse, 0x20, RZ ;  /* 0x00000020d9317810 */ /* 0x040fe40007ffe0ff */
[----:B------:R-:W-:Y:S01]  /*1330*/  ISETP.GE.AND P6, PT, R217, c[0x0][0x198], PT ;  /* 0x00006600d9007a0c */ /* 0x000fe20003fc6270 */
[----:B------:R-:W-:Y:S01]  /*1340*/  IMAD R0, R18, c[0x0][0x1b8], RZ ;  /* 0x00006e0012007a24 */ /* 0x000fe200078e02ff */
[----:B------:R-:W-:-:S03]  /*1350*/  ISETP.GE.AND P4, PT, R49, c[0x0][0x198], PT ;  /* 0x0000660031007a0c */ /* 0x000fc60003f86270 */
[C---:B------:R-:W-:Y:S02]  /*1360*/  IMAD R5, R6.reuse, c[0x0][0x1bc], R0 ;  /* 0x00006f0006057a24 */ /* 0x040fe400078e0200 */
[----:B---3--:R-:W-:Y:S01]  /*1370*/  IMAD.WIDE.U32 R2, R6, c[0x0][0x1b8], RZ ;  /* 0x00006e0006027a25 */ /* 0x008fe200078e00ff */
[----:B-1----:R-:W-:-:S04]  /*1380*/  SHF.R.S32.HI R6, RZ, 0x1f, R8 ;  /* 0x0000001fff067819 */ /* 0x002fc80000011408 */
[----:B------:R-:W-:Y:S01]  /*1390*/  IADD3 R3, R3, R5, RZ ;  /* 0x0000000503037210 */ /* 0x000fe20007ffe0ff */
[----:B------:R-:W-:-:S04]  /*13a0*/  IMAD R5, R6, c[0x0][0x1c0], RZ ;  /* 0x0000700006057a24 */ /* 0x000fc800078e02ff */
[C---:B------:R-:W-:Y:S02]  /*13b0*/  IMAD R5, R8.reuse, c[0x0][0x1c4], R5 ;  /* 0x0000710008057a24 */ /* 0x040fe400078e0205 */
[----:B------:R-:W-:-:S05]  /*13c0*/  IMAD.WIDE.U32 R2, R8, c[0x0][0x1c0], R2 ;  /* 0x0000700008027a25 */ /* 0x000fca00078e0002 */
[----:B------:R-:W-:Y:S02]  /*13d0*/  IADD3 R3, R3, R5, RZ ;  /* 0x0000000503037210 */ /* 0x000fe40007ffe0ff */
[----:B--2---:R-:W-:Y:S02]  /*13e0*/  IADD3 R4, R7, R48, RZ ;  /* 0x0000003007047210 */ /* 0x004fe40007ffe0ff */
[----:B------:R-:W-:-:S03]  /*13f0*/  IADD3 R48, R217, 0x40, RZ ;  /* 0x00000040d9307810 */ /* 0x000fc60007ffe0ff */
[----:B------:R-:W-:Y:S01]  /*1400*/  @P5 IMAD.HI.U32 R7, R4, c[0x0][0x2c8], RZ ;  /* 0x0000b20004075a27 */ /* 0x000fe200078e00ff */
[----:B------:R-:W-:-:S03]  /*1410*/  ISETP.GE.AND P3, PT, R48, c[0x0][0x198], PT ;  /* 0x0000660030007a0c */ /* 0x000fc60003f66270 */
[----:B------:R-:W-:Y:S01]  /*1420*/  IMAD.MOV.U32 R0, RZ, RZ, R4 ;  /* 0x000000ffff007224 */ /* 0x000fe200078e0004 */
[----:B------:R-:W-:-:S04]  /*1430*/  @P5 SHF.R.U32.HI R0, RZ, c[0x0][0x2cc], R7 ;  /* 0x0000b300ff005a19 */ /* 0x000fc80000011607 */
[--C-:B------:R-:W-:Y:S01]  /*1440*/  SHF.R.S32.HI R6, RZ, 0x1f, R0.reuse ;  /* 0x0000001fff067819 */ /* 0x100fe20000011400 */
[----:B------:R-:W-:Y:S02]  /*1450*/  IMAD.MOV R7, RZ, RZ, -R0 ;  /* 0x000000ffff077224 */ /* 0x000fe400078e0a00 */
[----:B------:R-:W-:-:S04]  /*1460*/  IMAD.WIDE.U32 R2, R0, c[0x0][0x1b0], R2 ;  /* 0x00006c0000027a25 */ /* 0x000fc800078e0002 */
[----:B------:R-:W-:Y:S02]  /*1470*/  IMAD R5, R6, c[0x0][0x1b0], RZ ;  /* 0x00006c0006057a24 */ /* 0x000fe400078e02ff */
[----:B------:R-:W-:Y:S02]  /*1480*/  IMAD R4, R7, c[0x0][0x2c4], R4 ;  /* 0x0000b10007047a24 */ /* 0x000fe400078e0204 */
[----:B------:R-:W-:-:S03]  /*1490*/  IMAD R5, R0, c[0x0][0x1b4], R5 ;  /* 0x00006d0000057a24 */ /* 0x000fc600078e0205 */
[----:B------:R-:W-:Y:S01]  /*14a0*/  SHF.R.S32.HI R0, RZ, 0x1f, R4 ;  /* 0x0000001fff007819 */ /* 0x000fe20000011404 */
[----:B------:R-:W-:Y:S02]  /*14b0*/  IMAD.IADD R3, R3, 0x1, R5 ;  /* 0x0000000103037824 */ /* 0x000fe400078e0205 */
[----:B------:R-:W-:Y:S02]  /*14c0*/  @!P1 IMAD.MOV.U32 R13, RZ, RZ, R8 ;  /* 0x000000ffff0d9224 */ /* 0x000fe400078e0008 */
[----:B------:R-:W-:Y:S02]  /*14d0*/  IMAD R0, R0, c[0x0][0x1a8], RZ ;  /* 0x00006a0000007a24 */ /* 0x000fe400078e02ff */
[----:B------:R-:W-:-:S04]  /*14e0*/  IMAD.WIDE.U32 R2, R4, c[0x0][0x1a8], R2 ;  /* 0x00006a0004027a25 */ /* 0x000fc800078e0002 */
[----:B------:R-:W-:Y:S01]  /*14f0*/  IMAD R4, R4, c[0x0][0x1ac], R0 ;  /* 0x00006b0004047a24 */ /* 0x000fe200078e0200 */
[----:B------:R-:W-:-:S04]  /*1500*/  LEA R12, P0, R2, c[0x0][0x160], 0x1 ;  /* 0x00005800020c7a11 */ /* 0x000fc800078008ff */
[----:B------:R-:W-:-:S04]  /*1510*/  IADD3 R4, R3, R4, RZ ;  /* 0x0000000403047210 */ /* 0x000fc80007ffe0ff */
[----:B------:R-:W-:Y:S01]  /*1520*/  LEA.HI.X R10, R2, c[0x0][0x164], R4, 0x1, P0 ;  /* 0x00005900020a7a11 */ /* 0x000fe200000f0c04 */
[----:B------:R-:W-:Y:S05]  /*1530*/  BRA.DIV ~URZ, `(.L_x_595) ;  /* 0x000104627f007947 */ /* 0x000fea000b800000 */
[----:B------:R1:W2:Y:S02]  /*1540*/  SHFL.IDX PT, R5, R10, RZ, 0x1c1f ;  /* 0x001c1fff0a057589 */ /* 0x0002a400000e0000 */
.L_x_665:
[----:B------:R-:W-:Y:S05]  /*1550*/  BRA.DIV ~URZ, `(.L_x_596) ;  /* 0x000104b27f007947 */ /* 0x000fea000b800000 */
[----:B------:R3:W4:Y:S02]  /*1560*/  SHFL.IDX PT, R0, R12, RZ, 0x1c1f ;  /* 0x001c1fff0c007589 */ /* 0x00072400000e0000 */
.L_x_666:
[----:B---3--:R-:W3:Y:S04]  /*1570*/  LDL R3, [R1+0x58] ;  /* 0x0000580001037983 */ /* 0x008ee80000100800 */
[----:B------:R-:W1:Y:S01]  /*1580*/  S2R R4, SR_TID.X ;  /* 0x0000000000047919 */ /* 0x000e620000002100 */
[----:B------:R-:W-:-:S04]  /*1590*/  IMAD.MOV.U32 R14, RZ, RZ, c[0x0][0x2c4] ;  /* 0x0000b100ff0e7624 */ /* 0x000fc800078e00ff */
[----:B------:R-:W-:Y:S01]  /*15a0*/  IMAD R14, R14, c[0x0][0x168], RZ ;  /* 0x00005a000e0e7a24 */ /* 0x000fe200078e02ff */
[----:B-1----:R-:W-:-:S04]  /*15b0*/  SHF.R.S32.HI R2, RZ, 0x1f, R4 ;  /* 0x0000001fff027819 */ /* 0x002fc80000011404 */
[----:B------:R-:W-:-:S04]  /*15c0*/  LEA.HI R2, R2, R4, RZ, 0x2 ;  /* 0x0000000402027211 */ /* 0x000fc800078f10ff */
[----:B------:R-:W-:Y:S01]  /*15d0*/  SHF.R.S32.HI R2, RZ, 0x2, R2 ;  /* 0x00000002ff027819 */ /* 0x000fe20000011402 */
[----:B------:R-:W-:Y:S04]  /*15e0*/  BSSY B0, `(.L_x_597) ;  /* 0x0000019000007945 */ /* 0x000fe80003800000 */
[----:B---3--:R-:W-:-:S05]  /*15f0*/  IMAD.IADD R11, R2, 0x1, R3 ;  /* 0x00000001020b7824 */ /* 0x008fca00078e0203 */
[----:B------:R-:W-:-:S13]  /*1600*/  ISETP.GE.AND P0, PT, R11, R14, PT ;  /* 0x0000000e0b00720c */ /* 0x000fda0003f06270 */
[----:B------:R-:W-:Y:S05]  /*1610*/  @P0 BRA `(.L_x_598) ;  /* 0x0000015000000947 */ /* 0x000fea0003800000 */
[----:B------:R-:W3:Y:S01]  /*1620*/  LDL R4, [R1+0x80] ;  /* 0x0000800001047983 */ /* 0x000ee20000100800 */
[C---:B------:R-:W-:Y:S02]  /*1630*/  IADD3 R17, R217.reuse, 0x20, RZ ;  /* 0x00000020d9117810 */ /* 0x040fe40007ffe0ff */
[C---:B------:R-:W-:Y:S02]  /*1640*/  IADD3 R19, R217.reuse, 0x20, RZ ;  /* 0x00000020d9137810 */ /* 0x040fe40007ffe0ff */
[C---:B------:R-:W-:Y:S02]  /*1650*/  IADD3 R15, R217.reuse, 0x40, RZ ;  /* 0x00000040d90f7810 */ /* 0x040fe40007ffe0ff */
[C---:B------:R-:W-:Y:S02]  /*1660*/  IADD3 R16, R217.reuse, 0x40, RZ ;  /* 0x00000040d9107810 */ /* 0x040fe40007ffe0ff */
[----:B----4-:R-:W-:Y:S02]  /*1670*/  LEA R8, P2, R217, R0, 0x1 ;  /* 0x00000000d9087211 */ /* 0x010fe400078408ff */
[----:B------:R-:W-:-:S02]  /*1680*/  SHF.R.S32.HI R20, RZ, 0x1f, R217 ;  /* 0x0000001fff147819 */ /* 0x000fc400000114d9 */
[-C--:B------:R-:W-:Y:S02]  /*1690*/  LEA R6, P1, R17, R0.reuse, 0x1 ;  /* 0x0000000011067211 */ /* 0x080fe400078208ff */
[----:B------:R-:W-:Y:S02]  /*16a0*/  SHF.R.S32.HI R19, RZ, 0x1f, R19 ;  /* 0x0000001fff137819 */ /* 0x000fe40000011413 */
[----:B------:R-:W-:Y:S02]  /*16b0*/  SHF.R.S32.HI R16, RZ, 0x1f, R16 ;  /* 0x0000001fff107819 */ /* 0x000fe40000011410 */
[----:B------:R-:W-:Y:S02]  /*16c0*/  LEA R2, P0, R15, R0, 0x1 ;  /* 0x000000000f027211 */ /* 0x000fe400078008ff */
[-C--:B--2---:R-:W-:Y:S02]  /*16d0*/  LEA.HI.X R9, R217, R5.reuse, R20, 0x1, P2 ;  /* 0x00000005d9097211 */ /* 0x084fe400010f0c14 */
[----:B------:R-:W-:-:S02]  /*16e0*/  LEA.HI.X R7, R17, R5, R19, 0x1, P1 ;  /* 0x0000000511077211 */ /* 0x000fc400008f0c13 */
[----:B------:R-:W-:Y:S01]  /*16f0*/  LEA.HI.X R3, R15, R5, R16, 0x1, P0 ;  /* 0x000000050f037211 */ /* 0x000fe200000f0c10 */
[----:B---3--:R-:W-:-:S05]  /*1700*/  IMAD.SHL.U32 R0, R4, 0x2, RZ ;  /* 0x0000000204007824 */ /* 0x008fca00078e00ff */
[----:B------:R-:W-:Y:S01]  /*1710*/  @!PT LDS RZ, [RZ] ;  /* 0x00000000fffff984 */ /* 0x000fe20000000800 */
[----:B------:R-:W-:Y:S01]  /*1720*/  @!PT LDS RZ, [RZ] ;  /* 0x00000000fffff984 */ /* 0x000fe20000000800 */
[----:B------:R-:W-:Y:S01]  /*1730*/  @!PT LDS RZ, [RZ] ;  /* 0x00000000fffff984 */ /* 0x000fe20000000800 */
[----:B------:R1:W-:Y:S04]  /*1740*/  LDGSTS.E.BYPASS.LTC128B.128 [R0+0x6100], [R8.64], !P6 ;  /* 0x0610000008007fae */ /* 0x0003e8000f101d46 */
[----:B------:R1:W-:Y:S04]  /*1750*/  LDGSTS.E.BYPASS.LTC128B.128 [R0+0x8100], [R6.64], !P4 ;  /* 0x0810000006007fae */ /* 0x0003e8000e101d46 */
[----:B------:R1:W-:Y:S02]  /*1760*/  LDGSTS.E.BYPASS.LTC128B.128 [R0+0xa100], [R2.64], !P3 ;  /* 0x0a10000002007fae */ /* 0x0003e4000d901d46 */
.L_x_598:
[----:B------:R-:W-:Y:S05]  /*1770*/  BSYNC B0 ;  /* 0x0000000000007941 */ /* 0x000fea0003800000 */
.L_x_597:
[----:B------:R-:W-:Y:S05]  /*1780*/  BRA.DIV ~URZ, `(.L_x_599) ;  /* 0x000102f27f007947 */ /* 0x000fea000b800000 */
[----:B--2---:R2:W3:Y:S04]  /*1790*/  SHFL.IDX PT, R5, R10, 0x1, 0x1c1f ;  /* 0x003c1f000a057f89 */ /* 0x0044e800000e0000 */
[----:B-1--4-:R2:W1:Y:S02]  /*17a0*/  SHFL.IDX PT, R0, R12, 0x1, 0x1c1f ;  /* 0x003c1f000c007f89 */ /* 0x01246400000e0000 */
.L_x_667:
[----:B------:R-:W-:Y:S01]  /*17b0*/  IADD3 R2, R11, 0x20, RZ ;  /* 0x000000200b027810 */ /* 0x000fe20007ffe0ff */
[----:B------:R-:W-:Y:S03]  /*17c0*/  BSSY B0, `(.L_x_600) ;  /* 0x0000018000007945 */ /* 0x000fe60003800000 */
[----:B------:R-:W-:-:S13]  /*17d0*/  ISETP.GE.AND P0, PT, R2, R14, PT ;  /* 0x0000000e0200720c */ /* 0x000fda0003f06270 */
[----:B------:R-:W-:Y:S05]  /*17e0*/  @P0 BRA `(.L_x_601) ;  /* 0x0000015000000947 */ /* 0x000fea0003800000 */
[----:B------:R-:W4:Y:S01]  /*17f0*/  LDL R4, [R1+0x80] ;  /* 0x0000800001047983 */ /* 0x000f220000100800 */
[C---:B------:R-:W-:Y:S02]  /*1800*/  IADD3 R17, R217.reuse, 0x20, RZ ;  /* 0x00000020d9117810 */ /* 0x040fe40007ffe0ff */
[C---:B------:R-:W-:Y:S02]  /*1810*/  IADD3 R19, R217.reuse, 0x20, RZ ;  /* 0x00000020d9137810 */ /* 0x040fe40007ffe0ff */
[C---:B------:R-:W-:Y:S02]  /*1820*/  IADD3 R15, R217.reuse, 0x40, RZ ;  /* 0x00000040d90f7810 */ /* 0x040fe40007ffe0ff */
[C---:B------:R-:W-:Y:S02]  /*1830*/  IADD3 R16, R217.reuse, 0x40, RZ ;  /* 0x00000040d9107810 */ /* 0x040fe40007ffe0ff */
[----:B-1----:R-:W-:Y:S02]  /*1840*/  LEA R8, P2, R217, R0, 0x1 ;  /* 0x00000000d9087211 */ /* 0x002fe400078408ff */
[----:B------:R-:W-:-:S02]  /*1850*/  SHF.R.S32.HI R20, RZ, 0x1f, R217 ;  /* 0x0000001fff147819 */ /* 0x000fc400000114d9 */
[-C--:B------:R-:W-:Y:S02]  /*1860*/  LEA R6, P1, R17, R0.reuse, 0x1 ;  /* 0x0000000011067211 */ /* 0x080fe400078208ff */
[----:B------:R-:W-:Y:S02]  /*1870*/  SHF.R.S32.HI R19, RZ, 0x1f, R19 ;  /* 0x0000001fff137819 */ /* 0x000fe40000011413 */
[----:B------:R-:W-:Y:S02]  /*1880*/  SHF.R.S32.HI R16, RZ, 0x1f, R16 ;  /* 0x0000001fff107819 */ /* 0x000fe40000011410 */
[----:B------:R-:W-:Y:S02]  /*1890*/  LEA R2, P0, R15, R0, 0x1 ;  /* 0x000000000f027211 */ /* 0x000fe400078008ff */
[-C--:B---3--:R-:W-:Y:S02]  /*18a0*/  LEA.HI.X R9, R217, R5.reuse, R20, 0x1, P2 ;  /* 0x00000005d9097211 */ /* 0x088fe400010f0c14 */
[----:B------:R-:W-:-:S02]  /*18b0*/  LEA.HI.X R7, R17, R5, R19, 0x1, P1 ;  /* 0x0000000511077211 */ /* 0x000fc400008f0c13 */
[----:B------:R-:W-:Y:S01]  /*18c0*/  LEA.HI.X R3, R15, R5, R16, 0x1, P0 ;  /* 0x000000050f037211 */ /* 0x000fe200000f0c10 */
[----:B----4-:R-:W-:-:S05]  /*18d0*/  IMAD.SHL.U32 R0, R4, 0x2, RZ ;  /* 0x0000000204007824 */ /* 0x010fca00078e00ff */
[----:B------:R-:W-:Y:S01]  /*18e0*/  @!PT LDS RZ, [RZ] ;  /* 0x00000000fffff984 */ /* 0x000fe20000000800 */
[----:B------:R-:W-:Y:S01]  /*18f0*/  @!PT LDS RZ, [RZ] ;  /* 0x00000000fffff984 */ /* 0x000fe20000000800 */
[----:B------:R-:W-:Y:S01]  /*1900*/  @!PT LDS RZ, [RZ] ;  /* 0x00000000fffff984 */ /* 0x000fe20000000800 */
[----:B------:R1:W-:Y:S04]  /*1910*/  LDGSTS.E.BYPASS.LTC128B.128 [R0+0x6900], [R8.64], !P6 ;  /* 0x0690000008007fae */ /* 0x0003e8000f101d46 */
[----:B------:R1:W-:Y:S04]  /*1920*/  LDGSTS.E.BYPASS.LTC128B.128 [R0+0x8900], [R6.64], !P4 ;  /* 0x0890000006007fae */ /* 0x0003e8000e101d46 */
[----:B------:R1:W-:Y:S02]  /*1930*/  LDGSTS.E.BYPASS.LTC128B.128 [R0+0xa900], [R2.64], !P3 ;  /* 0x0a90000002007fae */ /* 0x0003e4000d901d46 */
.L_x_601:
[----:B------:R-:W-:Y:S05]  /*1940*/  BSYNC B0 ;  /* 0x0000000000007941 */ /* 0x000fea0003800000 */
.L_x_600:
[----:B------:R-:W-:Y:S05]  /*1950*/  BRA.DIV ~URZ, `(.L_x_602) ;  /* 0x000101f27f007947 */ /* 0x000fea000b800000 */
[----:B---3--:R3:W4:Y:S02]  /*1960*/  SHFL.IDX PT, R5, R10, 0x2, 0x1c1f ;  /* 0x005c1f000a057f89 */ /* 0x00872400000e0000 */
.L_x_668:
[----:B------:R-:W-:Y:S05]  /*1970*/  BRA.DIV ~URZ, `(.L_x_603) ;  /* 0x000102427f007947 */ /* 0x000fea000b800000 */
[----:B-1----:R1:W2:Y:S02]  /*1980*/  SHFL.IDX PT, R0, R12, 0x2, 0x1c1f ;  /* 0x005c1f000c007f89 */ /* 0x0022a400000e0000 */
.L_x_669:
[----:B------:R-:W-:Y:S01]  /*1990*/  IADD3 R2, R11, 0x40, RZ ;  /* 0x000000400b027810 */ /* 0x000fe20007ffe0ff */
[----:B------:R-:W-:Y:S03]  /*19a0*/  BSSY B0, `(.L_x_604) ;  /* 0x0000018000007945 */ /* 0x000fe60003800000 */
[----:B------:R-:W-:-:S13]  /*19b0*/  ISETP.GE.AND P0, PT, R2, R14, PT ;  /* 0x0000000e0200720c */ /* 0x000fda0003f06270 */
[----:B------:R-:W-:Y:S05]  /*19c0*/  @P0 BRA `(.L_x_605) ;  /* 0x0000015000000947 */ /* 0x000fea0003800000 */
[----:B---3--:R-:W3:Y:S01]  /*19d0*/  LDL R4, [R1+0x80] ;  /* 0x0000800001047983 */ /* 0x008ee20000100800 */
[C---:B------:R-:W-:Y:S02]  /*19e0*/  IADD3 R17, R217.reuse, 0x20, RZ ;  /* 0x00000020d9117810 */ /* 0x040fe40007ffe0ff */
[C---:B------:R-:W-:Y:S02]  /*19f0*/  IADD3 R19, R217.reuse, 0x20, RZ ;  /* 0x00000020d9137810 */ /* 0x040fe40007ffe0ff */
[C---:B------:R-:W-:Y:S02]  /*1a00*/  IADD3 R15, R217.reuse, 0x40, RZ ;  /* 0x00000040d90f7810 */ /* 0x040fe40007ffe0ff */
[C---:B------:R-:W-:Y:S02]  /*1a10*/  IADD3 R16, R217.reuse, 0x40, RZ ;  /* 0x00000040d9107810 */ /* 0x040fe40007ffe0ff */
[----:B--2---:R-:W-:Y:S02]  /*1a20*/  LEA R8, P2, R217, R0, 0x1 ;  /* 0x00000000d9087211 */ /* 0x004fe400078408ff */
[----:B------:R-:W-:-:S02]  /*1a30*/  SHF.R.S32.HI R20, RZ, 0x1f, R217 ;  /* 0x0000001fff147819 */ /* 0x000fc400000114d9 */
[-C--:B------:R-:W-:Y:S02]  /*1a40*/  LEA R6, P1, R17, R0.reuse, 0x1 ;  /* 0x0000000011067211 */ /* 0x080fe400078208ff */
[----:B------:R-:W-:Y:S02]  /*1a50*/  SHF.R.S32.HI R19, RZ, 0x1f, R19 ;  /* 0x0000001fff137819 */ /* 0x000fe40000011413 */
[----:B------:R-:W-:Y:S02]  /*1a60*/  SHF.R.S32.HI R16, RZ, 0x1f, R16 ;  /* 0x0000001fff107819 */ /* 0x000fe40000011410 */
[----:B------:R-:W-:Y:S02]  /*1a70*/  LEA R2, P0, R15, R0, 0x1 ;  /* 0x000000000f027211 */ /* 0x000fe400078008ff */
[-C--:B----4-:R-:W-:Y:S02]  /*1a80*/  LEA.HI.X R9, R217, R5.reuse, R20, 0x1, P2 ;  /* 0x00000005d9097211 */ /* 0x090fe400010f0c14 */
        /* <DEDUP_REMOVED lines=9> */
.L_x_605:
[----:B------:R-:W-:Y:S05]  /*1b20*/  BSYNC B0 ;  /* 0x0000000000007941 */ /* 0x000fea0003800000 */
.L_x_604:
[----:B------:R-:W-:Y:S05]  /*1b30*/  BRA.DIV ~URZ, `(.L_x_606) ;  /* 0x000100f27f007947 */ /* 0x000fea000b800000 */
[----:B----4-:R4:W1:Y:S04]  /*1b40*/  SHFL.IDX PT, R5, R10, 0x3, 0x1c1f ;  /* 0x007c1f000a057f89 */ /* 0x01086800000e0000 */
[----:B--2---:R4:W2:Y:S02]  /*1b50*/  SHFL.IDX PT, R0, R12, 0x3, 0x1c1f ;  /* 0x007c1f000c007f89 */ /* 0x0048a400000e0000 */
.L_x_670:
[----:B-1--4-:R-:W4:Y:S01]  /*1b60*/  LDL R12, [R1+0x80] ;  /* 0x00008000010c7983 */ /* 0x012f220000100800 */
[----:B------:R-:W-:Y:S01]  /*1b70*/  IADD3 R11, R11, 0x60, RZ ;  /* 0x000000600b0b7810 */ /* 0x000fe20007ffe0ff */
[----:B-----5:R-:W-:Y:S01]  /*1b80*/  IMAD.WIDE.U32 R164, R13, c[0x0][0x2b0], RZ ;  /* 0x0000ac000da47a25 */ /* 0x020fe200078e00ff */
[----:B------:R-:W-:-:S02]  /*1b90*/  SHF.R.S32.HI R22, RZ, 0x1f, R217 ;  /* 0x0000001fff167819 */ /* 0x000fc400000114d9 */
[----:B------:R-:W-:Y:S02]  /*1ba0*/  ISETP.GE.AND P2, PT, R11, R14, PT ;  /* 0x0000000e0b00720c */ /* 0x000fe40003f46270 */
[C---:B------:R-:W-:Y:S01]  /*1bb0*/  IADD3 R20, R217.reuse, 0x20, RZ ;  /* 0x00000020d9147810 */ /* 0x040fe20007ffe0ff */
[----:B------:R1:W-:Y:S01]  /*1bc0*/  STL.64 [R1+0x40], R164 ;  /* 0x000040a401007387 */ /* 0x0003e20000100a00 */
[C---:B------:R-:W-:Y:S02]  /*1bd0*/  IADD3 R32, R217.reuse, 0x40, RZ ;  /* 0x00000040d9207810 */ /* 0x040fe40007ffe0ff */
[C---:B------:R-:W-:Y:S02]  /*1be0*/  IADD3 R21, R217.reuse, 0x20, RZ ;  /* 0x00000020d9157810 */ /* 0x040fe40007ffe0ff */
[----:B------:R-:W-:Y:S02]  /*1bf0*/  IADD3 R19, R217, 0x40, RZ ;  /* 0x00000040d9137810 */ /* 0x000fe40007ffe0ff */
[----:B------:R-:W-:-:S02]  /*1c00*/  SHF.R.S32.HI R21, RZ, 0x1f, R21 ;  /* 0x0000001fff157819 */ /* 0x000fc40000011415 */
[----:B------:R-:W-:Y:S02]  /*1c10*/  SHF.R.S32.HI R19, RZ, 0x1f, R19 ;  /* 0x0000001fff137819 */ /* 0x000fe40000011413 */
[CC--:B--2---:R-:W-:Y:S02]  /*1c20*/  @!P2 LEA R8, P0, R217.reuse, R0.reuse, 0x1 ;  /* 0x00000000d908a211 */ /* 0x0c4fe400078008ff */
[-C--:B------:R-:W-:Y:S02]  /*1c30*/  @!P2 LEA R6, P1, R20, R0.reuse, 0x1 ;  /* 0x000000001406a211 */ /* 0x080fe400078208ff */
[----:B------:R-:W-:Y:S02]  /*1c40*/  @!P2 LEA.HI.X R9, R217, R5, R22, 0x1, P0 ;  /* 0x00000005d909a211 */ /* 0x000fe400000f0c16 */
[----:B------:R-:W-:Y:S02]  /*1c50*/  @!P2 LEA R2, P0, R32, R0, 0x1 ;  /* 0x000000002002a211 */ /* 0x000fe400078008ff */
[----:B------:R-:W-:-:S02]  /*1c60*/  SHF.R.S32.HI R0, RZ, 0x1f, R13 ;  /* 0x0000001fff007819 */ /* 0x000fc4000001140d */
[-C--:B------:R-:W-:Y:S02]  /*1c70*/  @!P2 LEA.HI.X R7, R20, R5.reuse, R21, 0x1, P1 ;  /* 0x000000051407a211 */ /* 0x080fe400008f0c15 */
[----:B------:R-:W-:Y:S01]  /*1c80*/  @!P2 LEA.HI.X R3, R32, R5, R19, 0x1, P0 ;  /* 0x000000052003a211 */ /* 0x000fe200000f0c13 */
[----:B------:R-:W-:-:S04]  /*1c90*/  IMAD R0, R0, c[0x0][0x2b0], RZ ;  /* 0x0000ac0000007a24 */ /* 0x000fc800078e02ff */
[----:B------:R-:W-:-:S04]  /*1ca0*/  IMAD R0, R13, c[0x0][0x2b4], R0 ;  /* 0x0000ad000d007a24 */ /* 0x000fc800078e0200 */
[----:B------:R-:W-:-:S05]  /*1cb0*/  IMAD.IADD R162, R165, 0x1, R0 ;  /* 0x00000001a5a27824 */ /* 0x000fca00078e0200 */
[----:B------:R1:W-:Y:S01]  /*1cc0*/  STL [R1+0x50], R162 ;  /* 0x000050a201007387 */ /* 0x0003e20000100800 */
[----:B----4-:R-:W-:-:S05]  /*1cd0*/  IMAD.SHL.U32 R218, R12, 0x2, RZ ;  /* 0x000000020cda7824 */ /* 0x010fca00078e00ff */
[----:B------:R-:W-:Y:S01]  /*1ce0*/  @!PT LDS RZ, [RZ] ;  /* 0x00000000fffff984 */ /* 0x000fe20000000800 */
[----:B------:R-:W-:Y:S01]  /*1cf0*/  @!PT LDS RZ, [RZ] ;  /* 0x00000000fffff984 */ /* 0x000fe20000000800 */
[----:B------:R-:W-:Y:S01]  /*1d00*/  @!PT LDS RZ, [RZ] ;  /* 0x00000000fffff984 */ /* 0x000fe20000000800 */
[----:B------:R1:W-:Y:S04]  /*1d10*/  @!P2 LDGSTS.E.BYPASS.LTC128B.128 [R218+0x7900], [R8.64], !P6 ;  /* 0x0790000008daafae */ /* 0x0003e8000f101d46 */
[----:B------:R1:W-:Y:S04]  /*1d20*/  @!P2 LDGSTS.E.BYPASS.LTC128B.128 [R218+0x9900], [R6.64], !P4 ;  /* 0x0990000006daafae */ /* 0x0003e8000e101d46 */
[----:B------:R1:W-:Y:S04]  /*1d30*/  @!P2 LDGSTS.E.BYPASS.LTC128B.128 [R218+0xb900], [R2.64], !P3 ;  /* 0x0b90000002daafae */ /* 0x0003e8000d901d46 */
[----:B------:R-:W0:Y:S01]  /*1d40*/  LDGDEPBAR ;  /* 0x00000000000079af */ /* 0x000e220000000000 */
[----:B------:R-:W-:Y:S02]  /*1d50*/  WARPSYNC 0xffffffff ;  /* 0xffffffff00007948 */ /* 0x000fe40003800000 */
[----:B------:R-:W2:Y:S04]  /*1d60*/  LDL R163, [R1+0x18] ;  /* 0x0000180001a37983 */ /* 0x000ea80000100800 */
[----:B------:R-:W4:Y:S01]  /*1d70*/  LDL R166, [R1+0x38] ;  /* 0x0000380001a67983 */ /* 0x000f220000100800 */
[----:B------:R-:W-:-:S02]  /*1d80*/  MOV R15, c[0x0][0x2ac] ;  /* 0x0000ab00000f7a02 */ /* 0x000fc40000000f00 */
[----:B------:R-:W-:Y:S01]  /*1d90*/  MOV R0, c[0x0][0x2b8] ;  /* 0x0000ae0000007a02 */ /* 0x000fe20000000f00 */
[----:B------:R-:W5:Y:S02]  /*1da0*/  LDL R23, [R1+0x60] ;  /* 0x0000600001177983 */ /* 0x000f640000100800 */
[----:B------:R-:W-:Y:S01]  /*1db0*/  IMAD R15, R15, c[0x0][0x1d0], RZ ;  /* 0x000074000f0f7a24 */ /* 0x000fe200078e02ff */
[----:B------:R-:W-:Y:S02]  /*1dc0*/  ISETP.NE.AND P4, PT, R0, 0x1, PT ;  /* 0x000000010000780c */ /* 0x000fe40003f85270 */
[----:B------:R-:W-:Y:S01]  /*1dd0*/  MOV R228, RZ ;  /* 0x000000ff00e47202 */ /* 0x000fe20000000f00 */
[----:B------:R-:W-:Y:S01]  /*1de0*/  BAR.SYNC.DEFER_BLOCKING 0x0 ;  /* 0x0000000000007b1d */ /* 0x000fe20000010000 */
[----:B-12---:R-:W-:-:S04]  /*1df0*/  LEA R2, R183, R163, 0x6 ;  /* 0x000000a3b7027211 */ /* 0x006fc800078e30ff */
[----:B------:R-:W-:-:S04]  /*1e00*/  IADD3 R2, R2, -0x40, RZ ;  /* 0xffffffc002027810 */ /* 0x000fc80007ffe0ff */
[C---:B------:R-:W-:Y:S02]  /*1e10*/  ISETP.GE.AND P1, PT, R2.reuse, R15, PT ;  /* 0x0000000f0200720c */ /* 0x040fe40003f26270 */
[----:B----4-:R-:W-:Y:S02]  /*1e20*/  IADD3 R2, R2, R166, RZ ;  /* 0x000000a602027210 */ /* 0x010fe40007ffe0ff */
[----:B------:R-:W-:-:S03]  /*1e30*/  ISETP.GT.OR P1, PT, R163, 0x3f, P1 ;  /* 0x0000003fa300780c */ /* 0x000fc60000f24670 */
[----:B------:R-:W-:Y:S01]  /*1e40*/  @P4 IMAD.HI.U32 R3, R2, c[0x0][0x2bc], RZ ;  /* 0x0000af0002034a27 */ /* 0x000fe200078e00ff */
[----:B------:R-:W-:-:S04]  /*1e50*/  MOV R0, R2 ;  /* 0x0000000200007202 */ /* 0x000fc80000000f00 */
[----:B------:R-:W-:-:S05]  /*1e60*/  @P4 SHF.R.U32.HI R0, RZ, c[0x0][0x2c0], R3 ;  /* 0x0000b000ff004a19 */ /* 0x000fca0000011603 */
[----:B------:R-:W-:-:S04]  /*1e70*/  @!P1 IADD3 R3, P0, R0, R164, RZ ;  /* 0x000000a400039210 */ /* 0x000fc80007f1e0ff */
[----:B------:R-:W-:Y:S02]  /*1e80*/  @!P1 LEA.HI.X.SX32 R5, R0, R162, 0x1, P0 ;  /* 0x000000a200059211 */ /* 0x000fe400000f0eff */
[----:B------:R-:W-:-:S04]  /*1e90*/  @!P1 LEA R4, P0, R3, c[0x0][0x2a0], 0x2 ;  /* 0x0000a80003049a11 */ /* 0x000fc800078010ff */
[----:B------:R-:W-:-:S05]  /*1ea0*/  @!P1 LEA.HI.X R5, R3, c[0x0][0x2a4], R5, 0x2, P0 ;  /* 0x0000a90003059a11 */ /* 0x000fca00000f1405 */
[----:B------:R1:W2:Y:S01]  /*1eb0*/  @!P1 LDG.E R228, [R4.64] ;  /* 0x0000000604e49981 */ /* 0x0002a2000c1e1900 */
[----:B------:R-:W-:-:S05]  /*1ec0*/  IADD3 R0, -R0, RZ, RZ ;  /* 0x000000ff00007210 */ /* 0x000fca0007ffe1ff */
[----:B------:R-:W-:Y:S01]  /*1ed0*/  IMAD R230, R0, c[0x0][0x2b8], R2 ;  /* 0x0000ae0000e67a24 */ /* 0x000fe200078e0202 */
[----:B------:R-:W4:Y:S04]  /*1ee0*/  S2R R17, SR_TID.X ;  /* 0x0000000000117919 */ /* 0x000f280000002100 */
[----:B------:R-:W-:Y:S01]  /*1ef0*/  SHF.R.S32.HI R11, RZ, 0x1f, R230 ;  /* 0x0000001fff0b7819 */ /* 0x000fe200000114e6 */
[----:B------:R-:W-:-:S04]  /*1f00*/  IMAD.WIDE.U32 R2, R230, c[0x0][0x1e0], RZ ;  /* 0x00007800e6027a25 */ /* 0x000fc800078e00ff */
[----:B------:R-:W-:-:S04]  /*1f10*/  IMAD R0, R11, c[0x0][0x1e0], RZ ;  /* 0x000078000b007a24 */ /* 0x000fc800078e02ff */
[----:B------:R-:W-:-:S05]  /*1f20*/  IMAD R0, R230, c[0x0][0x1e4], R0 ;  /* 0x00007900e6007a24 */ /* 0x000fca00078e0200 */
[----:B------:R-:W-:Y:S01]  /*1f30*/  IADD3 R3, R3, R0, RZ ;  /* 0x0000000003037210 */ /* 0x000fe20007ffe0ff */
[----:B------:R-:W-:Y:S02]  /*1f40*/  IMAD R0, R18, c[0x0][0x1e8], RZ ;  /* 0x00007a0012007a24 */ /* 0x000fe400078e02ff */
[----:B-----5:R-:W-:-:S04]  /*1f50*/  IMAD.WIDE.U32 R160, R23, c[0x0][0x1e8], RZ ;  /* 0x00007a0017a07a25 */ /* 0x020fc800078e00ff */
[----:B------:R-:W-:Y:S01]  /*1f60*/  IMAD R0, R23, c[0x0][0x1ec], R0 ;  /* 0x00007b0017007a24 */ /* 0x000fe200078e0200 */
[----:B---34-:R-:W-:-:S04]  /*1f70*/  SHF.R.S32.HI R10, RZ, 0x1f, R17 ;  /* 0x0000001fff0a7819 */ /* 0x018fc80000011411 */
[----:B------:R-:W-:Y:S02]  /*1f80*/  IADD3 R159, R161, R0, RZ ;  /* 0x00000000a19f7210 */ /* 0x000fe40007ffe0ff */
[----:B-1----:R-:W-:Y:S02]  /*1f90*/  LEA R5, R183, 0xffffffc0, 0x6 ;  /* 0xffffffc0b7057811 */ /* 0x002fe400078e30ff */
[----:B------:R-:W-:Y:S02]  /*1fa0*/  LEA.HI R10, R10, R17, RZ, 0x2 ;  /* 0x000000110a0a7211 */ /* 0x000fe400078f10ff */
[----:B------:R-:W-:Y:S02]  /*1fb0*/  IADD3 R127, R15, -R5, RZ ;  /* 0x800000050f7f7210 */ /* 0x000fe40007ffe0ff */
[----:B------:R-:W-:-:S04]  /*1fc0*/  SHF.R.S32.HI R10, RZ, 0x2, R10 ;  /* 0x00000002ff0a7819 */ /* 0x000fc8000001140a */
[----:B------:R-:W-:-:S04]  /*1fd0*/  IADD3 R17, -R10, R127, RZ ;  /* 0x0000007f0a117210 */ /* 0x000fc80007ffe1ff */
[----:B------:R-:W-:-:S13]  /*1fe0*/  ISETP.GE.AND P2, PT, R17, 0x1, PT ;  /* 0x000000011100780c */ /* 0x000fda0003f46270 */
[----:B------:R-:W-:Y:S02]  /*1ff0*/  @P2 ISETP.GE.AND P1, PT, R217, c[0x0][0x1d4], PT ;  /* 0x00007500d9002a0c */ /* 0x000fe40003f26270 */
[----:B------:R-:W-:Y:S02]  /*2000*/  @P2 ISETP.GE.AND P3, PT, R20, c[0x0][0x1d4], PT ;  /* 0x0000750014002a0c */ /* 0x000fe40003f66270 */
[----:B------:R-:W-:Y:S02]  /*2010*/  ISETP.GE.AND P6, PT, R17, 0x21, PT ;  /* 0x000000211100780c */ /* 0x000fe40003fc6270 */
[----:B------:R-:W-:Y:S02]  /*2020*/  SHF.L.U32 R158, R32, 0x1, RZ ;  /* 0x00000001209e7819 */ /* 0x000fe400000006ff */
[----:B------:R-:W-:Y:S02]  /*2030*/  SHF.L.U32 R157, R20, 0x1, RZ ;  /* 0x00000001149d7819 */ /* 0x000fe400000006ff */
[----:B------:R-:W-:-:S02]  /*2040*/  SHF.L.U64.HI R124, R217, 0x1, R22 ;  /* 0x00000001d97c7819 */ /* 0x000fc40000010216 */
[----:B------:R-:W-:Y:S02]  /*2050*/  SHF.L.U64.HI R125, R32, 0x1, R19 ;  /* 0x00000001207d7819 */ /* 0x000fe40000010213 */
[----:B------:R-:W-:Y:S02]  /*2060*/  SHF.L.U32 R156, R217, 0x1, RZ ;  /* 0x00000001d99c7819 */ /* 0x000fe400000006ff */
[----:B------:R-:W-:Y:S01]  /*2070*/  SHF.L.U64.HI R126, R20, 0x1, R21 ;  /* 0x00000001147e7819 */ /* 0x000fe20000010215 */
[----:B------:R-:W-:Y:S04]  /*2080*/  STL.64 [R1+0x30], R160 ;  /* 0x000030a001007387 */ /* 0x000fe80000100a00 */
[----:B------:R-:W-:Y:S01]  /*2090*/  STL [R1+0x3c], R159 ;  /* 0x00003c9f01007387 */ /* 0x000fe20000100800 */
        /* <DEDUP_REMOVED lines=8> */
[----:B------:R-:W1:Y:S04]  /*2120*/  SHFL.IDX PT, R3, R2, RZ, 0x1c1f ;  /* 0x001c1fff02037589 */ /* 0x000e6800000e0000 */
[----:B------:R-:W2:Y:S04]  /*2130*/  SHFL.IDX PT, R4, R0, RZ, 0x1c1f ;  /* 0x001c1fff00047589 */ /* 0x000ea800000e0000 */
[----:B------:R-:W3:Y:S04]  /*2140*/  SHFL.IDX PT, R2, R2, 0x1, 0x1c1f ;  /* 0x003c1f0002027f89 */ /* 0x000ee800000e0000 */
[----:B------:R4:W5:Y:S01]  /*2150*/  SHFL.IDX PT, R10, R0, 0x1, 0x1c1f ;  /* 0x003c1f00000a7f89 */ /* 0x00096200000e0000 */
[----:B-1----:R-:W-:-:S04]  /*2160*/  @P2 LEA R6, P0, R217, R3, 0x1 ;  /* 0x00000003d9062211 */ /* 0x002fc800078008ff */
[----:B--2---:R-:W-:Y:S02]  /*2170*/  @P2 LEA.HI.X R7, R217, R4, R22, 0x1, P0 ;  /* 0x00000004d9072211 */ /* 0x004fe400000f0c16 */
[----:B------:R-:W-:Y:S02]  /*2180*/  @P2 LEA R8, P0, R20, R3, 0x1 ;  /* 0x0000000314082211 */ /* 0x000fe400078008ff */
[----:B----4-:R-:W-:-:S05]  /*2190*/  @P2 SHF.L.U32 R0, R12, 0x1, RZ ;  /* 0x000000010c002819 */ /* 0x010fca00000006ff */
[----:B------:R1:W-:Y:S01]  /*21a0*/  @P2 LDGSTS.E.BYPASS.LTC128B.128 [R0+0x3100], [R6.64], !P1 ;  /* 0x0310000006002fae */ /* 0x0003e2000c901d46 */
[----:B------:R-:W-:Y:S02]  /*21b0*/  @P2 ISETP.GE.AND P1, PT, R32, c[0x0][0x1d4], PT ;  /* 0x0000750020002a0c */ /* 0x000fe40003f26270 */
[----:B------:R-:W-:-:S05]  /*21c0*/  @P2 LEA.HI.X R9, R20, R4, R21, 0x1, P0 ;  /* 0x0000000414092211 */ /* 0x000fca00000f0c15 */
[----:B------:R3:W-:Y:S01]  /*21d0*/  @P2 LDGSTS.E.BYPASS.LTC128B.128 [R0+0x4100], [R8.64], !P3 ;  /* 0x0410000008002fae */ /* 0x0007e2000d901d46 */
[----:B-1----:R-:W-:-:S04]  /*21e0*/  @P2 LEA R6, P0, R32, R3, 0x1 ;  /* 0x0000000320062211 */ /* 0x002fc800078008ff */
[----:B------:R-:W-:Y:S02]  /*21f0*/  @P2 LEA.HI.X R7, R32, R4, R19, 0x1, P0 ;  /* 0x0000000420072211 */ /* 0x000fe400000f0c13 */
[----:B---3--:R-:W-:-:S03]  /*2200*/  @P6 LEA R8, P0, R217, R2, 0x1 ;  /* 0x00000002d9086211 */ /* 0x008fc600078008ff */
[----:B------:R1:W-:Y:S01]  /*2210*/  @P2 LDGSTS.E.BYPASS.LTC128B.128 [R0+0x5100], [R6.64], !P1 ;  /* 0x0510000006002fae */ /* 0x0003e2000c901d46 */
[C---:B------:R-:W-:Y:S02]  /*2220*/  @P6 ISETP.GE.AND P2, PT, R217.reuse, c[0x0][0x1d4], PT ;  /* 0x00007500d9006a0c */ /* 0x040fe40003f46270 */
[C---:B------:R-:W-:Y:S02]  /*2230*/  @P6 LEA R4, P3, R20.reuse, R2, 0x1 ;  /* 0x0000000214046211 */ /* 0x040fe400078608ff */
[----:B------:R-:W-:Y:S02]  /*2240*/  @P6 ISETP.GE.AND P1, PT, R20, c[0x0][0x1d4], PT ;  /* 0x0000750014006a0c */ /* 0x000fe40003f26270 */
[-C--:B-----5:R-:W-:Y:S02]  /*2250*/  @P6 LEA.HI.X R9, R217, R10.reuse, R22, 0x1, P0 ;  /* 0x0000000ad9096211 */ /* 0x0a0fe400000f0c16 */
[----:B------:R-:W-:Y:S02]  /*2260*/  @P6 ISETP.GE.AND P0, PT, R32, c[0x0][0x1d4], PT ;  /* 0x0000750020006a0c */ /* 0x000fe40003f06270 */
[----:B------:R-:W-:-:S02]  /*2270*/  @P6 LEA.HI.X R5, R20, R10, R21, 0x1, P3 ;  /* 0x0000000a14056211 */ /* 0x000fc400018f0c15 */
[----:B------:R-:W-:-:S04]  /*2280*/  @P6 LEA R2, P3, R32, R2, 0x1 ;  /* 0x0000000220026211 */ /* 0x000fc800078608ff */
[----:B------:R-:W-:Y:S02]  /*2290*/  @P6 LEA.HI.X R3, R32, R10, R19, 0x1, P3 ;  /* 0x0000000a20036211 */ /* 0x000fe400018f0c13 */
[----:B-1----:R-:W-:-:S05]  /*22a0*/  @P6 SHF.L.U32 R0, R12, 0x1, RZ ;  /* 0x000000010c006819 */ /* 0x002fca00000006ff */
[----:B------:R1:W-:Y:S04]  /*22b0*/  @P6 LDGSTS.E.BYPASS.LTC128B.128 [R0+0x3900], [R8.64], !P2 ;  /* 0x0390000008006fae */ /* 0x0003e8000d101d46 */
[----:B------:R1:W-:Y:S04]  /*22c0*/  @P6 LDGSTS.E.BYPASS.LTC128B.128 [R0+0x4900], [R4.64], !P1 ;  /* 0x0490000004006fae */ /* 0x0003e8000c901d46 */
[----:B------:R1:W-:Y:S04]  /*22d0*/  @P6 LDGSTS.E.BYPASS.LTC128B.128 [R0+0x5900], [R2.64], !P0 ;  /* 0x0590000002006fae */ /* 0x0003e8000c101d46 */
[----:B------:R-:W0:Y:S01]  /*22e0*/  LDGDEPBAR ;  /* 0x00000000000079af */ /* 0x000e220000000000 */
[----:B------:R-:W-:-:S04]  /*22f0*/  IMAD.WIDE.U32 R6, R23, c[0x0][0x210], RZ ;  /* 0x0000840017067a25 */ /* 0x000fc800078e00ff */
[----:B-1----:R-:W-:Y:S01]  /*2300*/  IMAD R0, R11, c[0x0][0x208], RZ ;  /* 0x000082000b007a24 */ /* 0x002fe200078e02ff */
[----:B------:R-:W-:-:S04]  /*2310*/  DEPBAR.LE SB0, 0x1 ;  /* 0x000080400000791a */ /* 0x000fc80000000000 */
[----:B------:R-:W-:Y:S01]  /*2320*/  IMAD.WIDE.U32 R2, R230, c[0x0][0x208], RZ ;  /* 0x00008200e6027a25 */ /* 0x000fe200078e00ff */
[----:B------:R-:W-:-:S04]  /*2330*/  DEPBAR.LE SB0, 0x0 ;  /* 0x000080000000791a */ /* 0x000fc80000000000 */
[----:B------:R-:W-:Y:S01]  /*2340*/  IMAD R0, R230, c[0x0][0x20c], R0 ;  /* 0x00008300e6007a24 */ /* 0x000fe200078e0200 */
[----:B------:R-:W-:Y:S04]  /*2350*/  BAR.SYNC.DEFER_BLOCKING 0x0 ;  /* 0x0000000000007b1d */ /* 0x000fe80000010000 */
[----:B------:R-:W-:Y:S01]  /*2360*/  IADD3 R3, R3, R0, RZ ;  /* 0x0000000003037210 */ /* 0x000fe20007ffe0ff */
[----:B------:R-:W-:Y:S02]  /*2370*/  IMAD R0, R18, c[0x0][0x210], RZ ;  /* 0x0000840012007a24 */ /* 0x000fe400078e02ff */
[----:B------:R-:W-:Y:S02]  /*2380*/  IMAD R4, R16, c[0x0][0x218], RZ ;  /* 0x0000860010047a24 */ /* 0x000fe400078e02ff */
[----:B------:R-:W-:-:S02]  /*2390*/  IMAD R0, R23, c[0x0][0x214], R0 ;  /* 0x0000850017007a24 */ /* 0x000fc400078e0200 */
[----:B------:R-:W-:-:S03]  /*23a0*/  IMAD.WIDE.U32 R2, R228, c[0x0][0x218], R2 ;  /* 0x00008600e4027a25 */ /* 0x000fc600078e0002 */
[----:B------:R-:W-:Y:S01]  /*23b0*/  IADD3 R5, R7, R0, RZ ;  /* 0x0000000007057210 */ /* 0x000fe20007ffe0ff */
[----:B------:R-:W-:Y:S01]  /*23c0*/  IMAD R4, R228, c[0x0][0x21c], R4 ;  /* 0x00008700e4047a24 */ /* 0x000fe200078e0204 */
[----:B------:R-:W-:-:S04]  /*23d0*/  IADD3 R0, P0, R2, R6, RZ ;  /* 0x0000000602007210 */ /* 0x000fc80007f1e0ff */
[----:B------:R-:W-:Y:S02]  /*23e0*/  IADD3.X R2, R5, R3, R4, P0, !PT ;  /* 0x0000000305027210 */ /* 0x000fe400007fe404 */
[C---:B------:R-:W-:Y:S01]  /*23f0*/  LEA R3, P0, R0.reuse, c[0x0][0x1f8], 0x1 ;  /* 0x00007e0000037a11 */ /* 0x040fe200078008ff */
[----:B------:R-:W-:Y:S03]  /*2400*/  LDSM.16.M88.4 R12, [R203] ;  /* 0x00000000cb0c783b */ /* 0x000fe60000000200 */
[----:B------:R-:W-:Y:S02]  /*2410*/  LEA.HI.X R16, R0, c[0x0][0x1fc], R2, 0x1, P0 ;  /* 0x00007f0000107a11 */ /* 0x000fe400000f0c02 */
[----:B------:R-:W1:Y:S04]  /*2420*/  SHFL.IDX PT, R0, R3, RZ, 0x1c1f ;  /* 0x001c1fff03007589 */ /* 0x000e6800000e0000 */
[----:B------:R-:W2:Y:S04]  /*2430*/  SHFL.IDX PT, R2, R16, RZ, 0x1c1f ;  /* 0x001c1fff10027589 */ /* 0x000ea800000e0000 */
[----:B------:R-:W3:Y:S04]  /*2440*/  SHFL.IDX PT, R3, R3, 0x1, 0x1c1f ;  /* 0x003c1f0003037f89 */ /* 0x000ee800000e0000 */
[----:B------:R-:W4:Y:S04]  /*2450*/  SHFL.IDX PT, R16, R16, 0x1, 0x1c1f ;  /* 0x003c1f0010107f89 */ /* 0x000f2800000e0000 */
[----:B------:R-:W5:Y:S01]  /*2460*/  LDSM.16.M88.4 R44, [R200] ;  /* 0x00000000c82c783b */ /* 0x000f620000000200 */
[----:B------:R-:W-:-:S02]  /*2470*/  ISETP.GE.AND P3, PT, R217, c[0x0][0x1d4], PT ;  /* 0x00007500d9007a0c */ /* 0x000fc40003f66270 */
[----:B------:R-:W-:Y:S01]  /*2480*/  ISETP.GE.AND P2, PT, R20, c[0x0][0x1d4], PT ;  /* 0x0000750014007a0c */ /* 0x000fe20003f46270 */
[----:B------:R-:W5:Y:S01]  /*2490*/  LDSM.16.M88.4 R8, [R203+0x1000] ;  /* 0x00100000cb08783b */ /* 0x000f620000000200 */
[----:B-1----:R-:W-:-:S03]  /*24a0*/  IADD3 R22, P6, R0, R158, RZ ;  /* 0x0000009e00167210 */ /* 0x002fc60007fde0ff */
[----:B------:R-:W1:Y:S01]  /*24b0*/  LDSM.16.M88.4 R48, [R200+0x400] ;  /* 0x00040000c830783b */ /* 0x000e620000000200 */
[----:B------:R-:W-:Y:S02]  /*24c0*/  IADD3 R24, P0, R0, R157, RZ ;  /* 0x0000009d00187210 */ /* 0x000fe40007f1e0ff */
[----:B--2---:R-:W-:Y:S01]  /*24d0*/  IADD3.X R23, R2, R125, RZ, P6, !PT ;  /* 0x0000007d02177210 */ /* 0x004fe200037fe4ff */
[----:B------:R-:W2:Y:S01]  /*24e0*/  LDSM.16.M88.4 R40, [R200+0x800] ;  /* 0x00080000c828783b */ /* 0x000ea20000000200 */
[----:B------:R-:W-:Y:S02]  /*24f0*/  IADD3 R26, P1, R0, R156, RZ ;  /* 0x0000009c001a7210 */ /* 0x000fe40007f3e0ff */
[----:B------:R-:W-:Y:S01]  /*2500*/  ISETP.LT.OR P6, PT, R17, 0x1, P3 ;  /* 0x000000011100780c */ /* 0x000fe20001fc1670 */
[----:B------:R-:W1:Y:S01]  /*2510*/  LDSM.16.M88.4 R28, [R200+0xc00] ;  /* 0x000c0000c81c783b */ /* 0x000e620000000200 */
[C---:B------:R-:W-:Y:S02]  /*2520*/  IADD3.X R25, R2.reuse, R126, RZ, P0, !PT ;  /* 0x0000007e02197210 */ /* 0x040fe400007fe4ff */
[----:B---3--:R-:W-:Y:S01]  /*2530*/  IADD3 R18, P0, R3, R157, RZ ;  /* 0x0000009d03127210 */ /* 0x008fe20007f1e0ff */
[----:B------:R-:W-:Y:S01]  /*2540*/  LDSM.16.M88.4 R36, [R204] ;  /* 0x00000000cc24783b */ /* 0x000fe20000000200 */
[----:B------:R-:W-:-:S02]  /*2550*/  IADD3.X R27, R2, R124, RZ, P1, !PT ;  /* 0x0000007c021b7210 */ /* 0x000fc40000ffe4ff */
[----:B------:R-:W-:Y:S01]  /*2560*/  IADD3 R20, P1, R3, R156, RZ ;  /* 0x0000009c03147210 */ /* 0x000fe20007f3e0ff */
[----:B------:R-:W3:Y:S01]  /*2570*/  LDSM.16.M88.4 R52, [R205] ;  /* 0x00000000cd34783b */ /* 0x000ee20000000200 */
[C---:B----4-:R-:W-:Y:S02]  /*2580*/  IADD3.X R19, R16.reuse, R126, RZ, P0, !PT ;  /* 0x0000007e10137210 */ /* 0x050fe400007fe4ff */
[C---:B------:R-:W-:Y:S01]  /*2590*/  ISETP.LT.OR P0, PT, R17.reuse, 0x1, P2 ;  /* 0x000000011100780c */ /* 0x040fe20001701670 */
[----:B------:R-:W-:Y:S01]  /*25a0*/  STL.64 [R1+0x48], R6 ;  /* 0x0000480601007387 */ /* 0x000fe20000100a00 */
[----:B------:R-:W-:Y:S02]  /*25b0*/  IADD3.X R21, R16, R124, RZ, P1, !PT ;  /* 0x0000007c10157210 */ /* 0x000fe40000ffe4ff */
[----:B------:R-:W-:Y:S01]  /*25c0*/  ISETP.GE.AND P1, PT, R32, c[0x0][0x1d4], PT ;  /* 0x0000750020007a0c */ /* 0x000fe20003f26270 */
[----:B------:R-:W-:Y:S01]  /*25d0*/  STL [R1+0x54], R5 ;  /* 0x0000540501007387 */ /* 0x000fe20000100800 */
[----:B------:R-:W-:-:S03]  /*25e0*/  ISETP.LT.OR P3, PT, R17, 0x21, P3 ;  /* 0x000000211100780c */ /* 0x000fc60001f61670 */
[----:B------:R-:W4:Y:S04]  /*25f0*/  LDSM.16.M88.4 R4, [R204+0x1000] ;  /* 0x00100000cc04783b */ /* 0x000f280000000200 */
[----:B------:R-:W-:Y:S04]  /*2600*/  LDSM.16.M88.4 R64, [R216] ;  /* 0x00000000d840783b */ /* 0x000fe80000000200 */
[----:B------:R-:W-:Y:S04]  /*2610*/  LDSM.16.M88.4 R84, [R215] ;  /* 0x00000000d754783b */ /* 0x000fe80000000200 */
[----:B------:R-:W-:Y:S01]  /*2620*/  LDSM.16.M88.4 R92, [R214] ;  /* 0x00000000d65c783b */ /* 0x000fe20000000200 */
[----:B------:R-:W-:-:S03]  /*2630*/  ISETP.LT.OR P2, PT, R17, 0x21, P2 ;  /* 0x000000211100780c */ /* 0x000fc60001741670 */
[----:B------:R-:W-:Y:S01]  /*2640*/  @!PT LDS RZ, [RZ] ;  /* 0x00000000fffff984 */ /* 0x000fe20000000800 */
[----:B------:R-:W-:Y:S01]  /*2650*/  @!PT LDS RZ, [RZ] ;  /* 0x00000000fffff984 */ /* 0x000fe20000000800 */
[----:B------:R-:W-:Y:S01]  /*2660*/  @!PT LDS RZ, [RZ] ;  /* 0x00000000fffff984 */ /* 0x000fe20000000800 */
[----:B------:R1:W-:Y:S01]  /*2670*/  LDGSTS.E.BYPASS.LTC128B.128 [R218+0x100], [R26.64], !P6 ;  /* 0x001000001ada7fae */ /* 0x0003e2000f101d46 */
[C---:B------:R-:W-:Y:S02]  /*2680*/  ISETP.LT.OR P6, PT, R17.reuse, 0x1, P1 ;  /* 0x000000011100780c */ /* 0x040fe40000fc1670 */
[----:B------:R-:W-:Y:S01]  /*2690*/  ISETP.LT.OR P1, PT, R17, 0x21, P1 ;  /* 0x000000211100780c */ /* 0x000fe20000f21670 */
[----:B------:R1:W-:Y:S01]  /*26a0*/  LDGSTS.E.BYPASS.LTC128B.128 [R218+0x1100], [R24.64], !P0 ;  /* 0x0110000018da7fae */ /* 0x0003e2000c101d46 */
[----:B------:R-:W-:Y:S01]  /*26b0*/  IADD3 R2, P0, R3, R158, RZ ;  /* 0x0000009e03027210 */ /* 0x000fe20007f1e0ff */
[----:B-----5:R-:W-:Y:S03]  /*26c0*/  HMMA.16816.F32 R56, R12, R44, RZ ;  /* 0x0000002c0c38723c */ /* 0x020fe600000018ff */
[----:B------:R-:W-:-:S05]  /*26d0*/  IADD3.X R3, R16, R125, RZ, P0, !PT ;  /* 0x0000007d10037210 */ /* 0x000fca00007fe4ff */
[----:B------:R5:W-:Y:S04]  /*26e0*/  LDGSTS.E.BYPASS.LTC128B.128 [R218+0x2100], [R22.64], !P6 ;  /* 0x0210000016da7fae */ /* 0x000be8000f101d46 */
[----:B------:R5:W-:Y:S04]  /*26f0*/  LDGSTS.E.BYPASS.LTC128B.128 [R218+0x900], [R20.64], !P3 ;  /* 0x0090000014da7fae */ /* 0x000be8000d901d46 */
[----:B------:R2:W-:Y:S04]  /*2700*/  LDGSTS.E.BYPASS.LTC128B.128 [R218+0x1900], [R18.64], !P2 ;  /* 0x0190000012da7fae */ /* 0x0005e8000d101d46 */
[----:B------:R3:W-:Y:S04]  /*2710*/  LDGSTS.E.BYPASS.LTC128B.128 [R218+0x2900], [R2.64], !P1 ;  /* 0x0290000002da7fae */ /* 0x0007e8000c901d46 */
[----:B------:R-:W-:Y:S04]  /*2720*/  LDSM.16.M88.4 R60, [R200+0x1000] ;  /* 0x00100000c83c783b */ /* 0x000fe80000000200 */
[----:B------:R-:W3:Y:S01]  /*2730*/  LDSM.16.M88.4 R32, [R203+0x2000] ;  /* 0x00200000cb20783b */ /* 0x000ee20000000200 */
[C---:B------:R-:W-:Y:S03]  /*2740*/  HMMA.16816.F32 R76, R8.reuse, R44, RZ ;  /* 0x0000002c084c723c */ /* 0x040fe600000018ff */
[----:B-1----:R-:W-:Y:S04]  /*2750*/  LDSM.16.M88.4 R24, [R204+0x2000] ;  /* 0x00200000cc18783b */ /* 0x002fe80000000200 */
[----:B------:R-:W0:Y:S01]  /*2760*/  LDGDEPBAR ;  /* 0x00000000000079af */ /* 0x000e220000000000 */
[C---:B------:R-:W-:Y:S08]  /*2770*/  HMMA.16816.F32 R104, R8.reuse, R48, RZ ;  /* 0x000000300868723c */ /* 0x040ff000000018ff */
[C---:B--2---:R-:W-:Y:S08]  /*2780*/  HMMA.16816.F32 R100, R8.reuse, R40, RZ ;  /* 0x000000280864723c */ /* 0x044ff000000018ff */
[C---:B------:R-:W-:Y:S08]  /*2790*/  HMMA.16816.F32 R88, R8.reuse, R28, RZ ;  /* 0x0000001c0858723c */ /* 0x040ff000000018ff */
[C---:B------:R-:W-:Y:S08]  /*27a0*/  HMMA.16816.F32 R96, R8.reuse, R46, RZ ;  /* 0x0000002e0860723c */ /* 0x040ff000000018ff */
[C---:B------:R-:W-:Y:S08]  /*27b0*/  HMMA.16816.F32 R80, R8.reuse, R50, RZ ;  /* 0x000000320850723c */ /* 0x040ff000000018ff */
[C---:B------:R-:W-:Y:S08]  /*27c0*/  HMMA.16816.F32 R68, R8.reuse, R42, RZ ;  /* 0x0000002a0844723c */ /* 0x040ff000000018ff */
[----:B-----5:R-:W-:Y:S08]  /*27d0*/  HMMA.16816.F32 R20, R8, R30, RZ ;  /* 0x0000001e0814723c */ /* 0x020ff000000018ff */
[----:B---3--:R-:W-:Y:S08]  /*27e0*/  HMMA.16816.F32 R8, R36, R52, R56 ;  /* 0x000000342408723c */ /* 0x008ff00000001838 */
[C---:B------:R-:W-:Y:S08]  /*27f0*/  HMMA.16816.F32 R108, R12.reuse, R28, RZ ;  /* 0x0000001c0c6c723c */ /* 0x040ff000000018ff */
[C---:B------:R-:W-:Y:S01]  /*2800*/  HMMA.16816.F32 R116, R12.reuse, R30, RZ ;  /* 0x0000001e0c74723c */ /* 0x040fe200000018ff */
[----:B------:R-:W1:Y:S07]  /*2810*/  LDSM.16.M88.4 R28, [R203+0x3000] ;  /* 0x00300000cb1c783b */ /* 0x000e6e0000000200 */
[C---:B------:R-:W-:Y:S08]  /*2820*/  HMMA.16816.F32 R16, R12.reuse, R48, RZ ;  /* 0x000000300c10723c */ /* 0x040ff000000018ff */
[C---:B------:R-:W-:Y:S08]  /*2830*/  HMMA.16816.F32 R112, R12.reuse, R50, RZ ;  /* 0x000000320c70723c */ /* 0x040ff000000018ff */
[C---:B------:R-:W-:Y:S08]  /*2840*/  HMMA.16816.F32 R48, R12.reuse, R40, RZ ;  /* 0x000000280c30723c */ /* 0x040ff000000018ff */
[C---:B------:R-:W-:Y:S01]  /*2850*/  HMMA.16816.F32 R120, R12.reuse, R42, RZ ;  /* 0x0000002a0c78723c */ /* 0x040fe200000018ff */
[----:B------:R-:W2:Y:S07]  /*2860*/  LDSM.16.M88.4 R40, [R213] ;  /* 0x00000000d528783b */ /* 0x000eae0000000200 */
[----:B------:R-:W-:Y:S01]  /*2870*/  HMMA.16816.F32 R72, R12, R46, RZ ;  /* 0x0000002e0c48723c */ /* 0x000fe200000018ff */
[----:B------:R-:W-:Y:S07]  /*2880*/  LDSM.16.M88.4 R44, [R200+0x2000] ;  /* 0x00200000c82c783b */ /* 0x000fee0000000200 */
[----:B----4-:R-:W-:Y:S08]  /*2890*/  HMMA.16816.F32 R12, R4, R52, R76 ;  /* 0x00000034040c723c */ /* 0x010ff0000000184c */
[----:B------:R-:W-:Y:S08]  /*28a0*/  HMMA.16816.F32 R8, R32, R60, R8 ;  /* 0x0000003c2008723c */ /* 0x000ff00000001808 */
[C---:B------:R-:W-:Y:S01]  /*28b0*/  HMMA.16816.F32 R144, R4.reuse, R94, R20 ;  /* 0x0000005e0490723c */ /* 0x040fe20000001814 */
[----:B------:R-:W3:Y:S07]  /*28c0*/  LDSM.16.M88.4 R20, [R204+0x3000] ;  /* 0x00300000cc14783b */ /* 0x000eee0000000200 */
[----:B------:R-:W-:Y:S08]  /*28d0*/  HMMA.16816.F32 R140, R4, R92, R88 ;  /* 0x0000005c048c723c */ /* 0x000ff00000001858 */
[-C--:B------:R-:W-:Y:S01]  /*28e0*/  HMMA.16816.F32 R88, R36, R64.reuse, R16 ;  /* 0x000000402458723c */ /* 0x080fe20000001810 */
[----:B------:R-:W4:Y:S07]  /*28f0*/  LDSM.16.M88.4 R16, [R203+0x4000] ;  /* 0x00400000cb10783b */ /* 0x000f2e0000000200 */
[C---:B------:R-:W-:Y:S08]  /*2900*/  HMMA.16816.F32 R104, R4.reuse, R64, R104 ;  /* 0x000000400468723c */ /* 0x040ff00000001868 */
[C---:B------:R-:W-:Y:S08]  /*2910*/  HMMA.16816.F32 R132, R4.reuse, R84, R100 ;  /* 0x000000540484723c */ /* 0x040ff00000001864 */
[C---:B------:R-:W-:Y:S08]  /*2920*/  HMMA.16816.F32 R76, R4.reuse, R54, R96 ;  /* 0x00000036044c723c */ /* 0x040ff00000001860 */
[C---:B------:R-:W-:Y:S08]  /*2930*/  HMMA.16816.F32 R128, R4.reuse, R66, R80 ;  /* 0x000000420480723c */ /* 0x040ff00000001850 */
[----:B------:R-:W-:Y:S08]  /*2940*/  HMMA.16816.F32 R136, R4, R86, R68 ;  /* 0x000000560488723c */ /* 0x000ff00000001844 */
[----:B-1----:R-:W-:Y:S01]  /*2950*/  HMMA.16816.F32 R4, R28, R60, R12 ;  /* 0x0000003c1c04723c */ /* 0x002fe2000000180c */
[----:B------:R-:W1:Y:S07]  /*2960*/  LDSM.16.M88.4 R12, [R203+0x5000] ;  /* 0x00500000cb0c783b */ /* 0x000e6e0000000200 */
[----:B------:R-:W-:Y:S08]  /*2970*/  HMMA.16816.F32 R72, R36, R54, R72 ;  /* 0x000000362448723c */ /* 0x000ff00000001848 */
[----:B--2---:R-:W-:Y:S01]  /*2980*/  HMMA.16816.F32 R56, R24, R40, R8 ;  /* 0x000000281838723c */ /* 0x004fe20000001808 */
[----:B------:R-:W-:Y:S07]  /*2990*/  LDSM.16.M88.4 R8, [R204+0x4000] ;  /* 0x00400000cc08783b */ /* 0x000fee0000000200 */
[----:B------:R-:W-:Y:S01]  /*29a0*/  HMMA.16816.F32 R100, R36, R84, R48 ;  /* 0x000000542464723c */ /* 0x000fe20000001830 */
[----:B------:R-:W2:Y:S07]  /*29b0*/  LDSM.16.M88.4 R48, [R209] ;  /* 0x00000000d130783b */ /* 0x000eae0000000200 */
[----:B---3--:R-:W-:Y:S01]  /*29c0*/  HMMA.16816.F32 R52, R20, R40, R4 ;  /* 0x000000281434723c */ /* 0x008fe20000001804 */
[----:B------:R-:W-:Y:S07]  /*29d0*/  LDSM.16.M88.4 R4, [R204+0x5000] ;  /* 0x00500000cc04783b */ /* 0x000fee0000000200 */
[-C--:B------:R-:W-:Y:S08]  /*29e0*/  HMMA.16816.F32 R72, R32, R62.reuse, R72 ;  /* 0x0000003e2048723c */ /* 0x080ff00000001848 */
[----:B------:R-:W-:Y:S01]  /*29f0*/  HMMA.16816.F32 R76, R28, R62, R76 ;  /* 0x0000003e1c4c723c */ /* 0x000fe2000000184c */
[----:B------:R-:W-:Y:S07]  /*2a00*/  LDSM.16.M88.4 R60, [R212] ;  /* 0x00000000d43c783b */ /* 0x000fee0000000200 */
[----:B----4-:R-:W-:Y:S01]  /*2a10*/  HMMA.16816.F32 R68, R16, R44, R56 ;  /* 0x0000002c1044723c */ /* 0x010fe20000001838 */
[----:B------:R-:W3:Y:S07]  /*2a20*/  LDSM.16.M88.4 R56, [R200+0x1400] ;  /* 0x00140000c838783b */ /* 0x000eee0000000200 */
[----:B------:R-:W-:Y:S08]  /*2a30*/  HMMA.16816.F32 R96, R36, R66, R112 ;  /* 0x000000422460723c */ /* 0x000ff00000001870 */
[----:B-1----:R-:W-:Y:S08]  /*2a40*/  HMMA.16816.F32 R52, R12, R44, R52 ;  /* 0x0000002c0c34723c */ /* 0x002ff00000001834 */
[-C--:B------:R-:W-:Y:S08]  /*2a50*/  HMMA.16816.F32 R64, R24, R42.reuse, R72 ;  /* 0x0000002a1840723c */ /* 0x080ff00000001848 */
[----:B------:R-:W-:Y:S01]  /*2a60*/  HMMA.16816.F32 R72, R20, R42, R76 ;  /* 0x0000002a1448723c */ /* 0x000fe2000000184c */
[----:B------:R-:W1:Y:S07]  /*2a70*/  LDSM.16.M88.4 R40, [R200+0x2400] ;  /* 0x00240000c828783b */ /* 0x000e6e0000000200 */
[----:B--2---:R-:W-:Y:S08]  /*2a80*/  HMMA.16816.F32 R80, R8, R48, R68 ;  /* 0x000000300850723c */ /* 0x004ff00000001844 */
[----:B---3--:R-:W-:Y:S08]  /*2a90*/  HMMA.16816.F32 R68, R32, R56, R88 ;  /* 0x000000382044723c */ /* 0x008ff00000001858 */
[----:B------:R-:W-:Y:S08]  /*2aa0*/  HMMA.16816.F32 R120, R36, R86, R120 ;  /* 0x000000562478723c */ /* 0x000ff00000001878 */
[----:B------:R-:W-:Y:S08]  /*2ab0*/  HMMA.16816.F32 R84, R4, R48, R52 ;  /* 0x000000300454723c */ /* 0x000ff00000001834 */
[-C--:B------:R-:W-:Y:S08]  /*2ac0*/  HMMA.16816.F32 R52, R16, R46.reuse, R64 ;  /* 0x0000002e1034723c */ /* 0x080ff00000001840 */
[----:B------:R-:W-:Y:S08]  /*2ad0*/  HMMA.16816.F32 R64, R12, R46, R72 ;  /* 0x0000002e0c40723c */ /* 0x000ff00000001848 */
[C---:B------:R-:W-:Y:S08]  /*2ae0*/  HMMA.16816.F32 R108, R36.reuse, R92, R108 ;  /* 0x0000005c246c723c */ /* 0x040ff0000000186c */
[----:B------:R-:W-:Y:S08]  /*2af0*/  HMMA.16816.F32 R116, R36, R94, R116 ;  /* 0x0000005e2474723c */ /* 0x000ff00000001874 */
[----:B------:R-:W-:Y:S01]  /*2b00*/  HMMA.16816.F32 R36, R28, R56, R104 ;  /* 0x000000381c24723c */ /* 0x000fe20000001868 */
[----:B------:R-:W-:-:S04]  /*2b10*/  FMUL.FTZ R0, R80, c[0x0][0x320] ;  /* 0x0000c80050007a20 */ /* 0x000fc80000410000 */
[----:B------:R2:W3:Y:S03]  /*2b20*/  MUFU.TANH R149, R0 ;  /* 0x0000000000957308 */ /* 0x0004e60000002400 */
[----:B------:R-:W-:Y:S01]  /*2b30*/  HMMA.16816.F32 R68, R24, R60, R68 ;  /* 0x0000003c1844723c */ /* 0x000fe20000001844 */
[----:B--2---:R-:W-:-:S04]  /*2b40*/  FMUL.FTZ R0, R81, c[0x0][0x320] ;  /* 0x0000c80051007a20 */ /* 0x004fc80000410000 */
[----:B------:R2:W4:Y:S03]  /*2b50*/  MUFU.TANH R148, R0 ;  /* 0x0000000000947308 */ /* 0x0005260000002400 */
[----:B------:R-:W-:Y:S08]  /*2b60*/  HMMA.16816.F32 R88, R4, R50, R64 ;  /* 0x000000320458723c */ /* 0x000ff00000001840 */
[----:B------:R-:W-:Y:S01]  /*2b70*/  HMMA.16816.F32 R64, R32, R58, R96 ;  /* 0x0000003a2040723c */ /* 0x000fe20000001860 */
[----:B--2---:R-:W-:-:S07]  /*2b80*/  FMUL.FTZ R0, R82, c[0x0][0x320] ;  /* 0x0000c80052007a20 */ /* 0x004fce0000410000 */
[----:B------:R-:W-:Y:S01]  /*2b90*/  HMMA.16816.F32 R44, R20, R60, R36 ;  /* 0x0000003c142c723c */ /* 0x000fe20000001824 */
[----:B------:R-:W2:Y:S01]  /*2ba0*/  LDSM.16.M88.4 R36, [R208] ;  /* 0x00000000d024783b */ /* 0x000ea20000000200 */
[----:B------:R5:W1:Y:S06]  /*2bb0*/  MUFU.TANH R155, R0 ;  /* 0x00000000009b7308 */ /* 0x000a6c0000002400 */
[----:B------:R-:W-:Y:S01]  /*2bc0*/  HMMA.16816.F32 R76, R8, R50, R52 ;  /* 0x00000032084c723c */ /* 0x000fe20000001834 */
[----:B------:R-:W2:Y:S01]  /*2bd0*/  LDSM.16.M88.4 R52, [R200+0x1800] ;  /* 0x00180000c834783b */ /* 0x000ea20000000200 */
[----:B-----5:R-:W-:-:S06]  /*2be0*/  FMUL.FTZ R0, R83, c[0x0][0x320] ;  /* 0x0000c80053007a20 */ /* 0x020fcc0000410000 */
[----:B------:R-:W-:Y:S01]  /*2bf0*/  HMMA.16816.F32 R72, R28, R58, R128 ;  /* 0x0000003a1c48723c */ /* 0x000fe20000001880 */
[----:B------:R5:W1:Y:S02]  /*2c00*/  MUFU.TANH R154, R0 ;  /* 0x00000000009a7308 */ /* 0x000a640000002400 */
[----:B-----5:R-:W-:-:S06]  /*2c10*/  FMUL.FTZ R0, R84, c[0x0][0x320] ;  /* 0x0000c80054007a20 */ /* 0x020fcc0000410000 */
[----:B------:R5:W2:Y:S01]  /*2c20*/  MUFU.TANH R152, R0 ;  /* 0x0000000000987308 */ /* 0x000aa20000002400 */
[----:B-1----:R-:W-:Y:S01]  /*2c30*/  HMMA.16816.F32 R68, R16, R40, R68 ;  /* 0x000000281044723c */ /* 0x002fe20000001844 */
[----:B-----5:R-:W-:-:S06]  /*2c40*/  FMUL.FTZ R0, R85, c[0x0][0x320] ;  /* 0x0000c80055007a20 */ /* 0x020fcc0000410000 */
[----:B------:R1:W1:Y:S01]  /*2c50*/  MUFU.TANH R150, R0 ;  /* 0x0000000000967308 */ /* 0x0002620000002400 */
[----:B------:R-:W-:Y:S01]  /*2c60*/  HMMA.16816.F32 R56, R24, R62, R64 ;  /* 0x0000003e1838723c */ /* 0x000fe20000001840 */
[----:B-1----:R-:W-:-:S06]  /*2c70*/  FMUL.FTZ R0, R86, c[0x0][0x320] ;  /* 0x0000c80056007a20 */ /* 0x002fcc0000410000 */
[----:B------:R1:W1:Y:S01]  /*2c80*/  MUFU.TANH R153, R0 ;  /* 0x0000000000997308 */ /* 0x0002620000002400 */
[----:B------:R-:W-:Y:S01]  /*2c90*/  HMMA.16816.F32 R48, R12, R40, R44 ;  /* 0x000000280c30723c */ /* 0x000fe2000000182c */
[----:B------:R-:W5:Y:S01]  /*2ca0*/  LDSM.16.M88.4 R44, [R211] ;  /* 0x00000000d32c783b */ /* 0x000f620000000200 */
[----:B-1----:R-:W-:-:S05]  /*2cb0*/  FMUL.FTZ R0, R87, c[0x0][0x320] ;  /* 0x0000c80057007a20 */ /* 0x002fca0000410000 */
[----:B------:R1:W1:Y:S01]  /*2cc0*/  MUFU.TANH R151, R0 ;  /* 0x0000000000977308 */ /* 0x0002620000002400 */
[----:B------:R-:W-:Y:S01]  /*2cd0*/  HMMA.16816.F32 R64, R20, R62, R72 ;  /* 0x0000003e1440723c */ /* 0x000fe20000001848 */
[----:B-1----:R-:W-:-:S06]  /*2ce0*/  FMUL.FTZ R0, R76, c[0x0][0x320] ;  /* 0x0000c8004c007a20 */ /* 0x002fcc0000410000 */
[----:B------:R1:W1:Y:S02]  /*2cf0*/  MUFU.TANH R106, R0 ;  /* 0x00000000006a7308 */ /* 0x0002640000002400 */
[----:B-1----:R-:W-:-:S06]  /*2d00*/  FMUL.FTZ R0, R77, c[0x0][0x320] ;  /* 0x0000c8004d007a20 */ /* 0x002fcc0000410000 */
[----:B------:R1:W1:Y:S01]  /*2d10*/  MUFU.TANH R105, R0 ;  /* 0x0000000000697308 */ /* 0x0002620000002400 */
[----:B------:R-:W-:Y:S01]  /*2d20*/  HMMA.16816.F32 R60, R16, R42, R56 ;  /* 0x0000002a103c723c */ /* 0x000fe20000001838 */
[----:B------:R-:W3:Y:S01]  /*2d30*/  LDSM.16.M88.4 R56, [R200+0x2800] ;  /* 0x00280000c838783b */ /* 0x000ee20000000200 */
[----:B-1----:R-:W-:-:S05]  /*2d40*/  FMUL.FTZ R0, R78, c[0x0][0x320] ;  /* 0x0000c8004e007a20 */ /* 0x002fca0000410000 */
[----:B------:R1:W1:Y:S01]  /*2d50*/  MUFU.TANH R128, R0 ;  /* 0x0000000000807308 */ /* 0x0002620000002400 */
[----:B--2---:R-:W-:Y:S01]  /*2d60*/  HMMA.16816.F32 R80, R4, R36, R48 ;  /* 0x000000240450723c */ /* 0x004fe20000001830 */
[----:B-1----:R-:W-:-:S07]  /*2d70*/  FMUL.FTZ R0, R79, c[0x0][0x320] ;  /* 0x0000c8004f007a20 */ /* 0x002fce0000410000 */
[----:B------:R-:W-:Y:S01]  /*2d80*/  HMMA.16816.F32 R76, R8, R36, R68 ;  /* 0x00000024084c723c */ /* 0x000fe20000001844 */
[----:B------:R1:W2:Y:S07]  /*2d90*/  MUFU.TANH R115, R0 ;  /* 0x0000000000737308 */ /* 0x0002ae0000002400 */
[----:B------:R-:W-:Y:S01]  /*2da0*/  HMMA.16816.F32 R68, R32, R52, R100 ;  /* 0x000000342044723c */ /* 0x000fe20000001864 */
[----:B-1----:R-:W-:-:S04]  /*2db0*/  FMUL.FTZ R0, R88, c[0x0][0x320] ;  /* 0x0000c80058007a20 */ /* 0x002fc80000410000 */
[----:B------:R1:W1:Y:S03]  /*2dc0*/  MUFU.TANH R113, R0 ;  /* 0x0000000000717308 */ /* 0x0002660000002400 */
[----:B------:R-:W-:Y:S08]  /*2dd0*/  HMMA.16816.F32 R48, R28, R52, R132 ;  /* 0x000000341c30723c */ /* 0x000ff00000001884 */
[----:B------:R-:W-:Y:S01]  /*2de0*/  HMMA.16816.F32 R64, R12, R42, R64 ;  /* 0x0000002a0c40723c */ /* 0x000fe20000001840 */
[----:B-1----:R-:W-:-:S04]  /*2df0*/  FMUL.FTZ R0, R89, c[0x0][0x320] ;  /* 0x0000c80059007a20 */ /* 0x002fc80000410000 */
[----:B------:R1:W1:Y:S03]  /*2e00*/  MUFU.TANH R107, R0 ;  /* 0x00000000006b7308 */ /* 0x0002660000002400 */
[----:B-----5:R-:W-:Y:S01]  /*2e10*/  HMMA.16816.F32 R68, R24, R44, R68 ;  /* 0x0000002c1844723c */ /* 0x020fe20000001844 */
[----:B-1----:R-:W-:-:S04]  /*2e20*/  FMUL.FTZ R0, R90, c[0x0][0x320] ;  /* 0x0000c8005a007a20 */ /* 0x002fc80000410000 */
[----:B------:R1:W1:Y:S03]  /*2e30*/  MUFU.TANH R114, R0 ;  /* 0x0000000000727308 */ /* 0x0002660000002400 */
[----:B------:R-:W-:Y:S01]  /*2e40*/  HMMA.16816.F32 R72, R8, R38, R60 ;  /* 0x000000260848723c */ /* 0x000fe2000000183c */
[----:B-1----:R-:W-:-:S04]  /*2e50*/  FMUL.FTZ R0, R91, c[0x0][0x320] ;  /* 0x0000c8005b007a20 */ /* 0x002fc80000410000 */
[----:B------:R1:W1:Y:S03]  /*2e60*/  MUFU.TANH R112, R0 ;  /* 0x0000000000707308 */ /* 0x0002660000002400 */
[----:B------:R-:W-:Y:S01]  /*2e70*/  HMMA.16816.F32 R60, R32, R54, R120 ;  /* 0x00000036203c723c */ /* 0x000fe20000001878 */
[----:B-1----:R-:W-:-:S04]  /*2e80*/  FMUL.FTZ R0, R76, c[0x0][0x320] ;  /* 0x0000c8004c007a20 */ /* 0x002fc80000410000 */
[----:B------:R1:W1:Y:S03]  /*2e90*/  MUFU.TANH R98, R0 ;  /* 0x0000000000627308 */ /* 0x0002660000002400 */
[----:B------:R-:W-:Y:S01]  /*2ea0*/  HMMA.16816.F32 R40, R20, R44, R48 ;  /* 0x0000002c1428723c */ /* 0x000fe20000001830 */
[----:B------:R-:W5:Y:S01]  /*2eb0*/  LDSM.16.M88.4 R48, [R207] ;  /* 0x00000000cf30783b */ /* 0x000f620000000200 */
[----:B-1----:R-:W-:-:S04]  /*2ec0*/  FMUL.FTZ R0, R77, c[0x0][0x320] ;  /* 0x0000c8004d007a20 */ /* 0x002fc80000410000 */
[----:B------:R1:W1:Y:S02]  /*2ed0*/  MUFU.TANH R97, R0 ;  /* 0x0000000000617308 */ /* 0x0002640000002400 */
[----:B------:R-:W-:Y:S01]  /*2ee0*/  HMMA.16816.F32 R84, R4, R38, R64 ;  /* 0x000000260454723c */ /* 0x000fe20000001840 */
[----:B------:R-:W2:Y:S01]  /*2ef0*/  LDSM.16.M88.4 R36, [R200+0x1c00] ;  /* 0x001c0000c824783b */ /* 0x000ea20000000200 */
[----:B-1----:R-:W-:-:S04]  /*2f00*/  FMUL.FTZ R0, R78, c[0x0][0x320] ;  /* 0x0000c8004e007a20 */ /* 0x002fc80000410000 */
[----:B------:R1:W1:Y:S02]  /*2f10*/  MUFU.TANH R104, R0 ;  /* 0x0000000000687308 */ /* 0x0002640000002400 */
[----:B---3--:R-:W-:Y:S01]  /*2f20*/  HMMA.16816.F32 R64, R16, R56, R68 ;  /* 0x000000381040723c */ /* 0x008fe20000001844 */
[----:B-1----:R-:W-:-:S05]  /*2f30*/  FMUL.FTZ R0, R79, c[0x0][0x320] ;  /* 0x0000c8004f007a20 */ /* 0x002fca0000410000 */
[----:B------:R1:W3:Y:S02]  /*2f40*/  MUFU.TANH R103, R0 ;  /* 0x0000000000677308 */ /* 0x0002e40000002400 */
[----:B------:R-:W-:Y:S01]  /*2f50*/  HMMA.16816.F32 R68, R28, R54, R136 ;  /* 0x000000361c44723c */ /* 0x000fe20000001888 */
[----:B------:R-:W2:Y:S01]  /*2f60*/  LDSM.16.M88.4 R52, [R210] ;  /* 0x00000000d234783b */ /* 0x000ea20000000200 */
[----:B-1----:R-:W-:-:S04]  /*2f70*/  FMUL.FTZ R0, R80, c[0x0][0x320] ;  /* 0x0000c80050007a20 */ /* 0x002fc80000410000 */
[----:B------:R1:W1:Y:S02]  /*2f80*/  MUFU.TANH R101, R0 ;  /* 0x0000000000657308 */ /* 0x0002640000002400 */
[----:B------:R-:W-:Y:S01]  /*2f90*/  HMMA.16816.F32 R60, R24, R46, R60 ;  /* 0x0000002e183c723c */ /* 0x000fe2000000183c */
[----:B-1----:R-:W-:-:S05]  /*2fa0*/  FMUL.FTZ R0, R81, c[0x0][0x320] ;  /* 0x0000c80051007a20 */ /* 0x002fca0000410000 */
[----:B------:R1:W1:Y:S02]  /*2fb0*/  MUFU.TANH R99, R0 ;  /* 0x0000000000637308 */ /* 0x0002640000002400 */
[----:B------:R-:W-:Y:S01]  /*2fc0*/  HMMA.16816.F32 R40, R12, R56, R40 ;  /* 0x000000380c28723c */ /* 0x000fe20000001828 */
[----:B-1----:R-:W-:-:S05]  /*2fd0*/  FMUL.FTZ R0, R82, c[0x0][0x320] ;  /* 0x0000c80052007a20 */ /* 0x002fca0000410000 */
[----:B------:R1:W1:Y:S02]  /*2fe0*/  MUFU.TANH R102, R0 ;  /* 0x0000000000667308 */ /* 0x0002640000002400 */
[----:B-1----:R-:W-:-:S06]  /*2ff0*/  FMUL.FTZ R0, R83, c[0x0][0x320] ;  /* 0x0000c80053007a20 */ /* 0x002fcc0000410000 */
[----:B------:R1:W1:Y:S01]  /*3000*/  MUFU.TANH R100, R0 ;  /* 0x0000000000647308 */ /* 0x0002620000002400 */
[----:B-----5:R-:W-:Y:S01]  /*3010*/  HMMA.16816.F32 R76, R8, R48, R64 ;  /* 0x00000030084c723c */ /* 0x020fe20000001840 */
[----:B-1----:R-:W-:-:S06]  /*3020*/  FMUL.FTZ R0, R72, c[0x0][0x320] ;  /* 0x0000c80048007a20 */ /* 0x002fcc0000410000 */
[----:B------:R1:W1:Y:S01]  /*3030*/  MUFU.TANH R90, R0 ;  /* 0x00000000005a7308 */ /* 0x0002620000002400 */
[----:B------:R-:W-:Y:S01]  /*3040*/  HMMA.16816.F32 R68, R20, R46, R68 ;  /* 0x0000002e1444723c */ /* 0x000fe20000001844 */
[----:B-1----:R-:W-:-:S06]  /*3050*/  FMUL.FTZ R0, R73, c[0x0][0x320] ;  /* 0x0000c80049007a20 */ /* 0x002fcc0000410000 */
[----:B------:R1:W1:Y:S01]  /*3060*/  MUFU.TANH R89, R0 ;  /* 0x0000000000597308 */ /* 0x0002620000002400 */
[----:B--2---:R-:W-:Y:S08]  /*3070*/  HMMA.16816.F32 R64, R32, R36, R108 ;  /* 0x000000242040723c */ /* 0x004ff0000000186c */
[----:B------:R-:W-:Y:S01]  /*3080*/  HMMA.16816.F32 R44, R16, R58, R60 ;  /* 0x0000003a102c723c */ /* 0x000fe2000000183c */
[----:B-1----:R-:W-:-:S07]  /*3090*/  FMUL.FTZ R0, R74, c[0x0][0x320] ;  /* 0x0000c8004a007a20 */ /* 0x002fce0000410000 */
[----:B------:R-:W-:Y:S01]  /*30a0*/  HMMA.16816.F32 R60, R32, R38, R116 ;  /* 0x00000026203c723c */ /* 0x000fe20000001874 */
[----:B------:R-:W-:Y:S01]  /*30b0*/  LDSM.16.M88.4 R32, [R206] ;  /* 0x00000000ce20783b */ /* 0x000fe20000000200 */
[----:B------:R1:W2:Y:S06]  /*30c0*/  MUFU.TANH R96, R0 ;  /* 0x0000000000607308 */ /* 0x0002ac0000002400 */
[----:B------:R-:W-:Y:S01]  /*30d0*/  HMMA.16816.F32 R80, R4, R48, R40 ;  /* 0x000000300450723c */ /* 0x000fe20000001828 */
[----:B------:R-:W5:Y:S01]  /*30e0*/  LDSM.16.M88.4 R40, [R200+0x2c00] ;  /* 0x002c0000c828783b */ /* 0x000f620000000200 */
[----:B------:R-:W-:Y:S01]  /*30f0*/  ISETP.GE.AND P0, PT, R183, 0x2, PT ;  /* 0x00000002b700780c */ /* 0x000fe20003f06270 */
[----:B------:R-:W-:-:S04]  /*3100*/  DEPBAR.LE SB0, 0x0 ;  /* 0x000080000000791a */ /* 0x000fc80000000000 */
[----:B-1----:R-:W-:Y:S02]  /*3110*/  FMUL.FTZ R0, R75, c[0x0][0x320] ;  /* 0x0000c8004b007a20 */ /* 0x002fe40000410000 */
[C---:B------:R-:W-:Y:S08]  /*3120*/  HMMA.16816.F32 R72, R28.reuse, R36, R140 ;  /* 0x000000241c48723c */ /* 0x040ff0000000188c */
[----:B------:R-:W-:Y:S01]  /*3130*/  HMMA.16816.F32 R28, R28, R38, R144 ;  /* 0x000000261c1c723c */ /* 0x000fe20000001890 */
[----:B------:R1:W1:Y:S02]  /*3140*/  MUFU.TANH R95, R0 ;  /* 0x00000000005f7308 */ /* 0x0002640000002400 */
[----:B-1----:R-:W-:-:S06]  /*3150*/  FMUL.FTZ R0, R84, c[0x0][0x320] ;  /* 0x0000c80054007a20 */ /* 0x002fcc0000410000 */
[----:B------:R1:W1:Y:S01]  /*3160*/  MUFU.TANH R94, R0 ;  /* 0x00000000005e7308 */ /* 0x0002620000002400 */
[----:B------:R-:W-:Y:S01]  /*3170*/  HMMA.16816.F32 R68, R12, R58, R68 ;  /* 0x0000003a0c44723c */ /* 0x000fe20000001844 */
[----:B-1----:R-:W-:-:S06]  /*3180*/  FMUL.FTZ R0, R85, c[0x0][0x320] ;  /* 0x0000c80055007a20 */ /* 0x002fcc0000410000 */
[----:B------:R1:W1:Y:S01]  /*3190*/  MUFU.TANH R91, R0 ;  /* 0x00000000005b7308 */ /* 0x0002620000002400 */
[-C--:B------:R-:W-:Y:S08]  /*31a0*/  HMMA.16816.F32 R56, R24, R52.reuse, R64 ;  /* 0x000000341838723c */ /* 0x080ff00000001840 */
[----:B------:R-:W-:Y:S01]  /*31b0*/  HMMA.16816.F32 R64, R20, R52, R72 ;  /* 0x000000341440723c */ /* 0x000fe20000001848 */
[----:B-1----:R-:W-:-:S07]  /*31c0*/  FMUL.FTZ R0, R86, c[0x0][0x320] ;  /* 0x0000c80056007a20 */ /* 0x002fce0000410000 */
[-C--:B------:R-:W-:Y:S01]  /*31d0*/  HMMA.16816.F32 R24, R24, R54.reuse, R60 ;  /* 0x000000361818723c */ /* 0x080fe2000000183c */
[----:B------:R1:W1:Y:S07]  /*31e0*/  MUFU.TANH R93, R0 ;  /* 0x00000000005d7308 */ /* 0x00026e0000002400 */
[----:B------:R-:W-:Y:S01]  /*31f0*/  HMMA.16816.F32 R52, R20, R54, R28 ;  /* 0x000000361434723c */ /* 0x000fe2000000181c */
[----:B-1----:R-:W-:-:S04]  /*3200*/  FMUL.FTZ R0, R87, c[0x0][0x320] ;  /* 0x0000c80057007a20 */ /* 0x002fc80000410000 */
[----:B------:R1:W1:Y:S02]  /*3210*/  MUFU.TANH R92, R0 ;  /* 0x00000000005c7308 */ /* 0x0002640000002400 */
[----:B-1----:R-:W-:-:S06]  /*3220*/  FMUL.FTZ R0, R76, c[0x0][0x320] ;  /* 0x0000c8004c007a20 */ /* 0x002fcc0000410000 */
[----:B------:R1:W1:Y:S01]  /*3230*/  MUFU.TANH R85, R0 ;  /* 0x0000000000557308 */ /* 0x0002620000002400 */
[----:B-----5:R-:W-:Y:S01]  /*3240*/  HMMA.16816.F32 R36, R12, R40, R64 ;  /* 0x000000280c24723c */ /* 0x020fe20000001840 */
[----:B-1----:R-:W-:-:S06]  /*3250*/  FMUL.FTZ R0, R77, c[0x0][0x320] ;  /* 0x0000c8004d007a20 */ /* 0x002fcc0000410000 */
[----:B------:R1:W1:Y:S03]  /*3260*/  MUFU.TANH R84, R0 ;  /* 0x0000000000547308 */ /* 0x0002660000002400 */
[----:B------:R-:W-:Y:S01]  /*3270*/  HMMA.16816.F32 R12, R12, R42, R52 ;  /* 0x0000002a0c0c723c */ /* 0x000fe20000001834 */
[----:B-1----:R-:W-:-:S04]  /*3280*/  FMUL.FTZ R0, R78, c[0x0][0x320] ;  /* 0x0000c8004e007a20 */ /* 0x002fc80000410000 */
[----:B------:R1:W1:Y:S02]  /*3290*/  MUFU.TANH R88, R0 ;  /* 0x0000000000587308 */ /* 0x0002640000002400 */
[----:B-1----:R-:W-:Y:S02]  /*32a0*/  FMUL.FTZ R0, R79, c[0x0][0x320] ;  /* 0x0000c8004f007a20 */ /* 0x002fe40000410000 */
[----:B------:R-:W-:Y:S08]  /*32b0*/  HMMA.16816.F32 R76, R8, R50, R44 ;  /* 0x00000032084c723c */ /* 0x000ff0000000182c */
[C---:B------:R-:W-:Y:S08]  /*32c0*/  HMMA.16816.F32 R44, R16.reuse, R40, R56 ;  /* 0x00000028102c723c */ /* 0x040ff00000001838 */
[----:B------:R-:W-:Y:S01]  /*32d0*/  HMMA.16816.F32 R16, R16, R42, R24 ;  /* 0x0000002a1010723c */ /* 0x000fe20000001818 */
[----:B------:R1:W1:Y:S07]  /*32e0*/  MUFU.TANH R87, R0 ;  /* 0x0000000000577308 */ /* 0x00026e0000002400 */
[----:B------:R-:W-:Y:S08]  /*32f0*/  HMMA.16816.F32 R68, R4, R50, R68 ;  /* 0x000000320444723c */ /* 0x000ff00000001844 */
[----:B------:R-:W-:Y:S01]  /*3300*/  HMMA.16816.F32 R44, R8, R32, R44 ;  /* 0x00000020082c723c */ /* 0x000fe2000000182c */
[----:B-1----:R-:W-:-:S07]  /*3310*/  FMUL.FTZ R0, R80, c[0x0][0x320] ;  /* 0x0000c80050007a20 */ /* 0x002fce0000410000 */
[----:B------:R-:W-:Y:S08]  /*3320*/  HMMA.16816.F32 R20, R4, R32, R36 ;  /* 0x000000200414723c */ /* 0x000ff00000001824 */
[-C--:B------:R-:W-:Y:S08]  /*3330*/  HMMA.16816.F32 R8, R8, R34.reuse, R16 ;  /* 0x000000220808723c */ /* 0x080ff00000001810 */
[----:B------:R-:W-:Y:S01]  /*3340*/  HMMA.16816.F32 R4, R4, R34, R12 ;  /* 0x000000220404723c */ /* 0x000fe2000000180c */
[----:B------:R1:W1:Y:S01]  /*3350*/  MUFU.TANH R86, R0 ;  /* 0x0000000000567308 */ /* 0x0002620000002400 */
[----:B------:R-:W-:-:S02]  /*3360*/  FMUL.FTZ R77, R77, c[0x0][0x320] ;  /* 0x0000c8004d4d7a20 */ /* 0x000fc40000410000 */
[----:B------:R-:W-:Y:S02]  /*3370*/  FMUL.FTZ R78, R78, c[0x0][0x320] ;  /* 0x0000c8004e4e7a20 */ /* 0x000fe40000410000 */
[----:B-1----:R-:W-:-:S04]  /*3380*/  FMUL.FTZ R0, R81, c[0x0][0x320] ;  /* 0x0000c80051007a20 */ /* 0x002fc80000410000 */
[----:B------:R1:W1:Y:S01]  /*3390*/  MUFU.TANH R80, R0 ;  /* 0x0000000000507308 */ /* 0x0002620000002400 */
[----:B------:R-:W-:Y:S02]  /*33a0*/  FMUL.FTZ R79, R79, c[0x0][0x320] ;  /* 0x0000c8004f4f7a20 */ /* 0x000fe40000410000 */
[----:B------:R-:W-:Y:S02]  /*33b0*/  FMUL.FTZ R68, R68, c[0x0][0x320] ;  /* 0x0000c80044447a20 */ /* 0x000fe40000410000 */
[----:B------:R-:W-:Y:S02]  /*33c0*/  FMUL.FTZ R69, R69, c[0x0][0x320] ;  /* 0x0000c80045457a20 */ /* 0x000fe40000410000 */
[----:B------:R-:W-:Y:S02]  /*33d0*/  FMUL.FTZ R70, R70, c[0x0][0x320] ;  /* 0x0000c80046467a20 */ /* 0x000fe40000410000 */
[----:B-1----:R-:W-:-:S04]  /*33e0*/  FMUL.FTZ R0, R82, c[0x0][0x320] ;  /* 0x0000c80052007a20 */ /* 0x002fc80000410000 */
[----:B------:R1:W1:Y:S01]  /*33f0*/  MUFU.TANH R72, R0 ;  /* 0x0000000000487308 */ /* 0x0002620000002400 */
[----:B------:R-:W-:Y:S02]  /*3400*/  FMUL.FTZ R71, R71, c[0x0][0x320] ;  /* 0x0000c80047477a20 */ /* 0x000fe40000410000 */
[----:B------:R-:W-:Y:S02]  /*3410*/  FMUL.FTZ R44, R44, c[0x0][0x320] ;  /* 0x0000c8002c2c7a20 */ /* 0x000fe40000410000 */
[----:B------:R-:W-:Y:S02]  /*3420*/  FMUL.FTZ R45, R45, c[0x0][0x320] ;  /* 0x0000c8002d2d7a20 */ /* 0x000fe40000410000 */
[----:B------:R-:W-:Y:S02]  /*3430*/  FMUL.FTZ R46, R46, c[0x0][0x320] ;  /* 0x0000c8002e2e7a20 */ /* 0x000fe40000410000 */
[----:B------:R-:W-:Y:S02]  /*3440*/  FMUL.FTZ R47, R47, c[0x0][0x320] ;  /* 0x0000c8002f2f7a20 */ /* 0x000fe40000410000 */
[----:B------:R-:W-:-:S02]  /*3450*/  FMUL.FTZ R20, R20, c[0x0][0x320] ;  /* 0x0000c80014147a20 */ /* 0x000fc40000410000 */
[----:B-1----:R-:W-:Y:S02]  /*3460*/  FMUL.FTZ R0, R83, c[0x0][0x320] ;  /* 0x0000c80053007a20 */ /* 0x002fe40000410000 */
[----:B------:R-:W-:Y:S02]  /*3470*/  FMUL.FTZ R21, R21, c[0x0][0x320] ;  /* 0x0000c80015157a20 */ /* 0x000fe40000410000 */
[----:B------:R1:W1:Y:S01]  /*3480*/  MUFU.TANH R50, R0 ;  /* 0x0000000000327308 */ /* 0x0002620000002400 */
[----:B------:R-:W-:Y:S02]  /*3490*/  FMUL.FTZ R22, R22, c[0x0][0x320] ;  /* 0x0000c80016167a20 */ /* 0x000fe40000410000 */
[----:B------:R-:W-:Y:S02]  /*34a0*/  FMUL.FTZ R23, R23, c[0x0][0x320] ;  /* 0x0000c80017177a20 */ /* 0x000fe40000410000 */
[----:B------:R-:W-:Y:S02]  /*34b0*/  FMUL.FTZ R8, R8, c[0x0][0x320] ;  /* 0x0000c80008087a20 */ /* 0x000fe40000410000 */
[----:B------:R-:W-:-:S02]  /*34c0*/  FMUL.FTZ R9, R9, c[0x0][0x320] ;  /* 0x0000c80009097a20 */ /* 0x000fc40000410000 */
[----:B------:R-:W-:Y:S02]  /*34d0*/  FMUL.FTZ R10, R10, c[0x0][0x320] ;  /* 0x0000c8000a0a7a20 */ /* 0x000fe40000410000 */
[----:B------:R-:W-:Y:S02]  /*34e0*/  FMUL.FTZ R11, R11, c[0x0][0x320] ;  /* 0x0000c8000b0b7a20 */ /* 0x000fe40000410000 */
[----:B------:R-:W-:Y:S02]  /*34f0*/  FMUL.FTZ R4, R4, c[0x0][0x320] ;  /* 0x0000c80004047a20 */ /* 0x000fe40000410000 */
[----:B------:R-:W-:Y:S02]  /*3500*/  FMUL.FTZ R5, R5, c[0x0][0x320] ;  /* 0x0000c80005057a20 */ /* 0x000fe40000410000 */
[----:B-1----:R-:W-:Y:S02]  /*3510*/  FMUL.FTZ R0, R76, c[0x0][0x320] ;  /* 0x0000c8004c007a20 */ /* 0x002fe40000410000 */
[----:B------:R-:W-:-:S02]  /*3520*/  FMUL.FTZ R6, R6, c[0x0][0x320] ;  /* 0x0000c80006067a20 */ /* 0x000fc40000410000 */
[----:B------:R-:W-:Y:S01]  /*3530*/  FMUL.FTZ R7, R7, c[0x0][0x320] ;  /* 0x0000c80007077a20 */ /* 0x000fe20000410000 */
[----:B------:R1:W1:Y:S08]  /*3540*/  MUFU.TANH R40, R46 ;  /* 0x0000002e00287308 */ /* 0x0002700000002400 */
[----:B------:R1:W1:Y:S08]  /*3550*/  MUFU.TANH R49, R0 ;  /* 0x0000000000317308 */ /* 0x0002700000002400 */
[----:B------:R-:W1:Y:S08]  /*3560*/  MUFU.TANH R77, R77 ;  /* 0x0000004d004d7308 */ /* 0x000e700000002400 */
        /* <DEDUP_REMOVED lines=9> */
[----:B------:R1:W1:Y:S08]  /*3600*/  MUFU.TANH R38, R20 ;  /* 0x0000001400267308 */ /* 0x0002700000002400 */
        /* <DEDUP_REMOVED lines=10> */
[----:B------:R1:W1:Y:S01]  /*36b0*/  MUFU.TANH R48, R7 ;  /* 0x0000000700307308 */ /* 0x0002620000002400 */
[----:B------:R-:W-:Y:S01]  /*36c0*/  BSSY B0, `(.L_x_607) ;  /* 0x000004c000007945 */ /* 0x000fe20003800000 */
[----:B------:R-:W-:Y:S01]  /*36d0*/  BAR.SYNC.DEFER_BLOCKING 0x0 ;  /* 0x0000000000007b1d */ /* 0x000fe20000010000 */
[----:B------:R-:W-:-:S05]  /*36e0*/  ISETP.GT.AND P3, PT, R163, 0x3f, PT ;  /* 0x0000003fa300780c */ /* 0x000fca0003f64270 */
[----:B------:R-:W-:Y:S05]  /*36f0*/  @!P0 BRA `(.L_x_608) ;  /* 0x0000048000008947 */ /* 0x000fea0003800000 */
[----:B--234-:R-:W-:Y:S01]  /*3700*/  IMAD R2, R183, 0x40, R166 ;  /* 0x00000040b7027824 */ /* 0x01cfe200078e02a6 */
[----:B------:R-:W-:-:S04]  /*3710*/  MOV R228, RZ ;  /* 0x000000ff00e47202 */ /* 0x000fc80000000f00 */
[----:B------:R-:W-:-:S05]  /*3720*/  IADD3 R2, R2, -0x80, R163 ;  /* 0xffffff8002027810 */ /* 0x000fca0007ffe0a3 */
[----:B------:R-:W-:-:S04]  /*3730*/  @P4 IMAD.HI.U32 R3, R2, c[0x0][0x2bc], RZ ;  /* 0x0000af0002034a27 */ /* 0x000fc800078e00ff */
[----:B-1----:R-:W-:Y:S01]  /*3740*/  IMAD.MOV.U32 R0, RZ, RZ, R2 ;  /* 0x000000ffff007224 */ /* 0x002fe200078e0002 */
[----:B------:R-:W-:-:S04]  /*3750*/  @P4 SHF.R.U32.HI R0, RZ, c[0x0][0x2c0], R3 ;  /* 0x0000b000ff004a19 */ /* 0x000fc80000011603 */
[----:B------:R-:W-:-:S04]  /*3760*/  @!P3 IADD3 R3, P0, R0, R164, RZ ;  /* 0x000000a40003b210 */ /* 0x000fc80007f1e0ff */
[----:B------:R-:W-:Y:S02]  /*3770*/  @!P3 LEA.HI.X.SX32 R5, R0, R162, 0x1, P0 ;  /* 0x000000a20005b211 */ /* 0x000fe400000f0eff */
[----:B------:R-:W-:-:S04]  /*3780*/  @!P3 LEA R4, P0, R3, c[0x0][0x2a0], 0x2 ;  /* 0x0000a8000304ba11 */ /* 0x000fc800078010ff */
[----:B------:R-:W-:-:S05]  /*3790*/  @!P3 LEA.HI.X R5, R3, c[0x0][0x2a4], R5, 0x2, P0 ;  /* 0x0000a9000305ba11 */ /* 0x000fca00000f1405 */
[----:B------:R-:W2:Y:S01]  /*37a0*/  @!P3 LDG.E R228, [R4.64] ;  /* 0x0000000604e4b981 */ /* 0x000ea2000c1e1900 */
[----:B------:R-:W-:-:S04]  /*37b0*/  IMAD.MOV R0, RZ, RZ, -R0 ;  /* 0x000000ffff007224 */ /* 0x000fc800078e0a00 */
[----:B------:R-:W-:-:S04]  /*37c0*/  IMAD R230, R0, c[0x0][0x2b8], R2 ;  /* 0x0000ae0000e67a24 */ /* 0x000fc800078e0202 */
[----:B------:R-:W-:Y:S01]  /*37d0*/  IMAD.WIDE.U32 R2, R230, c[0x0][0x1e0], RZ ;  /* 0x00007800e6027a25 */ /* 0x000fe200078e00ff */
[----:B------:R-:W-:-:S05]  /*37e0*/  SHF.R.S32.HI R0, RZ, 0x1f, R230 ;  /* 0x0000001fff007819 */ /* 0x000fca00000114e6 */
[----:B------:R-:W-:-:S04]  /*37f0*/  IMAD R0, R0, c[0x0][0x1e0], RZ ;  /* 0x0000780000007a24 */ /* 0x000fc800078e02ff */
[----:B------:R-:W-:-:S05]  /*3800*/  IMAD R0, R230, c[0x0][0x1e4], R0 ;  /* 0x00007900e6007a24 */ /* 0x000fca00078e0200 */
[----:B------:R-:W-:Y:S02]  /*3810*/  IADD3 R3, R3, R0, RZ ;  /* 0x0000000003037210 */ /* 0x000fe40007ffe0ff */
[----:B--2---:R-:W-:-:S03]  /*3820*/  SHF.R.S32.HI R10, RZ, 0x1f, R228 ;  /* 0x0000001fff0a7819 */ /* 0x004fc600000114e4 */
[----:B------:R-:W-:-:S04]  /*3830*/  IMAD.WIDE.U32 R2, R228, c[0x0][0x1f0], R2 ;  /* 0x00007c00e4027a25 */ /* 0x000fc800078e0002 */
[----:B------:R-:W-:Y:S01]  /*3840*/  IMAD R10, R10, c[0x0][0x1f0], RZ ;  /* 0x00007c000a0a7a24 */ /* 0x000fe200078e02ff */
[----:B------:R-:W-:-:S03]  /*3850*/  IADD3 R0, P1, R160, R2, RZ ;  /* 0x00000002a0007210 */ /* 0x000fc60007f3e0ff */
[----:B------:R-:W-:Y:S01]  /*3860*/  IMAD R10, R228, c[0x0][0x1f4], R10 ;  /* 0x00007d00e40a7a24 */ /* 0x000fe200078e020a */
[----:B------:R-:W-:-:S04]  /*3870*/  LEA R13, P0, R0, c[0x0][0x1c8], 0x1 ;  /* 0x00007200000d7a11 */ /* 0x000fc800078008ff */
[----:B------:R-:W-:-:S04]  /*3880*/  IADD3.X R10, R159, R3, R10, P1, !PT ;  /* 0x000000039f0a7210 */ /* 0x000fc80000ffe40a */
[----:B------:R-:W-:Y:S01]  /*3890*/  LEA.HI.X R10, R0, c[0x0][0x1cc], R10, 0x1, P0 ;  /* 0x00007300000a7a11 */ /* 0x000fe200000f0c0a */
[----:B------:R-:W-:Y:S05]  /*38a0*/  BRA.DIV ~URZ, `(.L_x_609) ;  /* 0x0000e4527f007947 */ /* 0x000fea000b800000 */
[----:B------:R1:W2:Y:S02]  /*38b0*/  SHFL.IDX PT, R5, R10, RZ, 0x1c1f ;  /* 0x001c1fff0a057589 */ /* 0x0002a400000e0000 */
.L_x_671:
[----:B------:R-:W-:Y:S05]  /*38c0*/  BRA.DIV ~URZ, `(.L_x_610) ;  /* 0x0000e4a27f007947 */ /* 0x000fea000b800000 */
[----:B------:R-:W3:Y:S01]  /*38d0*/  SHFL.IDX PT, R0, R13, RZ, 0x1c1f ;  /* 0x001c1fff0d007589 */ /* 0x000ee200000e0000 */
[C---:B------:R-:W-:Y:S02]  /*38e0*/  IADD3 R2, R217.reuse, 0x20, RZ ;  /* 0x00000020d9027810 */ /* 0x040fe40007ffe0ff */
[C---:B------:R-:W-:Y:S02]  /*38f0*/  IADD3 R4, R217.reuse, 0x40, RZ ;  /* 0x00000040d9047810 */ /* 0x040fe40007ffe0ff */
[----:B------:R-:W-:Y:S02]  /*3900*/  ISETP.GE.AND P1, PT, R2, c[0x0][0x1d4], PT ;  /* 0x0000750002007a0c */ /* 0x000fe40003f26270 */
[----:B------:R-:W-:Y:S02]  /*3910*/  ISETP.GE.AND P2, PT, R217, c[0x0][0x1d4], PT ;  /* 0x00007500d9007a0c */ /* 0x000fe40003f46270 */
[----:B------:R-:W-:-:S02]  /*3920*/  SEL R11, RZ, 0x10, P1 ;  /* 0x00000010ff0b7807 */ /* 0x000fc40000800000 */
[----:B------:R-:W-:Y:S02]  /*3930*/  SEL R12, RZ, 0x10, P2 ;  /* 0x00000010ff0c7807 */ /* 0x000fe40001000000 */
[C---:B---3--:R-:W-:Y:S02]  /*3940*/  IADD3 R6, P0, R0.reuse, R156, RZ ;  /* 0x0000009c00067210 */ /* 0x048fe40007f1e0ff */
[----:B------:R-:W-:-:S03]  /*3950*/  IADD3 R2, P6, R0, R157, RZ ;  /* 0x0000009d00027210 */ /* 0x000fc60007fde0ff */
[C---:B--2---:R-:W-:Y:S01]  /*3960*/  IMAD.X R7, R5.reuse, 0x1, R124, P0 ;  /* 0x0000000105077824 */ /* 0x044fe200000e067c */
[----:B------:R-:W-:Y:S01]  /*3970*/  ISETP.GE.AND P0, PT, R4, c[0x0][0x1d4], PT ;  /* 0x0000750004007a0c */ /* 0x000fe20003f06270 */
[C---:B------:R-:W-:Y:S01]  /*3980*/  IMAD.X R3, R5.reuse, 0x1, R126, P6 ;  /* 0x0000000105037824 */ /* 0x040fe200030e067e */
[----:B------:R-:W-:Y:S02]  /*3990*/  IADD3 R8, P6, R0, R158, RZ ;  /* 0x0000009e00087210 */ /* 0x000fe40007fde0ff */
[----:B------:R-:W-:Y:S01]  /*39a0*/  @!PT LDS RZ, [RZ] ;  /* 0x00000000fffff984 */ /* 0x000fe20000000800 */
[----:B------:R-:W-:Y:S01]  /*39b0*/  @!PT LDS RZ, [RZ] ;  /* 0x00000000fffff984 */ /* 0x000fe20000000800 */
[----:B------:R2:W-:Y:S03]  /*39c0*/  LDGSTS.E.BYPASS.LTC128B.128 [R218+0x3100], [R6.64], !P2 ;  /* 0x0310000006da7fae */ /* 0x0005e6000d101d46 */
[----:B------:R-:W-:Y:S01]  /*39d0*/  IMAD.X R9, R5, 0x1, R125, P6 ;  /* 0x0000000105097824 */ /* 0x000fe200030e067d */
[----:B------:R2:W-:Y:S04]  /*39e0*/  LDGSTS.E.BYPASS.LTC128B.128 [R218+0x4100], [R2.64], !P1 ;  /* 0x0410000002da7fae */ /* 0x0005e8000c901d46 */
[----:B------:R-:W3:Y:S04]  /*39f0*/  SHFL.IDX PT, R0, R13, 0x1, 0x1c1f ;  /* 0x003c1f000d007f89 */ /* 0x000ee800000e0000 */
[----:B------:R2:W-:Y:S04]  /*3a00*/  LDGSTS.E.BYPASS.LTC128B.128 [R218+0x5100], [R8.64], !P0 ;  /* 0x0510000008da7fae */ /* 0x0005e8000c101d46 */
[----:B------:R4:W1:Y:S02]  /*3a10*/  SHFL.IDX PT, R5, R10, 0x1, 0x1c1f ;  /* 0x003c1f000a057f89 */ /* 0x00086400000e0000 */
[----:B-1--4-:R-:W-:-:S02]  /*3a20*/  SEL R10, RZ, 0x10, P0 ;  /* 0x00000010ff0a7807 */ /* 0x012fc40000000000 */
.L_x_672:
[----:B--23--:R-:W-:Y:S02]  /*3a30*/  IADD3 R8, -R12, 0x10, RZ ;  /* 0x000000100c087810 */ /* 0x00cfe40007ffe1ff */
[----:B------:R-:W-:-:S02]  /*3a40*/  IADD3 R2, -R11, 0x10, RZ ;  /* 0x000000100b027810 */ /* 0x000fc40007ffe1ff */
[----:B------:R-:W-:Y:S02]  /*3a50*/  LOP3.LUT R8, R8, 0xf, RZ, 0xc0, !PT ;  /* 0x0000000f08087812 */ /* 0x000fe400078ec0ff */
[----:B------:R-:W-:Y:S02]  /*3a60*/  IADD3 R3, -R10, 0x10, RZ ;  /* 0x000000100a037810 */ /* 0x000fe40007ffe1ff */
[----:B------:R-:W-:Y:S02]  /*3a70*/  LOP3.LUT R6, R2, 0xf, RZ, 0xc0, !PT ;  /* 0x0000000f02067812 */ /* 0x000fe400078ec0ff */
[-C--:B------:R-:W-:Y:S02]  /*3a80*/  IADD3 R8, P1, P0, R8, R0.reuse, R156 ;  /* 0x0000000008087210 */ /* 0x080fe4000783e09c */
[----:B------:R-:W-:Y:S02]  /*3a90*/  LOP3.LUT R2, R3, 0xf, RZ, 0xc0, !PT ;  /* 0x0000000f03027812 */ /* 0x000fe400078ec0ff */
[----:B------:R-:W-:-:S02]  /*3aa0*/  IADD3 R6, P6, P2, R6, R0, R157 ;  /* 0x0000000006067210 */ /* 0x000fc40007ade09d */
[-C--:B------:R-:W-:Y:S02]  /*3ab0*/  IADD3.X R9, RZ, R5.reuse, R124, P1, P0 ;  /* 0x00000005ff097210 */ /* 0x080fe40000fe047c */
[----:B------:R-:W-:Y:S02]  /*3ac0*/  IADD3 R2, P1, P0, R2, R0, R158 ;  /* 0x0000000002027210 */ /* 0x000fe4000783e09e */
[-C--:B------:R-:W-:Y:S02]  /*3ad0*/  IADD3.X R7, RZ, R5.reuse, R126, P6, P2 ;  /* 0x00000005ff077210 */ /* 0x080fe400037e447e */
[----:B------:R-:W-:Y:S02]  /*3ae0*/  ISETP.NE.U32.AND P6, PT, R12, RZ, PT ;  /* 0x000000ff0c00720c */ /* 0x000fe40003fc5070 */
[----:B------:R-:W-:Y:S02]  /*3af0*/  ISETP.NE.U32.AND P2, PT, R11, RZ, PT ;  /* 0x000000ff0b00720c */ /* 0x000fe40003f45070 */
[----:B------:R-:W-:-:S02]  /*3b00*/  IADD3.X R3, RZ, R5, R125, P1, P0 ;  /* 0x00000005ff037210 */ /* 0x000fc40000fe047d */
[----:B------:R-:W-:-:S07]  /*3b10*/  ISETP.NE.U32.AND P0, PT, R10, RZ, PT ;  /* 0x000000ff0a00720c */ /* 0x000fce0003f05070 */
[----:B------:R-:W-:Y:S01]  /*3b20*/  @!PT LDS RZ, [RZ] ;  /* 0x00000000fffff984 */ /* 0x000fe20000000800 */
[----:B------:R-:W-:Y:S01]  /*3b30*/  @!PT LDS RZ, [RZ] ;  /* 0x00000000fffff984 */ /* 0x000fe20000000800 */
[----:B------:R-:W-:Y:S01]  /*3b40*/  @!PT LDS RZ, [RZ] ;  /* 0x00000000fffff984 */ /* 0x000fe20000000800 */
[----:B------:R1:W-:Y:S04]  /*3b50*/  LDGSTS.E.BYPASS.LTC128B.128.ZFILL [R218+0x3900], [R8.64], P6 ;  /* 0x0390000008da7fae */ /* 0x0003e8000b141d46 */
[----:B------:R1:W-:Y:S04]  /*3b60*/  LDGSTS.E.BYPASS.LTC128B.128.ZFILL [R218+0x4900], [R6.64], P2 ;  /* 0x0490000006da7fae */ /* 0x0003e80009141d46 */
[----:B------:R1:W-:Y:S02]  /*3b70*/  LDGSTS.E.BYPASS.LTC128B.128.ZFILL [R218+0x5900], [R2.64], P0 ;  /* 0x0590000002da7fae */ /* 0x0003e40008141d46 */
.L_x_608:
[----:B--234-:R-:W-:Y:S05]  /*3b80*/  BSYNC B0 ;  /* 0x0000000000007941 */ /* 0x01cfea0003800000 */
.L_x_607:
[----:B-1----:R-:W2:Y:S04]  /*3b90*/  LDL R3, [R1+0x58] ;  /* 0x0000580001037983 */ /* 0x002ea80000100800 */
[----:B------:R-:W2:Y:S04]  /*3ba0*/  LDL R2, [R1+0x68] ;  /* 0x0000680001027983 */ /* 0x000ea80000100800 */
[----:B------:R-:W3:Y:S01]  /*3bb0*/  LDL R6, [R1+0x64] ;  /* 0x0000640001067983 */ /* 0x000ee20000100800 */
[----:B------:R-:W-:-:S03]  /*3bc0*/  MOV R0, 0xffffffc0 ;  /* 0xffffffc000007802 */ /* 0x000fc60000000f00 */
[----:B------:R-:W0:Y:S02]  /*3bd0*/  LDGDEPBAR ;  /* 0x00000000000079af */ /* 0x000e240000000000 */
[----:B------:R-:W-:Y:S01]  /*3be0*/  IMAD R0, R183, R0, 0x41 ;  /* 0x00000041b7007424 */ /* 0x000fe200078e0200 */
[----:B--2---:R-:W-:Y:S02]  /*3bf0*/  IADD3 R4, R2, R3, RZ ;  /* 0x0000000302047210 */ /* 0x004fe40007ffe0ff */
[----:B------:R-:W-:Y:S02]  /*3c00*/  MOV R3, c[0x0][0x2ac] ;  /* 0x0000ab0000037a02 */ /* 0x000fe40000000f00 */
[----:B---3--:R-:W-:Y:S01]  /*3c10*/  IADD3 R5, -R6, R127, RZ ;  /* 0x0000007f06057210 */ /* 0x008fe20007ffe1ff */
[----:B------:R-:W-:-:S04]  /*3c20*/  @P5 IMAD.HI.U32 R2, R4, c[0x0][0x2c8], RZ ;  /* 0x0000b20004025a27 */ /* 0x000fc800078e00ff */
[----:B------:R-:W-:Y:S01]  /*3c30*/  IMAD R0, R3, c[0x0][0x1d0], R0 ;  /* 0x0000740003007a24 */ /* 0x000fe200078e0200 */
[----:B------:R-:W-:-:S04]  /*3c40*/  @P5 SHF.R.U32.HI R4, RZ, c[0x0][0x2cc], R2 ;  /* 0x0000b300ff045a19 */ /* 0x000fc80000011602 */
[----:B------:R-:W-:Y:S01]  /*3c50*/  IADD3 R0, R0, -c[0x0][0x168], -R6 ;  /* 0x80005a0000007a10 */ /* 0x000fe20007ffe806 */
[----:B------:R-:W-:Y:S05]  /*3c60*/  BRA.DIV ~URZ, `(.L_x_611) ;  /* 0x0000e3627f007947 */ /* 0x000fea000b800000 */
[----:B------:R1:W2:Y:S02]  /*3c70*/  SHFL.IDX PT, R2, R4, RZ, 0x1c1f ;  /* 0x001c1fff04027589 */ /* 0x0002a400000e0000 */
.L_x_673:
[----:B--2---:R-:W-:-:S05]  /*3c80*/  IMAD.IADD R2, R0, 0x1, R2 ;  /* 0x0000000100027824 */ /* 0x004fca00078e0202 */
[----:B------:R-:W-:-:S04]  /*3c90*/  IMNMX R2, R5, R2, PT ;  /* 0x0000000205027217 */ /* 0x000fc80003800200 */
[C---:B------:R-:W-:Y:S02]  /*3ca0*/  ISETP.GT.AND P6, PT, R2.reuse, RZ, PT ;  /* 0x000000ff0200720c */ /* 0x040fe40003fc4270 */
[C---:B------:R-:W-:Y:S02]  /*3cb0*/  ISETP.GT.AND P2, PT, R2.reuse, 0x1, PT ;  /* 0x000000010200780c */ /* 0x040fe40003f44270 */
[C---:B------:R-:W-:Y:S02]  /*3cc0*/  ISETP.GT.AND P1, PT, R2.reuse, 0x8, PT ;  /* 0x000000080200780c */ /* 0x040fe40003f24270 */
[----:B------:R-:W-:Y:S02]  /*3cd0*/  ISETP.GT.AND P0, PT, R2, 0x9, PT ;  /* 0x000000090200780c */ /* 0x000fe40003f04270 */
[----:B------:R-:W-:Y:S02]  /*3ce0*/  FSEL R7, R149, -INF , P6 ;  /* 0xff80000095077808 */ /* 0x000fe40003000000 */
[----:B------:R-:W-:-:S02]  /*3cf0*/  FSEL R9, R148, -INF , P2 ;  /* 0xff80000094097808 */ /* 0x000fc40001000000 */
[----:B------:R-:W-:Y:S02]  /*3d00*/  FSEL R11, R106, -INF , P1 ;  /* 0xff8000006a0b7808 */ /* 0x000fe40000800000 */
[----:B------:R-:W-:Y:S02]  /*3d10*/  FSEL R13, R105, -INF , P0 ;  /* 0xff800000690d7808 */ /* 0x000fe40000000000 */
[C---:B------:R-:W-:Y:S02]  /*3d20*/  ISETP.GT.AND P6, PT, R2.reuse, 0x10, PT ;  /* 0x000000100200780c */ /* 0x040fe40003fc4270 */
[C---:B------:R-:W-:Y:S02]  /*3d30*/  ISETP.GT.AND P2, PT, R2.reuse, 0x11, PT ;  /* 0x000000110200780c */ /* 0x040fe40003f44270 */
[C---:B------:R-:W-:Y:S02]  /*3d40*/  ISETP.GT.AND P1, PT, R2.reuse, 0x18, PT ;  /* 0x000000180200780c */ /* 0x040fe40003f24270 */
[----:B------:R-:W-:-:S02]  /*3d50*/  ISETP.GT.AND P0, PT, R2, 0x19, PT ;  /* 0x000000190200780c */ /* 0x000fc40003f04270 */
[----:B------:R-:W-:Y:S02]  /*3d60*/  FSEL R15, R98, -INF , P6 ;  /* 0xff800000620f7808 */ /* 0x000fe40003000000 */
[----:B------:R-:W-:Y:S02]  /*3d70*/  FSEL R18, R97, -INF , P2 ;  /* 0xff80000061127808 */ /* 0x000fe40001000000 */
[----:B------:R-:W-:Y:S02]  /*3d80*/  FSEL R20, R90, -INF , P1 ;  /* 0xff8000005a147808 */ /* 0x000fe40000800000 */
[----:B------:R-:W-:Y:S02]  /*3d90*/  FSEL R22, R89, -INF , P0 ;  /* 0xff80000059167808 */ /* 0x000fe40000000000 */
[C---:B------:R-:W-:Y:S02]  /*3da0*/  ISETP.GT.AND P6, PT, R2.reuse, 0x20, PT ;  /* 0x000000200200780c */ /* 0x040fe40003fc4270 */
[----:B------:R-:W-:-:S02]  /*3db0*/  ISETP.GT.AND P2, PT, R2, 0x21, PT ;  /* 0x000000210200780c */ /* 0x000fc40003f44270 */
[C---:B------:R-:W-:Y:S02]  /*3dc0*/  ISETP.GT.AND P1, PT, R2.reuse, 0x28, PT ;  /* 0x000000280200780c */ /* 0x040fe40003f24270 */
[----:B------:R-:W-:Y:S02]  /*3dd0*/  ISETP.GT.AND P0, PT, R2, 0x29, PT ;  /* 0x000000290200780c */ /* 0x000fe40003f04270 */
[----:B------:R-:W-:Y:S02]  /*3de0*/  FSEL R163, R85, -INF , P6 ;  /* 0xff80000055a37808 */ /* 0x000fe40003000000 */
[----:B------:R-:W-:Y:S02]  /*3df0*/  FSEL R162, R84, -INF , P2 ;  /* 0xff80000054a27808 */ /* 0x000fe40001000000 */
[----:B------:R-:W-:Y:S02]  /*3e00*/  FSEL R161, R49, -INF , P1 ;  /* 0xff80000031a17808 */ /* 0x000fe40000800000 */
[----:B------:R-:W-:-:S02]  /*3e10*/  FSEL R160, R77, -INF , P0 ;  /* 0xff8000004da07808 */ /* 0x000fc40000000000 */
[C---:B------:R-:W-:Y:S02]  /*3e20*/  ISETP.GT.AND P6, PT, R2.reuse, 0x30, PT ;  /* 0x000000300200780c */ /* 0x040fe40003fc4270 */
[C---:B------:R-:W-:Y:S02]  /*3e30*/  ISETP.GT.AND P2, PT, R2.reuse, 0x31, PT ;  /* 0x000000310200780c */ /* 0x040fe40003f44270 */
[C---:B------:R-:W-:Y:S02]  /*3e40*/  ISETP.GT.AND P1, PT, R2.reuse, 0x38, PT ;  /* 0x000000380200780c */ /* 0x040fe40003f24270 */
[----:B------:R-:W-:Y:S02]  /*3e50*/  ISETP.GT.AND P0, PT, R2, 0x39, PT ;  /* 0x000000390200780c */ /* 0x000fe40003f04270 */
[----:B------:R-:W-:Y:S02]  /*3e60*/  FSEL R192, R44, -INF , P6 ;  /* 0xff8000002cc07808 */ /* 0x000fe40003000000 */
[----:B------:R-:W-:-:S02]  /*3e70*/  FSEL R191, R45, -INF , P2 ;  /* 0xff8000002dbf7808 */ /* 0x000fc40001000000 */
[----:B------:R-:W-:Y:S02]  /*3e80*/  FSEL R190, R16, -INF , P1 ;  /* 0xff80000010be7808 */ /* 0x000fe40000800000 */
[----:B------:R-:W-:Y:S01]  /*3e90*/  FSEL R189, R14, -INF , P0 ;  /* 0xff8000000ebd7808 */ /* 0x000fe20000000000 */
[----:B------:R-:W-:Y:S05]  /*3ea0*/  BRA.DIV ~URZ, `(.L_x_612) ;  /* 0x0000e1827f007947 */ /* 0x000fea000b800000 */
[----:B------:R-:W2:Y:S04]  /*3eb0*/  SHFL.IDX PT, R2, R4, 0x2, 0x1c1f ;  /* 0x005c1f0004027f89 */ /* 0x000ea800000e0000 */
[----:B------:R-:W3:Y:S04]  /*3ec0*/  SHFL.IDX PT, R3, R4, 0x1, 0x1c1f ;  /* 0x003c1f0004037f89 */ /* 0x000ee800000e0000 */
[----:B-1----:R-:W1:Y:S01]  /*3ed0*/  SHFL.IDX PT, R4, R4, 0x3, 0x1c1f ;  /* 0x007c1f0004047f89 */ /* 0x002e6200000e0000 */
[----:B--2---:R-:W-:-:S02]  /*3ee0*/  IMAD.IADD R2, R0, 0x1, R2 ;  /* 0x0000000100027824 */ /* 0x004fc400078e0202 */
[----:B---3--:R-:W-:-:S03]  /*3ef0*/  IMAD.IADD R3, R0, 0x1, R3 ;  /* 0x0000000100037824 */ /* 0x008fc600078e0203 */
[----:B------:R-:W-:Y:S01]  /*3f00*/  IMNMX R2, R5, R2, PT ;  /* 0x0000000205027217 */ /* 0x000fe20003800200 */
[----:B-1----:R-:W-:-:S03]  /*3f10*/  IMAD.IADD R0, R0, 0x1, R4 ;  /* 0x0000000100007824 */ /* 0x002fc600078e0204 */
        /* <DEDUP_REMOVED lines=28> */
[----:B------:R-:W-:Y:S02]  /*40e0*/  IMNMX R3, R5, R3, PT ;  /* 0x0000000305037217 */ /* 0x000fe40003800200 */
[----:B------:R-:W-:-:S02]  /*40f0*/  FSEL R188, R38, -INF , P6 ;  /* 0xff80000026bc7808 */ /* 0x000fc40003000000 */
[----:B------:R-:W-:Y:S02]  /*4100*/  FSEL R187, R37, -INF , P2 ;  /* 0xff80000025bb7808 */ /* 0x000fe40001000000 */
[----:B------:R-:W-:Y:S02]  /*4110*/  FSEL R186, R29, -INF , P1 ;  /* 0xff8000001dba7808 */ /* 0x000fe40000800000 */
[----:B------:R-:W-:Y:S02]  /*4120*/  FSEL R185, R27, -INF , P0 ;  /* 0xff8000001bb97808 */ /* 0x000fe40000000000 */
[C---:B------:R-:W-:Y:S02]  /*4130*/  ISETP.GT.AND P6, PT, R3.reuse, RZ, PT ;  /* 0x000000ff0300720c */ /* 0x040fe40003fc4270 */
[C---:B------:R-:W-:Y:S02]  /*4140*/  ISETP.GT.AND P2, PT, R3.reuse, 0x1, PT ;  /* 0x000000010300780c */ /* 0x040fe40003f44270 */
[----:B------:R-:W-:-:S02]  /*4150*/  ISETP.GT.AND P1, PT, R3, 0x8, PT ;  /* 0x000000080300780c */ /* 0x000fc40003f24270 */
[----:B------:R-:W-:Y:S02]  /*4160*/  ISETP.GT.AND P0, PT, R3, 0x9, PT ;  /* 0x000000090300780c */ /* 0x000fe40003f04270 */
[----:B------:R-:W-:Y:S02]  /*4170*/  FSEL R8, R155, -INF , P6 ;  /* 0xff8000009b087808 */ /* 0x000fe40003000000 */
[----:B------:R-:W-:Y:S02]  /*4180*/  FSEL R10, R154, -INF , P2 ;  /* 0xff8000009a0a7808 */ /* 0x000fe40001000000 */
[----:B------:R-:W-:Y:S02]  /*4190*/  FSEL R12, R128, -INF , P1 ;  /* 0xff800000800c7808 */ /* 0x000fe40000800000 */
[----:B------:R-:W-:Y:S02]  /*41a0*/  FSEL R14, R115, -INF , P0 ;  /* 0xff800000730e7808 */ /* 0x000fe40000000000 */
[----:B------:R-:W-:-:S02]  /*41b0*/  ISETP.GT.AND P6, PT, R3, 0x10, PT ;  /* 0x000000100300780c */ /* 0x000fc40003fc4270 */
[C---:B------:R-:W-:Y:S02]  /*41c0*/  ISETP.GT.AND P2, PT, R3.reuse, 0x11, PT ;  /* 0x000000110300780c */ /* 0x040fe40003f44270 */
[C---:B------:R-:W-:Y:S02]  /*41d0*/  ISETP.GT.AND P1, PT, R3.reuse, 0x18, PT ;  /* 0x000000180300780c */ /* 0x040fe40003f24270 */
[----:B------:R-:W-:Y:S02]  /*41e0*/  ISETP.GT.AND P0, PT, R3, 0x19, PT ;  /* 0x000000190300780c */ /* 0x000fe40003f04270 */
[----:B------:R-:W-:Y:S02]  /*41f0*/  FSEL R17, R104, -INF , P6 ;  /* 0xff80000068117808 */ /* 0x000fe40003000000 */
[----:B------:R-:W-:Y:S02]  /*4200*/  FSEL R19, R103, -INF , P2 ;  /* 0xff80000067137808 */ /* 0x000fe40001000000 */
[----:B------:R-:W-:-:S02]  /*4210*/  FSEL R21, R96, -INF , P1 ;  /* 0xff80000060157808 */ /* 0x000fc40000800000 */
[----:B------:R-:W-:Y:S02]  /*4220*/  FSEL R24, R95, -INF , P0 ;  /* 0xff8000005f187808 */ /* 0x000fe40000000000 */
[C---:B------:R-:W-:Y:S02]  /*4230*/  ISETP.GT.AND P6, PT, R3.reuse, 0x20, PT ;  /* 0x000000200300780c */ /* 0x040fe40003fc4270 */
[C---:B------:R-:W-:Y:S02]  /*4240*/  ISETP.GT.AND P2, PT, R3.reuse, 0x21, PT ;  /* 0x000000210300780c */ /* 0x040fe40003f44270 */
[C---:B------:R-:W-:Y:S02]  /*4250*/  ISETP.GT.AND P1, PT, R3.reuse, 0x28, PT ;  /* 0x000000280300780c */ /* 0x040fe40003f24270 */
[----:B------:R-:W-:Y:S02]  /*4260*/  ISETP.GT.AND P0, PT, R3, 0x29, PT ;  /* 0x000000290300780c */ /* 0x000fe40003f04270 */
[----:B------:R-:W-:-:S02]  /*4270*/  FSEL R140, R88, -INF , P6 ;  /* 0xff800000588c7808 */ /* 0x000fc40003000000 */
[----:B------:R-:W-:Y:S02]  /*4280*/  FSEL R143, R87, -INF , P2 ;  /* 0xff800000578f7808 */ /* 0x000fe40001000000 */
[----:B------:R-:W-:Y:S02]  /*4290*/  FSEL R142, R78, -INF , P1 ;  /* 0xff8000004e8e7808 */ /* 0x000fe40000800000 */
[----:B------:R-:W-:Y:S02]  /*42a0*/  FSEL R141, R79, -INF , P0 ;  /* 0xff8000004f8d7808 */ /* 0x000fe40000000000 */
[C---:B------:R-:W-:Y:S02]  /*42b0*/  ISETP.GT.AND P6, PT, R3.reuse, 0x30, PT ;  /* 0x000000300300780c */ /* 0x040fe40003fc4270 */
[C---:B------:R-:W-:Y:S02]  /*42c0*/  ISETP.GT.AND P2, PT, R3.reuse, 0x31, PT ;  /* 0x000000310300780c */ /* 0x040fe40003f44270 */
[----:B------:R-:W-:-:S02]  /*42d0*/  ISETP.GT.AND P1, PT, R3, 0x38, PT ;  /* 0x000000380300780c */ /* 0x000fc40003f24270 */
[----:B------:R-:W-:Y:S02]  /*42e0*/  ISETP.GT.AND P0, PT, R3, 0x39, PT ;  /* 0x000000390300780c */ /* 0x000fe40003f04270 */
[----:B------:R-:W-:Y:S02]  /*42f0*/  IMNMX R0, R5, R0, PT ;  /* 0x0000000005007217 */ /* 0x000fe40003800200 */
[----:B------:R-:W-:Y:S02]  /*4300*/  FSEL R184, R40, -INF , P6 ;  /* 0xff80000028b87808 */ /* 0x000fe40003000000 */
[----:B------:R-:W-:Y:S02]  /*4310*/  FSEL R182, R47, -INF , P2 ;  /* 0xff8000002fb67808 */ /* 0x000fe40001000000 */
[----:B------:R-:W-:Y:S02]  /*4320*/  FSEL R181, R33, -INF , P1 ;  /* 0xff80000021b57808 */ /* 0x000fe40000800000 */
[----:B------:R-:W-:-:S02]  /*4330*/  FSEL R180, R31, -INF , P0 ;  /* 0xff8000001fb47808 */ /* 0x000fc40000000000 */
        /* <DEDUP_REMOVED lines=20> */
[----:B------:R-:W-:Y:S02]  /*4480*/  FMNMX.FTZ R4, R7, R9, !PT ;  /* 0x0000000907047209 */ /* 0x000fe40007810000 */
[----:B------:R-:W-:Y:S02]  /*4490*/  FSEL R100, R72, -INF , P6 ;  /* 0xff80000048647808 */ /* 0x000fe40003000000 */
[----:B------:R-:W-:Y:S02]  /*44a0*/  FSEL R105, R50, -INF , P2 ;  /* 0xff80000032697808 */ /* 0x000fe40001000000 */
[----:B------:R-:W-:-:S02]  /*44b0*/  FSEL R107, R70, -INF , P1 ;  /* 0xff800000466b7808 */ /* 0x000fc40000800000 */
[----:B------:R-:W-:Y:S02]  /*44c0*/  FSEL R106, R71, -INF , P0 ;  /* 0xff800000476a7808 */ /* 0x000fe40000000000 */
[----:B------:R-:W-:Y:S02]  /*44d0*/  FMNMX.FTZ R2, R11, R4, !PT ;  /* 0x000000040b027209 */ /* 0x000fe40007810000 */
[C---:B------:R-:W-:Y:S02]  /*44e0*/  ISETP.GT.AND P6, PT, R0.reuse, 0x30, PT ;  /* 0x000000300000780c */ /* 0x040fe40003fc4270 */
[C---:B------:R-:W-:Y:S02]  /*44f0*/  ISETP.GT.AND P2, PT, R0.reuse, 0x31, PT ;  /* 0x000000310000780c */ /* 0x040fe40003f44270 */
[C---:B------:R-:W-:Y:S02]  /*4500*/  ISETP.GT.AND P1, PT, R0.reuse, 0x38, PT ;  /* 0x000000380000780c */ /* 0x040fe40003f24270 */
[----:B------:R-:W-:-:S02]  /*4510*/  ISETP.GT.AND P0, PT, R0, 0x39, PT ;  /* 0x000000390000780c */ /* 0x000fc40003f04270 */
[----:B------:R-:W-:Y:S02]  /*4520*/  FMNMX.FTZ R0, R8, R10, !PT ;  /* 0x0000000a08007209 */ /* 0x000fe40007810000 */
[----:B------:R-:W-:Y:S02]  /*4530*/  FMNMX.FTZ R3, R23, R25, !PT ;  /* 0x0000001917037209 */ /* 0x000fe40007810000 */
[----:B------:R-:W-:Y:S02]  /*4540*/  FMNMX.FTZ R2, R13, R2, !PT ;  /* 0x000000020d027209 */ /* 0x000fe40007810000 */
[----:B------:R-:W-:Y:S02]  /*4550*/  FMNMX.FTZ R0, R12, R0, !PT ;  /* 0x000000000c007209 */ /* 0x000fe40007810000 */
[----:B------:R-:W-:Y:S02]  /*4560*/  FMNMX.FTZ R3, R26, R3, !PT ;  /* 0x000000031a037209 */ /* 0x000fe40007810000 */
[----:B------:R-:W-:-:S02]  /*4570*/  FMNMX.FTZ R4, R27, R29, !PT ;  /* 0x0000001d1b047209 */ /* 0x000fc40007810000 */
        /* <DEDUP_REMOVED lines=36> */
[----:B------:R-:W-:Y:S02]  /*47c0*/  FSEL R175, R46, -INF , P6 ;  /* 0xff8000002eaf7808 */ /* 0x000fe40003000000 */
[----:B------:R-:W-:Y:S02]  /*47d0*/  FMNMX.FTZ R0, R192, R0, !PT ;  /* 0x00000000c0007209 */ /* 0x000fe40007810000 */
[----:B------:R-:W-:Y:S02]  /*47e0*/  FMNMX.FTZ R103, R184, R103, !PT ;  /* 0x00000067b8677209 */ /* 0x000fe40007810000 */
[----:B------:R-:W-:Y:S02]  /*47f0*/  FMNMX.FTZ R3, R106, R3, !PT ;  /* 0x000000036a037209 */ /* 0x000fe40007810000 */
[----:B------:R-:W-:Y:S02]  /*4800*/  FMNMX.FTZ R2, R187, R2, !PT ;  /* 0x00000002bb027209 */ /* 0x000fe40007810000 */
[----:B------:R-:W-:-:S02]  /*4810*/  FSEL R174, R39, -INF , P2 ;  /* 0xff80000027ae7808 */ /* 0x000fc40001000000 */
        /* <DEDUP_REMOVED lines=11> */
[----:B------:R-:W1:Y:S01]  /*48d0*/  SHFL.BFLY PT, R5, R102, 0x2, 0x1f ;  /* 0x0c401f0066057f89 */ /* 0x000e6200000e0000 */
[----:B------:R-:W-:-:S02]  /*48e0*/  FSEL R172, R48, -INF , P0 ;  /* 0xff80000030ac7808 */ /* 0x000fc40000000000 */
[----:B------:R-:W-:Y:S01]  /*48f0*/  FMNMX.FTZ R2, R173, R3, !PT ;  /* 0x00000003ad027209 */ /* 0x000fe20007810000 */
[----:B------:R-:W2:Y:S03]  /*4900*/  SHFL.BFLY PT, R4, R0, 0x2, 0x1f ;  /* 0x0c401f0000047f89 */ /* 0x000ea600000e0000 */
[----:B------:R-:W-:Y:S01]  /*4910*/  FMNMX.FTZ R2, R172, R2, !PT ;  /* 0x00000002ac027209 */ /* 0x000fe20007810000 */
[----:B------:R-:W3:Y:S04]  /*4920*/  SHFL.BFLY PT, R3, R103, 0x2, 0x1f ;  /* 0x0c401f0067037f89 */ /* 0x000ee800000e0000 */
[----:B------:R-:W4:Y:S01]  /*4930*/  SHFL.BFLY PT, R6, R2, 0x2, 0x1f ;  /* 0x0c401f0002067f89 */ /* 0x000f2200000e0000 */
[----:B-1----:R-:W-:-:S02]  /*4940*/  FMNMX.FTZ R102, R102, R5, !PT ;  /* 0x0000000566667209 */ /* 0x002fc40007810000 */
[----:B--2---:R-:W-:-:S03]  /*4950*/  FMNMX.FTZ R0, R4, R0, !PT ;  /* 0x0000000004007209 */ /* 0x004fc60007810000 */
[----:B------:R-:W1:Y:S01]  /*4960*/  SHFL.BFLY PT, R4, R102, 0x1, 0x1f ;  /* 0x0c201f0066047f89 */ /* 0x000e6200000e0000 */
[----:B---3--:R-:W-:-:S03]  /*4970*/  FMNMX.FTZ R103, R103, R3, !PT ;  /* 0x0000000367677209 */ /* 0x008fc60007810000 */
[----:B------:R-:W2:Y:S01]  /*4980*/  SHFL.BFLY PT, R104, R0, 0x1, 0x1f ;  /* 0x0c201f0000687f89 */ /* 0x000ea200000e0000 */
[----:B----4-:R-:W-:-:S03]  /*4990*/  FMNMX.FTZ R101, R2, R6, !PT ;  /* 0x0000000602657209 */ /* 0x010fc60007810000 */
[----:B------:R-:W3:Y:S04]  /*49a0*/  SHFL.BFLY PT, R3, R103, 0x1, 0x1f ;  /* 0x0c201f0067037f89 */ /* 0x000ee800000e0000 */
[----:B------:R4:W4:Y:S01]  /*49b0*/  SHFL.BFLY PT, R6, R101, 0x1, 0x1f ;  /* 0x0c201f0065067f89 */ /* 0x00092200000e0000 */
[----:B-1----:R-:W-:Y:S02]  /*49c0*/  FMNMX.FTZ R102, R102, R4, !PT ;  /* 0x0000000466667209 */ /* 0x002fe40007810000 */
[----:B--2---:R-:W-:Y:S02]  /*49d0*/  FMNMX.FTZ R104, R0, R104, !PT ;  /* 0x0000006800687209 */ /* 0x004fe40007810000 */
[----:B---3--:R-:W-:-:S03]  /*49e0*/  FMNMX.FTZ R103, R103, R3, !PT ;  /* 0x0000000367677209 */ /* 0x008fc60007810000 */
.L_x_674:
[C---:B------:R-:W-:Y:S01]  /*49f0*/  FMUL.FTZ R16, R104.reuse, c[0x0][0x2d0] ;  /* 0x0000b40068107a20 */ /* 0x040fe20000410000 */
[----:B------:R-:W-:Y:S01]  /*4a00*/  FSETP.NEU.FTZ.AND P0, PT, R104, -INF , PT ;  /* 0xff8000006800780b */ /* 0x000fe20003f1d000 */
[C---:B------:R-:W-:Y:S01]  /*4a10*/  FMUL.FTZ R3, R103.reuse, c[0x0][0x2d0] ;  /* 0x0000b40067037a20 */ /* 0x040fe20000410000 */
[----:B----4-:R-:W-:Y:S01]  /*4a20*/  FMNMX.FTZ R101, R6, R101, !PT ;  /* 0x0000006506657209 */ /* 0x010fe20007810000 */
[----:B------:R-:W-:Y:S01]  /*4a30*/  WARPSYNC 0xffffffff ;  /* 0xffffffff00007948 */ /* 0x000fe20003800000 */
[----:B------:R-:W-:Y:S01]  /*4a40*/  FSEL R16, R16, RZ, P0 ;  /* 0x000000ff10107208 */ /* 0x000fe20000000000 */
[----:B------:R-:W1:Y:S01]  /*4a50*/  LDSM.16.MT88.4 R36, [R201] ;  /* 0x00000000c924783b */ /* 0x000e620000004200 */
[----:B------:R-:W-:-:S03]  /*4a60*/  FSETP.NEU.FTZ.AND P0, PT, R103, -INF , PT ;  /* 0xff8000006700780b */ /* 0x000fc60003f1d000 */
[--C-:B------:R-:W-:Y:S01]  /*4a70*/  FFMA.FTZ R0, R7, c[0x0][0x2d0], -R16.reuse ;  /* 0x0000b40007007a23 */ /* 0x100fe20000010810 */
[----:B------:R-:W-:Y:S01]  /*4a80*/  FSEL R3, R3, RZ, P0 ;  /* 0x000000ff03037208 */ /* 0x000fe20000000000 */
[----:B------:R-:W2:Y:S01]  /*4a90*/  LDSM.16.MT88.4 R52, [R202] ;  /* 0x00000000ca34783b */ /* 0x000ea20000004200 */
[----:B------:R-:W-:Y:S01]  /*4aa0*/  FSETP.NEU.FTZ.AND P0, PT, R102, -INF , PT ;  /* 0xff8000006600780b */ /* 0x000fe20003f1d000 */
[----:B------:R3:W-:Y:S02]  /*4ab0*/  MUFU.EX2 R227, R0 ;  /* 0x0000000000e37308 */ /* 0x0007e40000000800 */
[----:B------:R-:W4:Y:S04]  /*4ac0*/  LDSM.16.MT88.4 R44, [R201+0x1000] ;  /* 0x00100000c92c783b */ /* 0x000f280000004200 */
[----:B------:R-:W5:Y:S04]  /*4ad0*/  LDSM.16.MT88.4 R64, [R201+0x400] ;  /* 0x00040000c940783b */ /* 0x000f680000004200 */
[----:B------:R-:W1:Y:S04]  /*4ae0*/  LDSM.16.MT88.4 R60, [R202+0x400] ;  /* 0x00040000ca3c783b */ /* 0x000e680000004200 */
[----:B------:R-:W1:Y:S01]  /*4af0*/  LDSM.16.MT88.4 R56, [R201+0x1400] ;  /* 0x00140000c938783b */ /* 0x000e620000004200 */
[----:B---3--:R-:W-:-:S03]  /*4b00*/  FFMA.FTZ R0, R9, c[0x0][0x2d0], -R16 ;  /* 0x0000b40009007a23 */ /* 0x008fc60000010810 */
[----:B------:R-:W-:Y:S01]  /*4b10*/  LDSM.16.MT88.4 R48, [R202+0x1400] ;  /* 0x00140000ca30783b */ /* 0x000fe20000004200 */
[----:B------:R3:W-:Y:S02]  /*4b20*/  MUFU.EX2 R226, R0 ;  /* 0x0000000000e27308 */ /* 0x0007e40000000800 */
[----:B---3--:R-:W-:-:S06]  /*4b30*/  FFMA.FTZ R0, R11, c[0x0][0x2d0], -R16 ;  /* 0x0000b4000b007a23 */ /* 0x008fcc0000010810 */
[----:B------:R3:W-:Y:S02]  /*4b40*/  MUFU.EX2 R250, R0 ;  /* 0x0000000000fa7308 */ /* 0x0007e40000000800 */
[----:B---3--:R-:W-:-:S06]  /*4b50*/  FFMA.FTZ R0, R13, c[0x0][0x2d0], -R16 ;  /* 0x0000b4000d007a23 */ /* 0x008fcc0000010810 */
[----:B------:R3:W1:Y:S02]  /*4b60*/  MUFU.EX2 R2, R0 ;  /* 0x0000000000027308 */ /* 0x0006640000000800 */
[----:B---3--:R-:W-:-:S06]  /*4b70*/  FFMA.FTZ R0, R15, c[0x0][0x2d0], -R16 ;  /* 0x0000b4000f007a23 */ /* 0x008fcc0000010810 */
[----:B------:R3:W-:Y:S02]  /*4b80*/  MUFU.EX2 R5, R0 ;  /* 0x0000000000057308 */ /* 0x0007e40000000800 */
[--C-:B---3--:R-:W-:Y:S01]  /*4b90*/  FFMA.FTZ R0, R18, c[0x0][0x2d0], -R16.reuse ;  /* 0x0000b40012007a23 */ /* 0x108fe20000010810 */
[----:B-1----:R-:W-:Y:S01]  /*4ba0*/  MOV R18, R2 ;  /* 0x0000000200127202 */ /* 0x002fe20000000f00 */
[----:B------:R-:W-:Y:S01]  /*4bb0*/  FFMA.FTZ R2, R20, c[0x0][0x2d0], -R16 ;  /* 0x0000b40014027a23 */ /* 0x000fe20000010810 */
[----:B------:R-:W-:-:S03]  /*4bc0*/  F2FP.PACK_AB R20, R226, R227 ;  /* 0x000000e3e214723e */ /* 0x000fc600000000ff */
[----:B------:R1:W-:Y:S08]  /*4bd0*/  MUFU.EX2 R4, R0 ;  /* 0x0000000000047308 */ /* 0x0003f00000000800 */
[----:B------:R3:W-:Y:S01]  /*4be0*/  MUFU.EX2 R194, R2 ;  /* 0x0000000200c27308 */ /* 0x0007e20000000800 */
[----:B-1----:R-:W-:Y:S01]  /*4bf0*/  FFMA.FTZ R0, R22, c[0x0][0x2d0], -R16 ;  /* 0x0000b40016007a23 */ /* 0x002fe20000010810 */
[----:B------:R-:W-:-:S06]  /*4c00*/  F2FP.PACK_AB R22, R18, R250 ;  /* 0x000000fa1216723e */ /* 0x000fcc00000000ff */
[----:B------:R1:W1:Y:S01]  /*4c10*/  MUFU.EX2 R193, R0 ;  /* 0x0000000000c17308 */ /* 0x0002620000000800 */
[----:B---3--:R-:W-:-:S05]  /*4c20*/  FMUL.FTZ R2, R102, c[0x0][0x2d0] ;  /* 0x0000b40066027a20 */ /* 0x008fca0000410000 */
[----:B------:R-:W-:Y:S02]  /*4c30*/  FSEL R2, R2, RZ, P0 ;  /* 0x000000ff02027208 */ /* 0x000fe40000000000 */
[----:B------:R-:W-:Y:S01]  /*4c40*/  FSETP.NEU.FTZ.AND P0, PT, R101, -INF , PT ;  /* 0xff8000006500780b */ /* 0x000fe20003f1d000 */
[----:B-1----:R-:W-:-:S04]  /*4c50*/  FFMA.FTZ R0, R8, c[0x0][0x2d0], -R3 ;  /* 0x0000b40008007a23 */ /* 0x002fc80000010803 */
[----:B------:R1:W-:Y:S02]  /*4c60*/  MUFU.EX2 R225, R0 ;  /* 0x0000000000e17308 */ /* 0x0003e40000000800 */
[----:B-1----:R-:W-:Y:S01]  /*4c70*/  FFMA.FTZ R0, R10, c[0x0][0x2d0], -R3 ;  /* 0x0000b4000a007a23 */ /* 0x002fe20000010803 */
[----:B------:R-:W-:-:S05]  /*4c80*/  F2FP.PACK_AB R10, R193, R194 ;  /* 0x000000c2c10a723e */ /* 0x000fca00000000ff */
[----:B------:R1:W3:Y:S02]  /*4c90*/  MUFU.EX2 R224, R0 ;  /* 0x0000000000e07308 */ /* 0x0002e40000000800 */
[----:B-1----:R-:W-:-:S06]  /*4ca0*/  FFMA.FTZ R0, R12, c[0x0][0x2d0], -R3 ;  /* 0x0000b4000c007a23 */ /* 0x002fcc0000010803 */
[----:B------:R1:W-:Y:S02]  /*4cb0*/  MUFU.EX2 R245, R0 ;  /* 0x0000000000f57308 */ /* 0x0003e40000000800 */
[----:B-1----:R-:W-:-:S06]  /*4cc0*/  FFMA.FTZ R0, R14, c[0x0][0x2d0], -R3 ;  /* 0x0000b4000e007a23 */ /* 0x002fcc0000010803 */
[----:B------:R1:W-:Y:S02]  /*4cd0*/  MUFU.EX2 R247, R0 ;  /* 0x0000000000f77308 */ /* 0x0003e40000000800 */
[----:B-1----:R-:W-:Y:S01]  /*4ce0*/  FFMA.FTZ R0, R17, c[0x0][0x2d0], -R3 ;  /* 0x0000b40011007a23 */ /* 0x002fe20000010803 */
[----:B------:R-:W-:-:S05]  /*4cf0*/  MOV R17, R5 ;  /* 0x0000000500117202 */ /* 0x000fca0000000f00 */
[----:B------:R1:W-:Y:S02]  /*4d00*/  MUFU.EX2 R248, R0 ;  /* 0x0000000000f87308 */ /* 0x0003e40000000800 */
[--C-:B-1----:R-:W-:Y:S01]  /*4d10*/  FFMA.FTZ R0, R19, c[0x0][0x2d0], -R3.reuse ;  /* 0x0000b40013007a23 */ /* 0x102fe20000010803 */
[----:B------:R-:W-:Y:S01]  /*4d20*/  MOV R19, R4 ;  /* 0x0000000400137202 */ /* 0x000fe20000000f00 */
[----:B------:R-:W-:Y:S01]  /*4d30*/  FFMA.FTZ R4, R21, c[0x0][0x2d0], -R3 ;  /* 0x0000b40015047a23 */ /* 0x000fe20000010803 */
[----:B---3--:R-:W-:-:S03]  /*4d40*/  F2FP.PACK_AB R21, R224, R225 ;  /* 0x000000e1e015723e */ /* 0x008fc600000000ff */
[----:B------:R1:W3:Y:S01]  /*4d50*/  MUFU.EX2 R249, R0 ;  /* 0x0000000000f97308 */ /* 0x0002e20000000800 */
[----:B------:R-:W-:-:S07]  /*4d60*/  F2FP.PACK_AB R8, R19, R17 ;  /* 0x000000111308723e */ /* 0x000fce00000000ff */
[----:B------:R2:W-:Y:S01]  /*4d70*/  MUFU.EX2 R251, R4 ;  /* 0x0000000400fb7308 */ /* 0x0005e20000000800 */
[----:B-1----:R-:W-:Y:S01]  /*4d80*/  FFMA.FTZ R0, R24, c[0x0][0x2d0], -R3 ;  /* 0x0000b40018007a23 */ /* 0x002fe20000010803 */
[----:B---3--:R-:W-:-:S06]  /*4d90*/  F2FP.PACK_AB R9, R249, R248 ;  /* 0x000000f8f909723e */ /* 0x008fcc00000000ff */
[----:B------:R1:W3:Y:S01]  /*4da0*/  MUFU.EX2 R252, R0 ;  /* 0x0000000000fc7308 */ /* 0x0002e20000000800 */
[----:B--2---:R-:W-:-:S07]  /*4db0*/  FFMA.FTZ R4, R32, c[0x0][0x2d0], -R2 ;  /* 0x0000b40020047a23 */ /* 0x004fce0000010802 */
[----:B------:R2:W-:Y:S01]  /*4dc0*/  MUFU.EX2 R243, R4 ;  /* 0x0000000400f37308 */ /* 0x0005e20000000800 */
[----:B-1----:R-:W-:Y:S01]  /*4dd0*/  FFMA.FTZ R0, R23, c[0x0][0x2d0], -R2 ;  /* 0x0000b40017007a23 */ /* 0x002fe20000010802 */
[----:B------:R-:W-:Y:S02]  /*4de0*/  F2FP.PACK_AB R23, R247, R245 ;  /* 0x000000f5f717723e */ /* 0x000fe400000000ff */
[----:B---3--:R-:W-:-:S04]  /*4df0*/  F2FP.PACK_AB R11, R252, R251 ;  /* 0x000000fbfc0b723e */ /* 0x008fc800000000ff */
[----:B------:R1:W-:Y:S01]  /*4e00*/  MUFU.EX2 R236, R0 ;  /* 0x0000000000ec7308 */ /* 0x0003e20000000800 */
[--C-:B--2---:R-:W-:Y:S01]  /*4e10*/  FFMA.FTZ R4, R34, c[0x0][0x2d0], -R2.reuse ;  /* 0x0000b40022047a23 */ /* 0x104fe20000010802 */
[C---:B------:R-:W-:Y:S06]  /*4e20*/  HMMA.16816.F32 R88, R20.reuse, R36, RZ ;  /* 0x000000241458723c */ /* 0x040fec00000018ff */
[----:B------:R-:W-:Y:S02]  /*4e30*/  MUFU.EX2 R246, R4 ;  /* 0x0000000400f67308 */ /* 0x000fe40000000800 */
[----:B------:R-:W-:Y:S01]  /*4e40*/  HMMA.16816.F32 R84, R20, R52, RZ ;  /* 0x000000341454723c */ /* 0x000fe200000018ff */
[----:B-1----:R-:W-:-:S05]  /*4e50*/  FFMA.FTZ R0, R25, c[0x0][0x2d0], -R2 ;  /* 0x0000b40019007a23 */ /* 0x002fca0000010802 */
[----:B------:R1:W2:Y:S02]  /*4e60*/  MUFU.EX2 R235, R0 ;  /* 0x0000000000eb7308 */ /* 0x0002a40000000800 */
[----:B----4-:R-:W-:Y:S08]  /*4e70*/  HMMA.16816.F32 R80, R20, R44, RZ ;  /* 0x0000002c1450723c */ /* 0x010ff000000018ff */
[----:B-----5:R-:W-:Y:S01]  /*4e80*/  HMMA.16816.F32 R124, R8, R64, R88 ;  /* 0x00000040087c723c */ /* 0x020fe20000001858 */
[----:B-1----:R-:W-:Y:S01]  /*4e90*/  FFMA.FTZ R0, R26, c[0x0][0x2d0], -R2 ;  /* 0x0000b4001a007a23 */ /* 0x002fe20000010802 */
[----:B--2---:R-:W-:-:S06]  /*4ea0*/  F2FP.PACK_AB R12, R235, R236 ;  /* 0x000000eceb0c723e */ /* 0x004fcc00000000ff */
[C---:B------:R-:W-:Y:S01]  /*4eb0*/  HMMA.16816.F32 R164, R8.reuse, R60, R84 ;  /* 0x0000003c08a4723c */ /* 0x040fe20000001854 */
[----:B------:R1:W-:Y:S07]  /*4ec0*/  MUFU.EX2 R240, R0 ;  /* 0x0000000000f07308 */ /* 0x0003ee0000000800 */
[----:B------:R-:W-:Y:S01]  /*4ed0*/  HMMA.16816.F32 R168, R8, R56, R80 ;  /* 0x0000003808a8723c */ /* 0x000fe20000001850 */
[----:B-1----:R-:W-:-:S04]  /*4ee0*/  FFMA.FTZ R0, R28, c[0x0][0x2d0], -R2 ;  /* 0x0000b4001c007a23 */ /* 0x002fc80000010802 */
[----:B------:R1:W2:Y:S02]  /*4ef0*/  MUFU.EX2 R241, R0 ;  /* 0x0000000000f17308 */ /* 0x0002a40000000800 */
[----:B-1----:R-:W-:Y:S01]  /*4f00*/  FFMA.FTZ R0, R30, c[0x0][0x2d0], -R2 ;  /* 0x0000b4001e007a23 */ /* 0x002fe20000010802 */
[----:B--2---:R-:W-:-:S05]  /*4f10*/  F2FP.PACK_AB R14, R241, R240 ;  /* 0x000000f0f10e723e */ /* 0x004fca00000000ff */
[----:B------:R1:W-:Y:S02]  /*4f20*/  MUFU.EX2 R244, R0 ;  /* 0x0000000000f47308 */ /* 0x0003e40000000800 */
[----:B-1----:R-:W-:-:S05]  /*4f30*/  FMUL.FTZ R0, R101, c[0x0][0x2d0] ;  /* 0x0000b40065007a20 */ /* 0x002fca0000410000 */
[----:B------:R-:W-:-:S05]  /*4f40*/  FSEL R0, R0, RZ, P0 ;  /* 0x000000ff00007208 */ /* 0x000fca0000000000 */
[--C-:B------:R-:W-:Y:S02]  /*4f50*/  FFMA.FTZ R4, R27, c[0x0][0x2d0], -R0.reuse ;  /* 0x0000b4001b047a23 */ /* 0x100fe40000010800 */
[----:B------:R-:W-:Y:S02]  /*4f60*/  LDSM.16.MT88.4 R24, [R202+0x2000] ;  /* 0x00200000ca18783b */ /* 0x000fe40000004200 */
[----:B------:R1:W-:Y:S02]  /*4f70*/  MUFU.EX2 R232, R4 ;  /* 0x0000000400e87308 */ /* 0x0003e40000000800 */
[----:B-1----:R-:W-:-:S06]  /*4f80*/  FFMA.FTZ R4, R29, c[0x0][0x2d0], -R0 ;  /* 0x0000b4001d047a23 */ /* 0x002fcc0000010800 */
[----:B------:R1:W2:Y:S02]  /*4f90*/  MUFU.EX2 R229, R4 ;  /* 0x0000000400e57308 */ /* 0x0002a40000000800 */
[--C-:B-1----:R-:W-:Y:S01]  /*4fa0*/  FFMA.FTZ R4, R31, c[0x0][0x2d0], -R0.reuse ;  /* 0x0000b4001f047a23 */ /* 0x102fe20000010800 */
[----:B--2---:R-:W-:Y:S01]  /*4fb0*/  F2FP.PACK_AB R13, R229, R232 ;  /* 0x000000e8e50d723e */ /* 0x004fe200000000ff */
[----:B------:R-:W1:Y:S04]  /*4fc0*/  LDSM.16.MT88.4 R28, [R201+0x2000] ;  /* 0x00200000c91c783b */ /* 0x000e680000004200 */
[----:B------:R2:W-:Y:S02]  /*4fd0*/  MUFU.EX2 R231, R4 ;  /* 0x0000000400e77308 */ /* 0x0005e40000000800 */
[----:B--2---:R-:W-:-:S06]  /*4fe0*/  FFMA.FTZ R4, R33, c[0x0][0x2d0], -R0 ;  /* 0x0000b40021047a23 */ /* 0x004fcc0000010800 */
[----:B------:R2:W3:Y:S02]  /*4ff0*/  MUFU.EX2 R234, R4 ;  /* 0x0000000400ea7308 */ /* 0x0004e40000000800 */
[----:B--2---:R-:W-:Y:S01]  /*5000*/  FFMA.FTZ R4, R41, c[0x0][0x2d0], -R2 ;  /* 0x0000b40029047a23 */ /* 0x004fe20000010802 */
[----:B---3--:R-:W-:Y:S01]  /*5010*/  F2FP.PACK_AB R15, R234, R231 ;  /* 0x000000e7ea0f723e */ /* 0x008fe200000000ff */
[----:B-1----:R-:W-:Y:S04]  /*5020*/  HMMA.16816.F32 R80, R20, R28, RZ ;  /* 0x0000001c1450723c */ /* 0x002fe800000018ff */
[----:B------:R1:W2:Y:S04]  /*5030*/  MUFU.EX2 R242, R4 ;  /* 0x0000000400f27308 */ /* 0x0002a80000000800 */
[C---:B------:R-:W-:Y:S08]  /*5040*/  HMMA.16816.F32 R76, R12.reuse, R36, RZ ;  /* 0x000000240c4c723c */ /* 0x040ff000000018ff */
[C---:B------:R-:W-:Y:S01]  /*5050*/  HMMA.16816.F32 R72, R12.reuse, R52, RZ ;  /* 0x000000340c48723c */ /* 0x040fe200000018ff */
[--C-:B-1----:R-:W-:Y:S01]  /*5060*/  FFMA.FTZ R4, R35, c[0x0][0x2d0], -R0.reuse ;  /* 0x0000b40023047a23 */ /* 0x102fe20000010800 */
[----:B--2---:R-:W-:Y:S01]  /*5070*/  F2FP.PACK_AB R6, R242, R246 ;  /* 0x000000f6f206723e */ /* 0x004fe200000000ff */
[----:B------:R-:W1:Y:S02]  /*5080*/  LDSM.16.MT88.4 R32, [R202+0x1000] ;  /* 0x00100000ca20783b */ /* 0x000e640000004200 */
[----:B------:R2:W-:Y:S03]  /*5090*/  MUFU.EX2 R233, R4 ;  /* 0x0000000400e97308 */ /* 0x0005e60000000800 */
[C---:B------:R-:W-:Y:S08]  /*50a0*/  HMMA.16816.F32 R68, R12.reuse, R44, RZ ;  /* 0x0000002c0c44723c */ /* 0x040ff000000018ff */
[----:B------:R-:W-:Y:S01]  /*50b0*/  HMMA.16816.F32 R88, R12, R38, RZ ;  /* 0x000000260c58723c */ /* 0x000fe200000018ff */
[----:B--2---:R-:W-:-:S07]  /*50c0*/  FFMA.FTZ R4, R40, c[0x0][0x2d0], -R0 ;  /* 0x0000b40028047a23 */ /* 0x004fce0000010800 */
[C---:B------:R-:W-:Y:S01]  /*50d0*/  HMMA.16816.F32 R96, R12.reuse, R54, RZ ;  /* 0x000000360c60723c */ /* 0x040fe200000018ff */
[----:B------:R2:W3:Y:S07]  /*50e0*/  MUFU.EX2 R239, R4 ;  /* 0x0000000400ef7308 */ /* 0x0004ee0000000800 */
[C---:B------:R-:W-:Y:S08]  /*50f0*/  HMMA.16816.F32 R108, R12.reuse, R46, RZ ;  /* 0x0000002e0c6c723c */ /* 0x040ff000000018ff */
[----:B------:R-:W-:Y:S01]  /*5100*/  HMMA.16816.F32 R116, R12, R30, RZ ;  /* 0x0000001e0c74723c */ /* 0x000fe200000018ff */
[----:B--2---:R-:W-:Y:S01]  /*5110*/  FFMA.FTZ R4, R42, c[0x0][0x2d0], -R0 ;  /* 0x0000b4002a047a23 */ /* 0x004fe20000010800 */
[----:B---3--:R-:W-:-:S03]  /*5120*/  F2FP.PACK_AB R5, R239, R233 ;  /* 0x000000e9ef05723e */ /* 0x008fc600000000ff */
[----:B------:R2:W-:Y:S03]  /*5130*/  MUFU.EX2 R238, R4 ;  /* 0x0000000400ee7308 */ /* 0x0005e60000000800 */
[C---:B-1----:R-:W-:Y:S08]  /*5140*/  HMMA.16816.F32 R92, R12.reuse, R32, RZ ;  /* 0x000000200c5c723c */ /* 0x042ff000000018ff */
[----:B------:R-:W-:Y:S01]  /*5150*/  HMMA.16816.F32 R112, R12, R34, RZ ;  /* 0x000000220c70723c */ /* 0x000fe200000018ff */
[----:B--2---:R-:W-:-:S07]  /*5160*/  FFMA.FTZ R4, R43, c[0x0][0x2d0], -R0 ;  /* 0x0000b4002b047a23 */ /* 0x004fce0000010800 */
[----:B------:R-:W-:Y:S01]  /*5170*/  HMMA.16816.F32 R120, R12, R26, RZ ;  /* 0x0000001a0c78723c */ /* 0x000fe200000018ff */
[----:B------:R-:W1:Y:S01]  /*5180*/  LDSM.16.MT88.4 R40, [R201+0x2400] ;  /* 0x00240000c928783b */ /* 0x000e620000004200 */
[----:B------:R2:W3:Y:S06]  /*5190*/  MUFU.EX2 R237, R4 ;  /* 0x0000000400ed7308 */ /* 0x0004ec0000000800 */
[C---:B------:R-:W-:Y:S08]  /*51a0*/  HMMA.16816.F32 R84, R20.reuse, R32, RZ ;  /* 0x000000201454723c */ /* 0x040ff000000018ff */
[----:B------:R-:W-:Y:S01]  /*51b0*/  HMMA.16816.F32 R52, R20, R54, RZ ;  /* 0x000000361434723c */ /* 0x000fe200000018ff */
[----:B--2---:R-:W-:-:S02]  /*51c0*/  F2FP.PACK_AB R4, R243, R244 ;  /* 0x000000f4f304723e */ /* 0x004fc400000000ff */
[----:B---3--:R-:W-:-:S05]  /*51d0*/  F2FP.PACK_AB R7, R237, R238 ;  /* 0x000000eeed07723e */ /* 0x008fca00000000ff */
[----:B------:R-:W-:Y:S08]  /*51e0*/  HMMA.16816.F32 R44, R20, R46, RZ ;  /* 0x0000002e142c723c */ /* 0x000ff000000018ff */
[C---:B------:R-:W-:Y:S08]  /*51f0*/  HMMA.16816.F32 R128, R4.reuse, R64, R76 ;  /* 0x000000400480723c */ /* 0x040ff0000000184c */
[----:B------:R-:W-:Y:S08]  /*5200*/  HMMA.16816.F32 R156, R4, R60, R72 ;  /* 0x0000003c049c723c */ /* 0x000ff00000001848 */
[C---:B------:R-:W-:Y:S08]  /*5210*/  HMMA.16816.F32 R76, R12.reuse, R28, RZ ;  /* 0x0000001c0c4c723c */ /* 0x040ff000000018ff */
[----:B------:R-:W-:Y:S01]  /*5220*/  HMMA.16816.F32 R72, R12, R24, RZ ;  /* 0x000000180c48723c */ /* 0x000fe200000018ff */
[----:B------:R-:W2:Y:S07]  /*5230*/  LDSM.16.MT88.4 R12, [R202+0x2400] ;  /* 0x00240000ca0c783b */ /* 0x000eae0000004200 */
[----:B------:R-:W-:Y:S08]  /*5240*/  HMMA.16816.F32 R176, R4, R56, R68 ;  /* 0x0000003804b0723c */ /* 0x000ff00000001844 */
[C---:B------:R-:W-:Y:S08]  /*5250*/  HMMA.16816.F32 R68, R20.reuse, R38, RZ ;  /* 0x000000261444723c */ /* 0x040ff000000018ff */
[C---:B------:R-:W-:Y:S08]  /*5260*/  HMMA.16816.F32 R36, R20.reuse, R34, RZ ;  /* 0x000000221424723c */ /* 0x040ff000000018ff */
[C---:B------:R-:W-:Y:S08]  /*5270*/  HMMA.16816.F32 R32, R20.reuse, R30, RZ ;  /* 0x0000001e1420723c */ /* 0x040ff000000018ff */
[C---:B------:R-:W-:Y:S08]  /*5280*/  HMMA.16816.F32 R28, R20.reuse, R24, RZ ;  /* 0x00000018141c723c */ /* 0x040ff000000018ff */
[----:B------:R-:W-:Y:S01]  /*5290*/  HMMA.16816.F32 R20, R20, R26, RZ ;  /* 0x0000001a1414723c */ /* 0x000fe200000018ff */
[----:B------:R-:W-:Y:S07]  /*52a0*/  LDSM.16.MT88.4 R24, [R202+0x800] ;  /* 0x00080000ca18783b */ /* 0x000fee0000004200 */
[C---:B------:R-:W-:Y:S08]  /*52b0*/  HMMA.16816.F32 R136, R8.reuse, R62, R52 ;  /* 0x0000003e0888723c */ /* 0x040ff00000001834 */
[C---:B------:R-:W-:Y:S08]  /*52c0*/  HMMA.16816.F32 R152, R8.reuse, R58, R44 ;  /* 0x0000003a0898723c */ /* 0x040ff0000000182c */
[C---:B------:R-:W-:Y:S08]  /*52d0*/  HMMA.16816.F32 R84, R8.reuse, R48, R84 ;  /* 0x000000300854723c */ /* 0x040ff00000001854 */
[C---:B-1----:R-:W-:Y:S08]  /*52e0*/  HMMA.16816.F32 R80, R8.reuse, R40, R80 ;  /* 0x000000280850723c */ /* 0x042ff00000001850 */
[C---:B--2---:R-:W-:Y:S01]  /*52f0*/  HMMA.16816.F32 R132, R8.reuse, R12, R28 ;  /* 0x0000000c0884723c */ /* 0x044fe2000000181c */
[----:B------:R-:W-:Y:S07]  /*5300*/  LDSM.16.MT88.4 R28, [R201+0x2800] ;  /* 0x00280000c91c783b */ /* 0x000fee0000004200 */
[C---:B------:R-:W-:Y:S08]  /*5310*/  HMMA.16816.F32 R68, R8.reuse, R66, R68 ;  /* 0x000000420844723c */ /* 0x040ff00000001844 */
[C---:B------:R-:W-:Y:S08]  /*5320*/  HMMA.16816.F32 R52, R8.reuse, R50, R36 ;  /* 0x000000320834723c */ /* 0x040ff00000001824 */
[C---:B------:R-:W-:Y:S08]  /*5330*/  HMMA.16816.F32 R32, R8.reuse, R42, R32 ;  /* 0x0000002a0820723c */ /* 0x040ff00000001820 */
[----:B------:R-:W-:Y:S01]  /*5340*/  HMMA.16816.F32 R44, R8, R14, R20 ;  /* 0x0000000e082c723c */ /* 0x000fe20000001814 */
[----:B------:R-:W-:Y:S06]  /*5350*/  LDSM.16.MT88.4 R20, [R201+0x1800] ;  /* 0x00180000c914783b */ /* 0x000fec0000004200 */
[--C-:B------:R-:W-:Y:S01]  /*5360*/  FFMA.FTZ R8, R163, c[0x0][0x2d0], -R16.reuse ;  /* 0x0000b400a3087a23 */ /* 0x100fe20000010810 */
[C---:B------:R-:W-:Y:S03]  /*5370*/  HMMA.16816.F32 R92, R4.reuse, R48, R92 ;  /* 0x00000030045c723c */ /* 0x040fe6000000185c */
[----:B------:R1:W-:Y:S05]  /*5380*/  MUFU.EX2 R220, R8 ;  /* 0x0000000800dc7308 */ /* 0x0003ea0000000800 */
[C---:B------:R-:W-:Y:S08]  /*5390*/  HMMA.16816.F32 R76, R4.reuse, R40, R76 ;  /* 0x00000028044c723c */ /* 0x040ff0000000184c */
[----:B------:R-:W-:Y:S01]  /*53a0*/  HMMA.16816.F32 R148, R4, R12, R72 ;  /* 0x0000000c0494723c */ /* 0x000fe20000001848 */
[----:B-1----:R-:W-:-:S04]  /*53b0*/  FFMA.FTZ R8, R162, c[0x0][0x2d0], -R16 ;  /* 0x0000b400a2087a23 */ /* 0x002fc80000010810 */
[----:B------:R1:W-:Y:S03]  /*53c0*/  MUFU.EX2 R221, R8 ;  /* 0x0000000800dd7308 */ /* 0x0003e60000000800 */
[----:B------:R-:W-:Y:S01]  /*53d0*/  HMMA.16816.F32 R64, R4, R66, R88 ;  /* 0x000000420440723c */ /* 0x000fe20000001858 */
[----:B------:R-:W-:Y:S02]  /*53e0*/  MOV R74, R193 ;  /* 0x000000c1004a7202 */ /* 0x000fe40000000f00 */
[----:B------:R-:W-:-:S05]  /*53f0*/  MOV R75, R194 ;  /* 0x000000c2004b7202 */ /* 0x000fca0000000f00 */
[----:B------:R-:W-:Y:S01]  /*5400*/  HMMA.16816.F32 R60, R4, R62, R96 ;  /* 0x0000003e043c723c */ /* 0x000fe20000001860 */
[----:B-1----:R-:W-:-:S07]  /*5410*/  FFMA.FTZ R8, R161, c[0x0][0x2d0], -R16 ;  /* 0x0000b400a1087a23 */ /* 0x002fce0000010810 */
[C---:B------:R-:W-:Y:S01]  /*5420*/  HMMA.16816.F32 R56, R4.reuse, R58, R108 ;  /* 0x0000003a0438723c */ /* 0x040fe2000000186c */
[----:B------:R1:W-:Y:S07]  /*5430*/  MUFU.EX2 R222, R8 ;  /* 0x0000000800de7308 */ /* 0x0003ee0000000800 */
[C---:B------:R-:W-:Y:S08]  /*5440*/  HMMA.16816.F32 R48, R4.reuse, R50, R112 ;  /* 0x000000320430723c */ /* 0x040ff00000001870 */
[----:B------:R-:W-:Y:S01]  /*5450*/  HMMA.16816.F32 R40, R4, R42, R116 ;  /* 0x0000002a0428723c */ /* 0x000fe20000001874 */
[----:B------:R-:W-:Y:S01]  /*5460*/  LDSM.16.MT88.4 R116, [R201+0xc00] ;  /* 0x000c0000c974783b */ /* 0x000fe20000004200 */
[----:B-1----:R-:W-:-:S04]  /*5470*/  FFMA.FTZ R8, R160, c[0x0][0x2d0], -R16 ;  /* 0x0000b400a0087a23 */ /* 0x002fc80000010810 */
[----:B------:R1:W2:Y:S02]  /*5480*/  MUFU.EX2 R223, R8 ;  /* 0x0000000800df7308 */ /* 0x0002a40000000800 */
[----:B------:R-:W-:Y:S01]  /*5490*/  HMMA.16816.F32 R36, R4, R14, R120 ;  /* 0x0000000e0424723c */ /* 0x000fe20000001878 */
[----:B------:R-:W3:Y:S06]  /*54a0*/  LDSM.16.MT88.4 R12, [R201+0x800] ;  /* 0x00080000c90c783b */ /* 0x000eec0000004200 */
[----:B------:R-:W-:-:S04]  /*54b0*/  FFMA.FTZ R4, R147, c[0x0][0x2d0], -R2 ;  /* 0x0000b40093047a23 */ /* 0x000fc80000010802 */
[----:B------:R4:W-:Y:S01]  /*54c0*/  MUFU.EX2 R193, R4 ;  /* 0x0000000400c17308 */ /* 0x0009e20000000800 */
[----:B-1----:R-:W-:Y:S01]  /*54d0*/  FFMA.FTZ R8, R140, c[0x0][0x2d0], -R3 ;  /* 0x0000b4008c087a23 */ /* 0x002fe20000010803 */
[----:B--2---:R-:W-:-:S06]  /*54e0*/  F2FP.PACK_AB R10, R223, R222 ;  /* 0x000000dedf0a723e */ /* 0x004fcc00000000ff */
[----:B------:R1:W-:Y:S01]  /*54f0*/  MUFU.EX2 R197, R8 ;  /* 0x0000000800c57308 */ /* 0x0003e20000000800 */
[----:B----4-:R-:W-:-:S07]  /*5500*/  FFMA.FTZ R4, R100, c[0x0][0x2d0], -R0 ;  /* 0x0000b40064047a23 */ /* 0x010fce0000010800 */
[----:B------:R2:W-:Y:S01]  /*5510*/  MUFU.EX2 R100, R4 ;  /* 0x0000000400647308 */ /* 0x0005e20000000800 */
[----:B-1----:R-:W-:-:S07]  /*5520*/  FFMA.FTZ R8, R143, c[0x0][0x2d0], -R3 ;  /* 0x0000b4008f087a23 */ /* 0x002fce0000010803 */
[----:B------:R1:W4:Y:S01]  /*5530*/  MUFU.EX2 R198, R8 ;  /* 0x0000000800c67308 */ /* 0x0003220000000800 */
[----:B--2---:R-:W-:-:S07]  /*5540*/  FFMA.FTZ R4, R105, c[0x0][0x2d0], -R0 ;  /* 0x0000b40069047a23 */ /* 0x004fce0000010800 */
[----:B------:R2:W5:Y:S01]  /*5550*/  MUFU.EX2 R105, R4 ;  /* 0x0000000400697308 */ /* 0x0005620000000800 */
[----:B-1----:R-:W-:Y:S01]  /*5560*/  FFMA.FTZ R8, R142, c[0x0][0x2d0], -R3 ;  /* 0x0000b4008e087a23 */ /* 0x002fe20000010803 */
[----:B----4-:R-:W-:-:S06]  /*5570*/  F2FP.PACK_AB R9, R198, R197 ;  /* 0x000000c5c609723e */ /* 0x010fcc00000000ff */
[----:B------:R1:W-:Y:S01]  /*5580*/  MUFU.EX2 R199, R8 ;  /* 0x0000000800c77308 */ /* 0x0003e20000000800 */
[----:B--2---:R-:W-:Y:S01]  /*5590*/  FFMA.FTZ R4, R107, c[0x0][0x2d0], -R0 ;  /* 0x0000b4006b047a23 */ /* 0x004fe20000010800 */
[----:B-----5:R-:W-:-:S06]  /*55a0*/  F2FP.PACK_AB R5, R105, R100 ;  /* 0x000000646905723e */ /* 0x020fcc00000000ff */
[----:B------:R2:W-:Y:S01]  /*55b0*/  MUFU.EX2 R107, R4 ;  /* 0x00000004006b7308 */ /* 0x0005e20000000800 */
[----:B-1----:R-:W-:-:S07]  /*55c0*/  FFMA.FTZ R8, R141, c[0x0][0x2d0], -R3 ;  /* 0x0000b4008d087a23 */ /* 0x002fce0000010803 */
[----:B------:R1:W4:Y:S01]  /*55d0*/  MUFU.EX2 R219, R8 ;  /* 0x0000000800db7308 */ /* 0x0003220000000800 */
[----:B--2---:R-:W-:-:S07]  /*55e0*/  FFMA.FTZ R4, R106, c[0x0][0x2d0], -R0 ;  /* 0x0000b4006a047a23 */ /* 0x004fce0000010800 */
[----:B------:R-:W2:Y:S01]  /*55f0*/  MUFU.EX2 R106, R4 ;  /* 0x00000004006a7308 */ /* 0x000ea20000000800 */
[----:B-1----:R-:W-:Y:S01]  /*5600*/  FFMA.FTZ R8, R146, c[0x0][0x2d0], -R2 ;  /* 0x0000b40092087a23 */ /* 0x002fe20000010802 */
[----:B----4-:R-:W-:-:S06]  /*5610*/  F2FP.PACK_AB R11, R219, R199 ;  /* 0x000000c7db0b723e */ /* 0x010fcc00000000ff */
[----:B------:R1:W-:Y:S01]  /*5620*/  MUFU.EX2 R194, R8 ;  /* 0x0000000800c27308 */ /* 0x0003e20000000800 */
[----:B--2---:R-:W-:Y:S01]  /*5630*/  F2FP.PACK_AB R7, R106, R107 ;  /* 0x0000006b6a07723e */ /* 0x004fe200000000ff */
[----:B-1----:R-:W-:-:S06]  /*5640*/  FFMA.FTZ R8, R145, c[0x0][0x2d0], -R2 ;  /* 0x0000b40091087a23 */ /* 0x002fcc0000010802 */
[----:B------:R1:W2:Y:S02]  /*5650*/  MUFU.EX2 R195, R8 ;  /* 0x0000000800c37308 */ /* 0x0002a40000000800 */
[----:B-1----:R-:W-:Y:S01]  /*5660*/  FFMA.FTZ R8, R144, c[0x0][0x2d0], -R2 ;  /* 0x0000b40090087a23 */ /* 0x002fe20000010802 */
[----:B--2---:R-:W-:-:S05]  /*5670*/  F2FP.PACK_AB R4, R195, R194 ;  /* 0x000000c2c304723e */ /* 0x004fca00000000ff */
[----:B------:R1:W2:Y:S02]  /*5680*/  MUFU.EX2 R196, R8 ;  /* 0x0000000800c47308 */ /* 0x0002a40000000800 */
[----:B-1----:R-:W-:Y:S02]  /*5690*/  F2FP.PACK_AB R8, R221, R220 ;  /* 0x000000dcdd08723e */ /* 0x002fe400000000ff */
[----:B--2---:R-:W-:-:S05]  /*56a0*/  F2FP.PACK_AB R6, R193, R196 ;  /* 0x000000c4c106723e */ /* 0x004fca00000000ff */
[C---:B---3--:R-:W-:Y:S08]  /*56b0*/  HMMA.16816.F32 R120, R8.reuse, R14, R68 ;  /* 0x0000000e0878723c */ /* 0x048ff00000001844 */
[-C--:B------:R-:W-:Y:S08]  /*56c0*/  HMMA.16816.F32 R108, R8, R12.reuse, R124 ;  /* 0x0000000c086c723c */ /* 0x080ff0000000187c */
[C---:B------:R-:W-:Y:S08]  /*56d0*/  HMMA.16816.F32 R112, R4.reuse, R12, R128 ;  /* 0x0000000c0470723c */ /* 0x040ff00000001880 */
[----:B------:R-:W-:Y:S01]  /*56e0*/  HMMA.16816.F32 R64, R4, R14, R64 ;  /* 0x0000000e0440723c */ /* 0x000fe20000001840 */
[----:B------:R-:W1:Y:S07]  /*56f0*/  LDSM.16.MT88.4 R12, [R202+0x1800] ;  /* 0x00180000ca0c783b */ /* 0x000e6e0000004200 */
[C---:B------:R-:W-:Y:S08]  /*5700*/  HMMA.16816.F32 R68, R8.reuse, R28, R80 ;  /* 0x0000001c0844723c */ /* 0x040ff00000001850 */
[----:B------:R-:W-:Y:S01]  /*5710*/  HMMA.16816.F32 R80, R8, R30, R32 ;  /* 0x0000001e0850723c */ /* 0x000fe20000001820 */
[----:B------:R-:W2:Y:S07]  /*5720*/  LDSM.16.MT88.4 R32, [R202+0x2800] ;  /* 0x00280000ca20783b */ /* 0x000eae0000004200 */
[-C--:B------:R-:W-:Y:S08]  /*5730*/  HMMA.16816.F32 R128, R4, R24.reuse, R156 ;  /* 0x000000180480723c */ /* 0x080ff0000000189c */
[C---:B------:R-:W-:Y:S01]  /*5740*/  HMMA.16816.F32 R124, R8.reuse, R24, R164 ;  /* 0x00000018087c723c */ /* 0x040fe200000018a4 */
[----:B------:R-:W-:Y:S07]  /*5750*/  LDSM.16.MT88.4 R164, [R202+0x1c00] ;  /* 0x001c0000caa4783b */ /* 0x000fee0000004200 */
[C---:B------:R-:W-:Y:S08]  /*5760*/  HMMA.16816.F32 R140, R8.reuse, R20, R168 ;  /* 0x00000014088c723c */ /* 0x040ff000000018a8 */
[C---:B-1----:R-:W-:Y:S08]  /*5770*/  HMMA.16816.F32 R156, R8.reuse, R12, R84 ;  /* 0x0000000c089c723c */ /* 0x042ff00000001854 */
[C---:B------:R-:W-:Y:S08]  /*5780*/  HMMA.16816.F32 R136, R8.reuse, R26, R136 ;  /* 0x0000001a0888723c */ /* 0x040ff00000001888 */
[C---:B------:R-:W-:Y:S08]  /*5790*/  HMMA.16816.F32 R152, R8.reuse, R22, R152 ;  /* 0x000000160898723c */ /* 0x040ff00000001898 */
[C---:B------:R-:W-:Y:S08]  /*57a0*/  HMMA.16816.F32 R52, R8.reuse, R14, R52 ;  /* 0x0000000e0834723c */ /* 0x040ff00000001834 */
[C---:B--2---:R-:W-:Y:S01]  /*57b0*/  HMMA.16816.F32 R84, R8.reuse, R32, R132 ;  /* 0x000000200854723c */ /* 0x044fe20000001884 */
[----:B------:R-:W-:Y:S07]  /*57c0*/  LDSM.16.MT88.4 R132, [R202+0xc00] ;  /* 0x000c0000ca84783b */ /* 0x000fee0000004200 */
[----:B------:R-:W-:Y:S07]  /*57d0*/  HMMA.16816.F32 R44, R8, R34, R44 ;  /* 0x00000022082c723c */ /* 0x000fee000000182c */
[--C-:B------:R-:W-:Y:S01]  /*57e0*/  FFMA.FTZ R8, R192, c[0x0][0x2d0], -R16.reuse ;  /* 0x0000b400c0087a23 */ /* 0x100fe20000010810 */
[C---:B------:R-:W-:Y:S01]  /*57f0*/  HMMA.16816.F32 R56, R4.reuse, R22, R56 ;  /* 0x000000160438723c */ /* 0x040fe20000001838 */
[----:B------:R-:W2:Y:S02]  /*5800*/  LDL R192, [R1+0x58] ;  /* 0x0000580001c07983 */ /* 0x000ea40000100800 */
[----:B------:R1:W-:Y:S05]  /*5810*/  MUFU.EX2 R23, R8 ;  /* 0x0000000800177308 */ /* 0x0003ea0000000800 */
[C---:B------:R-:W-:Y:S07]  /*5820*/  HMMA.16816.F32 R60, R4.reuse, R26, R60 ;  /* 0x0000001a043c723c */ /* 0x040fee000000183c */
[----:B------:R-:W-:Y:S01]  /*5830*/  MOV R27, R74 ;  /* 0x0000004a001b7202 */ /* 0x000fe20000000f00 */
[----:B------:R-:W-:Y:S01]  /*5840*/  HMMA.16816.F32 R144, R4, R20, R176 ;  /* 0x000000140490723c */ /* 0x000fe200000018b0 */
[----:B-1----:R-:W-:-:S04]  /*5850*/  FFMA.FTZ R8, R191, c[0x0][0x2d0], -R16 ;  /* 0x0000b400bf087a23 */ /* 0x002fc80000010810 */
[----:B------:R1:W3:Y:S02]  /*5860*/  MUFU.EX2 R24, R8 ;  /* 0x0000000800187308 */ /* 0x0002e40000000800 */
[----:B------:R-:W-:Y:S01]  /*5870*/  MOV R178, R19 ;  /* 0x0000001300b27202 */ /* 0x000fe20000000f00 */
[----:B------:R-:W-:Y:S01]  /*5880*/  HMMA.16816.F32 R48, R4, R14, R48 ;  /* 0x0000000e0430723c */ /* 0x000fe20000001830 */
[----:B------:R-:W-:Y:S02]  /*5890*/  MOV R177, R17 ;  /* 0x0000001100b17202 */ /* 0x000fe40000000f00 */
[----:B------:R-:W-:-:S05]  /*58a0*/  MOV R179, R75 ;  /* 0x0000004b00b37202 */ /* 0x000fca0000000f00 */
[C---:B------:R-:W-:Y:S08]  /*58b0*/  HMMA.16816.F32 R160, R4.reuse, R12, R92 ;  /* 0x0000000c04a0723c */ /* 0x040ff0000000185c */
[----:B------:R-:W-:Y:S01]  /*58c0*/  HMMA.16816.F32 R40, R4, R30, R40 ;  /* 0x0000001e0428723c */ /* 0x000fe20000001828 */
[----:B-1----:R-:W-:-:S07]  /*58d0*/  FFMA.FTZ R8, R190, c[0x0][0x2d0], -R16 ;  /* 0x0000b400be087a23 */ /* 0x002fce0000010810 */
[C---:B------:R-:W-:Y:S01]  /*58e0*/  HMMA.16816.F32 R88, R4.reuse, R32, R148 ;  /* 0x000000200458723c */ /* 0x040fe20000001894 */
[----:B------:R1:W-:Y:S07]  /*58f0*/  MUFU.EX2 R26, R8 ;  /* 0x00000008001a7308 */ /* 0x0003ee0000000800 */
[----:B------:R-:W-:Y:S01]  /*5900*/  HMMA.16816.F32 R36, R4, R34, R36 ;  /* 0x000000220424723c */ /* 0x000fe20000001824 */
[----:B------:R-:W-:Y:S01]  /*5910*/  MOV R9, c[0x0][0x2ac] ;  /* 0x0000ab0000097a02 */ /* 0x000fe20000000f00 */
[----:B------:R-:W-:Y:S01]  /*5920*/  FADD.FTZ R10, R225, R224 ;  /* 0x000000e0e10a7221 */ /* 0x000fe20000010000 */
[----:B------:R-:W-:Y:S01]  /*5930*/  MOV R176, R18 ;  /* 0x0000001200b07202 */ /* 0x000fe20000000f00 */
[----:B------:R-:W-:Y:S01]  /*5940*/  LDSM.16.MT88.4 R148, [R201+0x1c00] ;  /* 0x001c0000c994783b */ /* 0x000fe20000004200 */
[----:B-1----:R-:W-:-:S04]  /*5950*/  FFMA.FTZ R8, R189, c[0x0][0x2d0], -R16 ;  /* 0x0000b400bd087a23 */ /* 0x002fc80000010810 */
[----:B------:R1:W-:Y:S02]  /*5960*/  MUFU.EX2 R25, R8 ;  /* 0x0000000800197308 */ /* 0x0003e40000000800 */
[----:B-1----:R-:W-:-:S06]  /*5970*/  FFMA.FTZ R8, R184, c[0x0][0x2d0], -R3 ;  /* 0x0000b400b8087a23 */ /* 0x002fcc0000010803 */
[----:B------:R1:W-:Y:S02]  /*5980*/  MUFU.EX2 R19, R8 ;  /* 0x0000000800137308 */ /* 0x0003e40000000800 */
[----:B-1----:R-:W-:-:S06]  /*5990*/  FFMA.FTZ R8, R182, c[0x0][0x2d0], -R3 ;  /* 0x0000b400b6087a23 */ /* 0x002fcc0000010803 */
[----:B------:R1:W4:Y:S02]  /*59a0*/  MUFU.EX2 R20, R8 ;  /* 0x0000000800147308 */ /* 0x0003240000000800 */
[--C-:B-1----:R-:W-:Y:S02]  /*59b0*/  FFMA.FTZ R8, R181, c[0x0][0x2d0], -R3.reuse ;  /* 0x0000b400b5087a23 */ /* 0x102fe40000010803 */
[----:B------:R-:W-:-:S04]  /*59c0*/  FFMA.FTZ R3, R180, c[0x0][0x2d0], -R3 ;  /* 0x0000b400b4037a23 */ /* 0x000fc80000010803 */
[----:B------:R1:W-:Y:S02]  /*59d0*/  MUFU.EX2 R21, R3 ;  /* 0x0000000300157308 */ /* 0x0003e40000000800 */
[----:B-1----:R-:W-:-:S06]  /*59e0*/  FFMA.FTZ R3, R188, c[0x0][0x2d0], -R2 ;  /* 0x0000b400bc037a23 */ /* 0x002fcc0000010802 */
[----:B------:R1:W-:Y:S01]  /*59f0*/  MUFU.EX2 R15, R3 ;  /* 0x00000003000f7308 */ /* 0x0003e20000000800 */
[----:B------:R-:W-:Y:S01]  /*5a00*/  HMMA.16816.F32 R72, R4, R28, R76 ;  /* 0x0000001c0448723c */ /* 0x000fe2000000184c */
[----:B------:R-:W5:Y:S01]  /*5a10*/  LDSM.16.MT88.4 R4, [R202+0x2c00] ;  /* 0x002c0000ca04783b */ /* 0x000f620000004200 */
[----:B------:R-:W-:Y:S01]  /*5a20*/  IMAD R9, R9, c[0x0][0x1d0], RZ ;  /* 0x0000740009097a24 */ /* 0x000fe200078e02ff */
[----:B---3--:R-:W-:Y:S02]  /*5a30*/  F2FP.PACK_AB R96, R24, R23 ;  /* 0x000000171860723e */ /* 0x008fe400000000ff */
[----:B----4-:R-:W-:Y:S01]  /*5a40*/  F2FP.PACK_AB R97, R20, R19 ;  /* 0x000000131461723e */ /* 0x010fe200000000ff */
[----:B------:R-:W3:Y:S01]  /*5a50*/  LDSM.16.MT88.4 R76, [R201+0x2c00] ;  /* 0x002c0000c94c783b */ /* 0x000ee20000004200 */
[----:B-1----:R-:W-:-:S04]  /*5a60*/  FFMA.FTZ R3, R187, c[0x0][0x2d0], -R2 ;  /* 0x0000b400bb037a23 */ /* 0x002fc80000010802 */
[----:B------:R1:W4:Y:S02]  /*5a70*/  MUFU.EX2 R17, R3 ;  /* 0x0000000300117308 */ /* 0x0003240000000800 */
[--C-:B-1----:R-:W-:Y:S02]  /*5a80*/  FFMA.FTZ R3, R186, c[0x0][0x2d0], -R2.reuse ;  /* 0x0000b400ba037a23 */ /* 0x102fe40000010802 */
[----:B------:R-:W-:-:S04]  /*5a90*/  FFMA.FTZ R2, R185, c[0x0][0x2d0], -R2 ;  /* 0x0000b400b9027a23 */ /* 0x000fc80000010802 */
[----:B------:R1:W-:Y:S02]  /*5aa0*/  MUFU.EX2 R16, R2 ;  /* 0x0000000200107308 */ /* 0x0003e40000000800 */
[----:B-1----:R-:W-:-:S06]  /*5ab0*/  FFMA.FTZ R2, R175, c[0x0][0x2d0], -R0 ;  /* 0x0000b400af027a23 */ /* 0x002fcc0000010800 */
[----:B------:R1:W-:Y:S02]  /*5ac0*/  MUFU.EX2 R11, R2 ;  /* 0x00000002000b7308 */ /* 0x0003e40000000800 */
[----:B-1----:R-:W-:-:S06]  /*5ad0*/  FFMA.FTZ R2, R174, c[0x0][0x2d0], -R0 ;  /* 0x0000b400ae027a23 */ /* 0x002fcc0000010800 */
[----:B------:R1:W-:Y:S02]  /*5ae0*/  MUFU.EX2 R12, R2 ;  /* 0x00000002000c7308 */ /* 0x0003e40000000800 */
[--C-:B-1----:R-:W-:Y:S02]  /*5af0*/  FFMA.FTZ R2, R173, c[0x0][0x2d0], -R0.reuse ;  /* 0x0000b400ad027a23 */ /* 0x102fe40000010800 */
[----:B------:R-:W-:-:S04]  /*5b00*/  FFMA.FTZ R0, R172, c[0x0][0x2d0], -R0 ;  /* 0x0000b400ac007a23 */ /* 0x000fc80000010800 */
[----:B------:R-:W-:Y:S08]  /*5b10*/  MUFU.EX2 R13, R2 ;  /* 0x00000002000d7308 */ /* 0x000ff00000000800 */
[----:B------:R-:W-:Y:S08]  /*5b20*/  MUFU.EX2 R14, R0 ;  /* 0x00000000000e7308 */ /* 0x000ff00000000800 */
[----:B------:R1:W1:Y:S08]  /*5b30*/  MUFU.EX2 R22, R8 ;  /* 0x0000000800167308 */ /* 0x0002700000000800 */
[----:B------:R2:W2:Y:S01]  /*5b40*/  MUFU.EX2 R18, R3 ;  /* 0x0000000300127308 */ /* 0x0004a20000000800 */
[----:B------:R-:W-:-:S02]  /*5b50*/  F2FP.PACK_AB R98, R25, R26 ;  /* 0x0000001a1962723e */ /* 0x000fc400000000ff */
[----:B----4-:R-:W-:Y:S01]  /*5b60*/  F2FP.PACK_AB R92, R17, R15 ;  /* 0x0000000f115c723e */ /* 0x010fe200000000ff */
[----:B-1----:R-:W-:Y:S02]  /*5b70*/  FADD.FTZ R8, R236, R235 ;  /* 0x000000ebec087221 */ /* 0x002fe40000010000 */
[----:B--2---:R-:W-:Y:S01]  /*5b80*/  @P5 IMAD.HI.U32 R2, R192, c[0x0][0x2c8], RZ ;  /* 0x0000b200c0025a27 */ /* 0x004fe200078e00ff */
[----:B------:R-:W-:-:S04]  /*5b90*/  MOV R0, R192 ;  /* 0x000000c000007202 */ /* 0x000fc80000000f00 */
[----:B------:R-:W-:-:S04]  /*5ba0*/  @P5 SHF.R.U32.HI R0, RZ, c[0x0][0x2cc], R2 ;  /* 0x0000b300ff005a19 */ /* 0x000fc80000011602 */
[----:B------:R-:W-:Y:S01]  /*5bb0*/  IADD3 R0, R0, -c[0x0][0x168], R9 ;  /* 0x80005a0000007a10 */ /* 0x000fe20007ffe009 */
[----:B------:R-:W-:-:S03]  /*5bc0*/  FADD.FTZ R3, R227, R226 ;  /* 0x000000e2e3037221 */ /* 0x000fc60000010000 */
[----:B------:R-:W-:Y:S01]  /*5bd0*/  SHF.R.S32.HI R2, RZ, 0x1f, R0 ;  /* 0x0000001fff027819 */ /* 0x000fe20000011400 */
[----:B------:R-:W-:-:S03]  /*5be0*/  FADD.FTZ R3, R250, R3 ;  /* 0x00000003fa037221 */ /* 0x000fc60000010000 */
[----:B------:R-:W-:Y:S01]  /*5bf0*/  LEA.HI R9, R2, R0, RZ, 0x6 ;  /* 0x0000000002097211 */ /* 0x000fe200078f30ff */
[----:B------:R-:W-:Y:S01]  /*5c00*/  FADD.FTZ R2, R245, R10 ;  /* 0x0000000af5027221 */ /* 0x000fe20000010000 */
[----:B------:R-:W-:Y:S01]  /*5c10*/  F2FP.PACK_AB R99, R21, R22 ;  /* 0x000000161563723e */ /* 0x000fe200000000ff */
[----:B------:R-:W-:Y:S01]  /*5c20*/  FADD.FTZ R0, R240, R8 ;  /* 0x00000008f0007221 */ /* 0x000fe20000010000 */
[----:B------:R-:W-:Y:S01]  /*5c30*/  F2FP.PACK_AB R94, R16, R18 ;  /* 0x00000012105e723e */ /* 0x000fe200000000ff */
[----:B------:R-:W-:Y:S01]  /*5c40*/  FADD.FTZ R8, R232, R229 ;  /* 0x000000e5e8087221 */ /* 0x000fe20000010000 */
[----:B------:R-:W-:Y:S01]  /*5c50*/  F2FP.PACK_AB R93, R12, R11 ;  /* 0x0000000b0c5d723e */ /* 0x000fe200000000ff */
[----:B------:R-:W-:Y:S01]  /*5c60*/  FADD.FTZ R3, R176, R3 ;  /* 0x00000003b0037221 */ /* 0x000fe20000010000 */
[----:B------:R-:W-:Y:S01]  /*5c70*/  F2FP.PACK_AB R95, R14, R13 ;  /* 0x0000000d0e5f723e */ /* 0x000fe200000000ff */
[----:B------:R-:W-:Y:S02]  /*5c80*/  FADD.FTZ R2, R247, R2 ;  /* 0x00000002f7027221 */ /* 0x000fe40000010000 */
[----:B------:R-:W-:-:S02]  /*5c90*/  FADD.FTZ R0, R241, R0 ;  /* 0x00000000f1007221 */ /* 0x000fc40000010000 */
[----:B------:R-:W-:Y:S02]  /*5ca0*/  FADD.FTZ R8, R231, R8 ;  /* 0x00000008e7087221 */ /* 0x000fe40000010000 */
[----:B------:R-:W-:Y:S01]  /*5cb0*/  FADD.FTZ R3, R177, R3 ;  /* 0x00000003b1037221 */ /* 0x000fe20000010000 */
[----:B-----5:R-:W-:Y:S01]  /*5cc0*/  HMMA.16816.F32 R84, R96, R4, R84 ;  /* 0x000000046054723c */ /* 0x020fe20000001854 */
[----:B------:R-:W-:Y:S02]  /*5cd0*/  FADD.FTZ R2, R248, R2 ;  /* 0x00000002f8027221 */ /* 0x000fe40000010000 */
[----:B------:R-:W-:-:S05]  /*5ce0*/  FADD.FTZ R0, R244, R0 ;  /* 0x00000000f4007221 */ /* 0x000fca0000010000 */
[----:B------:R-:W-:Y:S07]  /*5cf0*/  HMMA.16816.F32 R88, R92, R4, R88 ;  /* 0x000000045c58723c */ /* 0x000fee0000001858 */
[----:B------:R-:W-:Y:S02]  /*5d00*/  FADD.FTZ R5, R234, R8 ;  /* 0x00000008ea057221 */ /* 0x000fe40000010000 */
[----:B------:R-:W-:Y:S02]  /*5d10*/  FADD.FTZ R4, R178, R3 ;  /* 0x00000003b2047221 */ /* 0x000fe40000010000 */
        /* <DEDUP_REMOVED lines=29> */
[----:B------:R-:W-:Y:S01]  /*5ef0*/  FADD.FTZ R0, R15, R0 ;  /* 0x000000000f007221 */ /* 0x000fe20000010000 */
[----:B------:R-:W-:Y:S01]  /*5f00*/  HMMA.16816.F32 R108, R96, R116, R108 ;  /* 0x00000074606c723c */ /* 0x000fe2000000186c */
[----:B------:R-:W-:-:S02]  /*5f10*/  FADD.FTZ R2, R106, R5 ;  /* 0x000000056a027221 */ /* 0x000fc40000010000 */
[----:B------:R-:W-:Y:S02]  /*5f20*/  FADD.FTZ R5, R17, R0 ;  /* 0x0000000011057221 */ /* 0x000fe40000010000 */
[----:B------:R-:W-:-:S03]  /*5f30*/  FADD.FTZ R0, R11, R2 ;  /* 0x000000020b007221 */ /* 0x000fc60000010000 */
[----:B------:R-:W-:Y:S01]  /*5f40*/  HMMA.16816.F32 R112, R92, R116, R112 ;  /* 0x000000745c70723c */ /* 0x000fe20000001870 */
[----:B------:R-:W-:-:S07]  /*5f50*/  FADD.FTZ R4, R24, R4 ;  /* 0x0000000418047221 */ /* 0x000fce0000010000 */
[----:B------:R-:W-:Y:S01]  /*5f60*/  HMMA.16816.F32 R120, R96, R118, R120 ;  /* 0x000000766078723c */ /* 0x000fe20000001878 */
[----:B------:R-:W-:-:S07]  /*5f70*/  FADD.FTZ R0, R12, R0 ;  /* 0x000000000c007221 */ /* 0x000fce0000010000 */
[C---:B------:R-:W-:Y:S08]  /*5f80*/  HMMA.16816.F32 R124, R96.reuse, R132, R124 ;  /* 0x00000084607c723c */ /* 0x040ff0000000187c */
[C---:B------:R-:W-:Y:S08]  /*5f90*/  HMMA.16816.F32 R136, R96.reuse, R134, R136 ;  /* 0x000000866088723c */ /* 0x040ff00000001888 */
[C---:B------:R-:W-:Y:S08]  /*5fa0*/  HMMA.16816.F32 R140, R96.reuse, R148, R140 ;  /* 0x00000094608c723c */ /* 0x040ff0000000188c */
[C---:B------:R-:W-:Y:S08]  /*5fb0*/  HMMA.16816.F32 R152, R96.reuse, R150, R152 ;  /* 0x000000966098723c */ /* 0x040ff00000001898 */
[C---:B------:R-:W-:Y:S08]  /*5fc0*/  HMMA.16816.F32 R156, R96.reuse, R164, R156 ;  /* 0x000000a4609c723c */ /* 0x040ff0000000189c */
[C---:B------:R-:W-:Y:S08]  /*5fd0*/  HMMA.16816.F32 R168, R96.reuse, R166, R52 ;  /* 0x000000a660a8723c */ /* 0x040ff00000001834 */
[C---:B---3--:R-:W-:Y:S08]  /*5fe0*/  HMMA.16816.F32 R68, R96.reuse, R76, R68 ;  /* 0x0000004c6044723c */ /* 0x048ff00000001844 */
[----:B------:R-:W-:Y:S08]  /*5ff0*/  HMMA.16816.F32 R80, R96, R78, R80 ;  /* 0x0000004e6050723c */ /* 0x000ff00000001850 */
        /* <DEDUP_REMOVED lines=8> */
[----:B------:R-:W-:Y:S08]  /*6080*/  HMMA.16816.F32 R76, R92, R78, R40 ;  /* 0x0000004e5c4c723c */ /* 0x000ff00000001828 */
[-C--:B------:R-:W-:Y:S08]  /*6090*/  HMMA.16816.F32 R96, R96, R6.reuse, R44 ;  /* 0x000000066060723c */ /* 0x080ff0000000182c */
[----:B------:R-:W-:Y:S07]  /*60a0*/  HMMA.16816.F32 R92, R92, R6, R36 ;  /* 0x000000065c5c723c */ /* 0x000fee0000001824 */
[----:B------:R-:W-:Y:S01]  /*60b0*/  FADD.FTZ R6, R20, R3 ;  /* 0x0000000314067221 */ /* 0x000fe20000010000 */
[----:B------:R-:W-:Y:S01]  /*60c0*/  SHF.R.S32.HI R3, RZ, 0x6, R9 ;  /* 0x00000006ff037819 */ /* 0x000fe20000011409 */
[----:B------:R-:W-:-:S03]  /*60d0*/  FADD.FTZ R0, R13, R0 ;  /* 0x000000000d007221 */ /* 0x000fc60000010000 */
[----:B------:R-:W-:Y:S01]  /*60e0*/  IMNMX R7, RZ, R3, !PT ;  /* 0x00000003ff077217 */ /* 0x000fe20007800200 */
[----:B------:R-:W-:Y:S02]  /*60f0*/  FADD.FTZ R3, R26, R4 ;  /* 0x000000041a037221 */ /* 0x000fe40000010000 */
[----:B------:R-:W-:Y:S02]  /*6100*/  FADD.FTZ R2, R22, R6 ;  /* 0x0000000616027221 */ /* 0x000fe40000010000 */
[----:B------:R-:W-:Y:S02]  /*6110*/  FADD.FTZ R4, R18, R5 ;  /* 0x0000000512047221 */ /* 0x000fe40000010000 */
[----:B------:R-:W-:Y:S02]  /*6120*/  FADD.FTZ R5, R25, R3 ;  /* 0x0000000319057221 */ /* 0x000fe40000010000 */
[----:B------:R-:W-:Y:S02]  /*6130*/  FADD.FTZ R3, R21, R2 ;  /* 0x0000000215037221 */ /* 0x000fe40000010000 */
[----:B------:R-:W-:Y:S01]  /*6140*/  FADD.FTZ R0, R14, R0 ;  /* 0x000000000e007221 */ /* 0x000fe20000010000 */
[----:B------:R1:W-:Y:S01]  /*6150*/  STL [R1+0x1c], R7 ;  /* 0x00001c0701007387 */ /* 0x0003e20000100800 */
[----:B------:R-:W-:-:S03]  /*6160*/  FADD.FTZ R2, R16, R4 ;  /* 0x0000000410027221 */ /* 0x000fc60000010000 */
[----:B------:R1:W-:Y:S01]  /*6170*/  STL [R1+0x20], R5 ;  /* 0x0000200501007387 */ /* 0x0003e20000100800 */
[----:B------:R-:W-:-:S03]  /*6180*/  IADD3 R225, R183, -0x2, RZ ;  /* 0xfffffffeb7e17810 */ /* 0x000fc60007ffe0ff */
[----:B------:R1:W-:Y:S04]  /*6190*/  STL [R1+0x2c], R3 ;  /* 0x00002c0301007387 */ /* 0x0003e80000100800 */
[----:B------:R1:W-:Y:S04]  /*61a0*/  STL [R1+0x24], R0 ;  /* 0x0000240001007387 */ /* 0x0003e80000100800 */
[----:B------:R1:W-:Y:S01]  /*61b0*/  STL [R1+0x28], R2 ;  /* 0x0000280201007387 */ /* 0x0003e20000100800 */
[----:B------:R-:W-:-:S13]  /*61c0*/  ISETP.GE.AND P0, PT, R225, R7, PT ;  /* 0x00000007e100720c */ /* 0x000fda0003f06270 */
[----:B------:R-:W-:Y:S05]  /*61d0*/  @!P0 BRA `(.L_x_613) ;  /* 0x00004b5000008947 */ /* 0x000fea0003800000 */
[----:B------:R-:W-:Y:S01]  /*61e0*/  MOV R105, R103 ;  /* 0x0000006700697202 */ /* 0x000fe20000000f00 */
[----:B------:R-:W-:Y:S01]  /*61f0*/  IMAD.MOV.U32 R107, RZ, RZ, R101 ;  /* 0x000000ffff6b7224 */ /* 0x000fe200078e0065 */
[----:B------:R-:W-:Y:S01]  /*6200*/  MOV R100, R104 ;  /* 0x0000006800647202 */ /* 0x000fe20000000f00 */
[----:B------:R-:W-:Y:S01]  /*6210*/  IMAD.MOV.U32 R239, RZ, RZ, R225 ;  /* 0x000000ffffef7224 */ /* 0x000fe200078e00e1 */
[----:B------:R-:W-:Y:S02]  /*6220*/  MOV R106, R102 ;  /* 0x00000066006a7202 */ /* 0x000fe40000000f00 */
.L_x_624:
[----:B------:R-:W-:Y:S04]  /*6230*/  DEPBAR.LE SB0, 0x0 ;  /* 0x000080000000791a */ /* 0x000fe80000000000 */
[----:B------:R-:W-:Y:S01]  /*6240*/  WARPSYNC 0xffffffff ;  /* 0xffffffff00007948 */ /* 0x000fe20003800000 */
[----:B------:R-:W-:Y:S01]  /*6250*/  BAR.SYNC.DEFER_BLOCKING 0x0 ;  /* 0x0000000000007b1d */ /* 0x000fe20000010000 */
[----:B------:R-:W-:Y:S05]  /*6260*/  ISETP.GE.AND P0, PT, R239, RZ, PT ;  /* 0x000000ffef00720c */ /* 0x000fea0003f06270 */
[----:B------:R2:W3:Y:S01]  /*6270*/  LDSM.16.M88.4 R64, [R203] ;  /* 0x00000000cb40783b */ /* 0x0004e20000000200 */
[----:B------:R-:W-:Y:S03]  /*6280*/  BSSY B0, `(.L_x_614) ;  /* 0x0000057000007945 */ /* 0x000fe60003800000 */
[----:B------:R2:W4:Y:S04]  /*6290*/  LDSM.16.M88.4 R60, [R203+0x1000] ;  /* 0x00100000cb3c783b */ /* 0x0005280000000200 */
[----:B------:R2:W1:Y:S04]  /*62a0*/  LDSM.16.M88.4 R16, [R200] ;  /* 0x00000000c810783b */ /* 0x0004680000000200 */
[----:B------:R2:W1:Y:S04]  /*62b0*/  LDSM.16.M88.4 R32, [R200+0x400] ;  /* 0x00040000c820783b */ /* 0x0004680000000200 */
[----:B------:R2:W1:Y:S04]  /*62c0*/  LDSM.16.M88.4 R48, [R200+0x800] ;  /* 0x00080000c830783b */ /* 0x0004680000000200 */
[----:B------:R2:W1:Y:S04]  /*62d0*/  LDSM.16.M88.4 R172, [R200+0xc00] ;  /* 0x000c0000c8ac783b */ /* 0x0004680000000200 */
[----:B------:R2:W1:Y:S04]  /*62e0*/  LDSM.16.M88.4 R176, [R204] ;  /* 0x00000000ccb0783b */ /* 0x0004680000000200 */
[----:B------:R2:W1:Y:S04]  /*62f0*/  LDSM.16.M88.4 R184, [R204+0x1000] ;  /* 0x00100000ccb8783b */ /* 0x0004680000000200 */
[----:B------:R2:W1:Y:S04]  /*6300*/  LDSM.16.M88.4 R180, [R205] ;  /* 0x00000000cdb4783b */ /* 0x0004680000000200 */
[----:B------:R2:W1:Y:S04]  /*6310*/  LDSM.16.M88.4 R188, [R216] ;  /* 0x00000000d8bc783b */ /* 0x0004680000000200 */
[----:B------:R2:W1:Y:S04]  /*6320*/  LDSM.16.M88.4 R192, [R215] ;  /* 0x00000000d7c0783b */ /* 0x0004680000000200 */
[----:B------:R2:W1:Y:S01]  /*6330*/  LDSM.16.M88.4 R196, [R214] ;  /* 0x00000000d6c4783b */ /* 0x0004620000000200 */
[----:B------:R-:W-:-:S05]  /*6340*/  @!P0 BRA `(.L_x_615) ;  /* 0x000004a000008947 */ /* 0x000fca0003800000 */
[----:B-1-34-:R-:W-:Y:S01]  /*6350*/  SHF.R.S32.HI R0, RZ, 0x1f, R230 ;  /* 0x0000001fff007819 */ /* 0x01afe200000114e6 */
[----:B------:R-:W3:Y:S01]  /*6360*/  LDL.64 R8, [R1+0x48] ;  /* 0x0000480001087983 */ /* 0x000ee20000100a00 */
[----:B------:R-:W-:Y:S01]  /*6370*/  SHF.R.S32.HI R4, RZ, 0x1f, R228 ;  /* 0x0000001fff047819 */ /* 0x000fe200000114e4 */
[----:B------:R-:W-:Y:S01]  /*6380*/  IMAD.WIDE.U32 R2, R230, c[0x0][0x208], RZ ;  /* 0x00008200e6027a25 */ /* 0x000fe200078e00ff */
[C---:B------:R-:W-:Y:S02]  /*6390*/  IADD3 R6, R217.reuse, 0x40, RZ ;  /* 0x00000040d9067810 */ /* 0x040fe40007ffe0ff */
[----:B------:R-:W-:Y:S01]  /*63a0*/  IADD3 R5, R217, 0x40, RZ ;  /* 0x00000040d9057810 */ /* 0x000fe20007ffe0ff */
[----:B------:R-:W4:Y:S01]  /*63b0*/  LDL R7, [R1+0x54] ;  /* 0x0000540001077983 */ /* 0x000f220000100800 */
[----:B------:R-:W-:Y:S01]  /*63c0*/  SHF.R.S32.HI R6, RZ, 0x1f, R6 ;  /* 0x0000001fff067819 */ /* 0x000fe20000011406 */
[----:B------:R-:W-:Y:S02]  /*63d0*/  IMAD R0, R0, c[0x0][0x208], RZ ;  /* 0x0000820000007a24 */ /* 0x000fe400078e02ff */
[----:B------:R-:W-:Y:S01]  /*63e0*/  IMAD R4, R4, c[0x0][0x218], RZ ;  /* 0x0000860004047a24 */ /* 0x000fe200078e02ff */
[----:B------:R-:W-:Y:S01]  /*63f0*/  SHF.L.U64.HI R20, R5, 0x1, R6 ;  /* 0x0000000105147819 */ /* 0x000fe20000010206 */
[----:B------:R-:W-:Y:S01]  /*6400*/  IMAD R0, R230, c[0x0][0x20c], R0 ;  /* 0x00008300e6007a24 */ /* 0x000fe200078e0200 */
[----:B------:R-:W-:Y:S01]  /*6410*/  IADD3 R6, R217, 0x20, RZ ;  /* 0x00000020d9067810 */ /* 0x000fe20007ffe0ff */
[C---:B------:R-:W-:Y:S02]  /*6420*/  IMAD R4, R228.reuse, c[0x0][0x21c], R4 ;  /* 0x00008700e4047a24 */ /* 0x040fe400078e0204 */
[----:B------:R-:W-:Y:S02]  /*6430*/  IMAD.IADD R3, R3, 0x1, R0 ;  /* 0x0000000103037824 */ /* 0x000fe400078e0200 */
[----:B------:R-:W-:Y:S01]  /*6440*/  IMAD.SHL.U32 R23, R5, 0x2, RZ ;  /* 0x0000000205177824 */ /* 0x000fe200078e00ff */
[----:B------:R-:W-:Y:S01]  /*6450*/  SHF.R.S32.HI R5, RZ, 0x1f, R217 ;  /* 0x0000001fff057819 */ /* 0x000fe200000114d9 */
[----:B------:R-:W-:Y:S03]  /*6460*/  IMAD.WIDE.U32 R2, R228, c[0x0][0x218], R2 ;  /* 0x00008600e4027a25 */ /* 0x000fe600078e0002 */
[C---:B------:R-:W-:Y:S01]  /*6470*/  SHF.L.U64.HI R14, R217.reuse, 0x1, R5 ;  /* 0x00000001d90e7819 */ /* 0x040fe20000010205 */
[----:B------:R-:W-:Y:S02]  /*6480*/  IMAD.SHL.U32 R22, R6, 0x2, RZ ;  /* 0x0000000206167824 */ /* 0x000fe400078e00ff */
[----:B------:R-:W-:Y:S01]  /*6490*/  IMAD.SHL.U32 R21, R217, 0x2, RZ ;  /* 0x00000002d9157824 */ /* 0x000fe200078e00ff */
[----:B---3--:R-:W-:Y:S04]  /*64a0*/  IADD3 R0, P0, R8, R2, RZ ;  /* 0x0000000208007210 */ /* 0x008fe80007f1e0ff */
[----:B----4-:R-:W-:Y:S02]  /*64b0*/  IADD3.X R4, R7, R3, R4, P0, !PT ;  /* 0x0000000307047210 */ /* 0x010fe400007fe404 */
[----:B------:R-:W-:Y:S02]  /*64c0*/  IADD3 R7, R217, 0x20, RZ ;  /* 0x00000020d9077810 */ /* 0x000fe40007ffe0ff */
[C---:B------:R-:W-:Y:S02]  /*64d0*/  LEA R13, P0, R0.reuse, c[0x0][0x1f8], 0x1 ;  /* 0x00007e00000d7a11 */ /* 0x040fe400078008ff */
[----:B------:R-:W-:Y:S02]  /*64e0*/  SHF.R.S32.HI R7, RZ, 0x1f, R7 ;  /* 0x0000001fff077819 */ /* 0x000fe40000011407 */
[----:B------:R-:W-:Y:S02]  /*64f0*/  LEA.HI.X R10, R0, c[0x0][0x1fc], R4, 0x1, P0 ;  /* 0x00007f00000a7a11 */ /* 0x000fe400000f0c04 */
[----:B------:R-:W-:Y:S01]  /*6500*/  SHF.L.U64.HI R15, R6, 0x1, R7 ;  /* 0x00000001060f7819 */ /* 0x000fe20000010207 */
[----:B------:R-:W-:-:S05]  /*6510*/  BRA.DIV ~URZ, `(.L_x_616) ;  /* 0x0000c8727f007947 */ /* 0x000fca000b800000 */
[----:B------:R1:W3:Y:S02]  /*6520*/  SHFL.IDX PT, R5, R10, RZ, 0x1c1f ;  /* 0x001c1fff0a057589 */ /* 0x0002e400000e0000 */
.L_x_675:
[----:B------:R-:W-:-:S05]  /*6530*/  BRA.DIV ~URZ, `(.L_x_617) ;  /* 0x0000c8c27f007947 */ /* 0x000fca000b800000 */
[----:B------:R-:W4:Y:S01]  /*6540*/  SHFL.IDX PT, R0, R13, RZ, 0x1c1f ;  /* 0x001c1fff0d007589 */ /* 0x000f2200000e0000 */
[C---:B------:R-:W-:Y:S02]  /*6550*/  IADD3 R2, R217.reuse, 0x20, RZ ;  /* 0x00000020d9027810 */ /* 0x040fe40007ffe0ff */
[C---:B------:R-:W-:Y:S02]  /*6560*/  ISETP.GE.AND P2, PT, R217.reuse, c[0x0][0x1d4], PT ;  /* 0x00007500d9007a0c */ /* 0x040fe40003f46270 */
[----:B------:R-:W-:Y:S02]  /*6570*/  ISETP.GE.AND P1, PT, R2, c[0x0][0x1d4], PT ;  /* 0x0000750002007a0c */ /* 0x000fe40003f26270 */
[----:B------:R-:W-:Y:S02]  /*6580*/  IADD3 R4, R217, 0x40, RZ ;  /* 0x00000040d9047810 */ /* 0x000fe40007ffe0ff */
[----:B------:R-:W-:Y:S02]  /*6590*/  SEL R12, RZ, 0x10, P2 ;  /* 0x00000010ff0c7807 */ /* 0x000fe40001000000 */
[----:B------:R-:W-:Y:S02]  /*65a0*/  SEL R11, RZ, 0x10, P1 ;  /* 0x00000010ff0b7807 */ /* 0x000fe40000800000 */
[C---:B----4-:R-:W-:Y:S02]  /*65b0*/  IADD3 R6, P0, R0.reuse, R21, RZ ;  /* 0x0000001500067210 */ /* 0x050fe40007f1e0ff */
[----:B------:R-:W-:Y:S03]  /*65c0*/  IADD3 R2, P6, R0, R22, RZ ;  /* 0x0000001600027210 */ /* 0x000fe60007fde0ff */
[C---:B---3--:R-:W-:Y:S01]  /*65d0*/  IMAD.X R7, R5.reuse, 0x1, R14, P0 ;  /* 0x0000000105077824 */ /* 0x048fe200000e060e */
        /* <DEDUP_REMOVED lines=8> */
[----:B------:R4:W1:Y:S04]  /*6660*/  SHFL.IDX PT, R5, R10, 0x1, 0x1c1f ;  /* 0x003c1f000a057f89 */ /* 0x00086800000e0000 */
[----:B------:R3:W2:Y:S04]  /*6670*/  SHFL.IDX PT, R0, R13, 0x1, 0x1c1f ;  /* 0x003c1f000d007f89 */ /* 0x0006a800000e0000 */
[----:B------:R3:W-:Y:S01]  /*6680*/  LDGSTS.E.BYPASS.LTC128B.128 [R218+0x2100], [R8.64], !P0 ;  /* 0x0210000008da7fae */ /* 0x0007e2000c101d46 */
[----:B-1--4-:R-:W-:Y:S03]  /*6690*/  SEL R10, RZ, 0x10, P0 ;  /* 0x00000010ff0a7807 */ /* 0x012fe60000000000 */
.L_x_676:
[----:B---3--:R-:W-:Y:S02]  /*66a0*/  IADD3 R2, -R11, 0x10, RZ ;  /* 0x000000100b027810 */ /* 0x008fe40007ffe1ff */
[----:B------:R-:W-:Y:S02]  /*66b0*/  IADD3 R8, -R12, 0x10, RZ ;  /* 0x000000100c087810 */ /* 0x000fe40007ffe1ff */
[----:B------:R-:W-:Y:S02]  /*66c0*/  LOP3.LUT R6, R2, 0xf, RZ, 0xc0, !PT ;  /* 0x0000000f02067812 */ /* 0x000fe400078ec0ff */
[----:B------:R-:W-:Y:S02]  /*66d0*/  LOP3.LUT R8, R8, 0xf, RZ, 0xc0, !PT ;  /* 0x0000000f08087812 */ /* 0x000fe400078ec0ff */
[----:B------:R-:W-:Y:S02]  /*66e0*/  IADD3 R3, -R10, 0x10, RZ ;  /* 0x000000100a037810 */ /* 0x000fe40007ffe1ff */
[-C--:B--2---:R-:W-:Y:S02]  /*66f0*/  IADD3 R6, P6, P2, R6, R0.reuse, R22 ;  /* 0x0000000006067210 */ /* 0x084fe40007ade016 */
[-C--:B------:R-:W-:Y:S02]  /*6700*/  IADD3 R8, P1, P0, R8, R0.reuse, R21 ;  /* 0x0000000008087210 */ /* 0x080fe4000783e015 */
[----:B------:R-:W-:Y:S02]  /*6710*/  LOP3.LUT R2, R3, 0xf, RZ, 0xc0, !PT ;  /* 0x0000000f03027812 */ /* 0x000fe400078ec0ff */
[-C--:B------:R-:W-:Y:S02]  /*6720*/  IADD3.X R7, RZ, R5.reuse, R15, P6, P2 ;  /* 0x00000005ff077210 */ /* 0x080fe400037e440f */
[----:B------:R-:W-:Y:S02]  /*6730*/  ISETP.NE.U32.AND P6, PT, R12, RZ, PT ;  /* 0x000000ff0c00720c */ /* 0x000fe40003fc5070 */
[-C--:B------:R-:W-:Y:S02]  /*6740*/  IADD3.X R9, RZ, R5.reuse, R14, P1, P0 ;  /* 0x00000005ff097210 */ /* 0x080fe40000fe040e */
[----:B------:R-:W-:Y:S02]  /*6750*/  IADD3 R2, P1, P0, R2, R0, R23 ;  /* 0x0000000002027210 */ /* 0x000fe4000783e017 */
[----:B------:R-:W-:Y:S02]  /*6760*/  ISETP.NE.U32.AND P2, PT, R11, RZ, PT ;  /* 0x000000ff0b00720c */ /* 0x000fe40003f45070 */
[----:B------:R-:W-:Y:S02]  /*6770*/  IADD3.X R3, RZ, R5, R20, P1, P0 ;  /* 0x00000005ff037210 */ /* 0x000fe40000fe0414 */
[----:B------:R-:W-:Y:S03]  /*6780*/  ISETP.NE.U32.AND P0, PT, R10, RZ, PT ;  /* 0x000000ff0a00720c */ /* 0x000fe60003f05070 */
[----:B------:R-:W-:Y:S01]  /*6790*/  @!PT LDS RZ, [RZ] ;  /* 0x00000000fffff984 */ /* 0x000fe20000000800 */
[----:B------:R-:W-:Y:S01]  /*67a0*/  @!PT LDS RZ, [RZ] ;  /* 0x00000000fffff984 */ /* 0x000fe20000000800 */
[----:B------:R-:W-:Y:S01]  /*67b0*/  @!PT LDS RZ, [RZ] ;  /* 0x00000000fffff984 */ /* 0x000fe20000000800 */
[----:B------:R1:W-:Y:S06]  /*67c0*/  LDGSTS.E.BYPASS.LTC128B.128.ZFILL [R218+0x900], [R8.64], P6 ;  /* 0x0090000008da7fae */ /* 0x0003ec000b141d46 */
[----:B------:R1:W-:Y:S04]  /*67d0*/  LDGSTS.E.BYPASS.LTC128B.128.ZFILL [R218+0x1900], [R6.64], P2 ;  /* 0x0190000006da7fae */ /* 0x0003e80009141d46 */
[----:B------:R1:W-:Y:S02]  /*67e0*/  LDGSTS.E.BYPASS.LTC128B.128.ZFILL [R218+0x2900], [R2.64], P0 ;  /* 0x0290000002da7fae */ /* 0x0003e40008141d46 */
.L_x_615:
[----:B---34-:R-:W-:Y:S05]  /*67f0*/  BSYNC B0 ;  /* 0x0000000000007941 */ /* 0x018fea0003800000 */
.L_x_614:
[----:B------:R-:W0:Y:S01]  /*6800*/  LDGDEPBAR ;  /* 0x00000000000079af */ /* 0x000e220000000000 */
[----:B------:R-:W-:Y:S01]  /*6810*/  WARPSYNC 0xffffffff ;  /* 0xffffffff00007948 */ /* 0x000fe20003800000 */
[-C--:B-1----:R-:W-:Y:S01]  /*6820*/  HMMA.16816.F32 R4, R64, R16.reuse, RZ ;  /* 0x000000104004723c */ /* 0x082fe200000018ff */
[----:B------:R-:W-:Y:S02]  /*6830*/  BSSY B0, `(.L_x_618) ;  /* 0x0000157000007945 */ /* 0x000fe40003800000 */
[----:B------:R-:W-:Y:S05]  /*6840*/  ISETP.GE.AND P0, PT, R239, 0x1, PT ;  /* 0x00000001ef00780c */ /* 0x000fea0003f06270 */
        /* <DEDUP_REMOVED lines=36> */
[----:B------:R-:W4:Y:S07]  /*6a90*/  LDSM.16.M88.4 R176, [R200+0x1400] ;  /* 0x00140000c8b0783b */ /* 0x000f2e0000000200 */
[-C--:B-1----:R-:W-:Y:S08]  /*6aa0*/  HMMA.16816.F32 R4, R172, R180.reuse, R4 ;  /* 0x000000b4ac04723c */ /* 0x082ff00000001804 */
[C---:B---3--:R-:W-:Y:S08]  /*6ab0*/  HMMA.16816.F32 R8, R188.reuse, R180, R8 ;  /* 0x000000b4bc08723c */ /* 0x048ff00000001808 */
[-C--:B------:R-:W-:Y:S08]  /*6ac0*/  HMMA.16816.F32 R12, R188, R182.reuse, R12 ;  /* 0x000000b6bc0c723c */ /* 0x080ff0000000180c */
[C---:B------:R-:W-:Y:S01]  /*6ad0*/  HMMA.16816.F32 R16, R172.reuse, R182, R16 ;  /* 0x000000b6ac10723c */ /* 0x040fe20000001810 */
[----:B------:R-:W-:Y:S07]  /*6ae0*/  LDSM.16.M88.4 R180, [R213] ;  /* 0x00000000d5b4783b */ /* 0x000fee0000000200 */
[-C--:B----4-:R-:W-:Y:S08]  /*6af0*/  HMMA.16816.F32 R20, R172, R176.reuse, R20 ;  /* 0x000000b0ac14723c */ /* 0x090ff00000001814 */
        /* <DEDUP_REMOVED lines=11> */
[-C--:B------:R-:W-:Y:S01]  /*6bb0*/  HMMA.16816.F32 R60, R188, R194.reuse, R60 ;  /* 0x000000c2bc3c723c */ /* 0x080fe2000000183c */
[----:B------:R-:W-:Y:S07]  /*6bc0*/  LDSM.16.M88.4 R188, [R211] ;  /* 0x00000000d3bc783b */ /* 0x000fee0000000200 */
[----:B------:R-:W-:Y:S01]  /*6bd0*/  HMMA.16816.F32 R64, R172, R194, R64 ;  /* 0x000000c2ac40723c */ /* 0x000fe20000001840 */
[----:B------:R-:W4:Y:S07]  /*6be0*/  LDSM.16.M88.4 R172, [R212] ;  /* 0x00000000d4ac783b */ /* 0x000f2e0000000200 */
[-C--:B-1----:R-:W-:Y:S01]  /*6bf0*/  HMMA.16816.F32 R4, R176, R180.reuse, R4 ;  /* 0x000000b4b004723c */ /* 0x082fe20000001804 */
[----:B------:R-:W1:Y:S07]  /*6c00*/  LDSM.16.M88.4 R192, [R210] ;  /* 0x00000000d2c0783b */ /* 0x000e6e0000000200 */
        /* <DEDUP_REMOVED lines=13> */
[----:B------:R-:W4:Y:S07]  /*6ce0*/  LDSM.16.M88.4 R188, [R203+0x5000] ;  /* 0x00500000cbbc783b */ /* 0x000f2e0000000200 */
[-C--:B-1----:R-:W-:Y:S08]  /*6cf0*/  HMMA.16816.F32 R52, R176, R192.reuse, R52 ;  /* 0x000000c0b034723c */ /* 0x082ff00000001834 */
[C---:B------:R-:W-:Y:S08]  /*6d00*/  HMMA.16816.F32 R56, R184.reuse, R192, R56 ;  /* 0x000000c0b838723c */ /* 0x040ff00000001838 */
[-C--:B------:R-:W-:Y:S01]  /*6d10*/  HMMA.16816.F32 R60, R184, R194.reuse, R60 ;  /* 0x000000c2b83c723c */ /* 0x080fe2000000183c */
[----:B------:R-:W1:Y:S07]  /*6d20*/  LDSM.16.M88.4 R184, [R200+0x2400] ;  /* 0x00240000c8b8783b */ /* 0x000e6e0000000200 */
[----:B------:R-:W-:Y:S01]  /*6d30*/  HMMA.16816.F32 R64, R176, R194, R64 ;  /* 0x000000c2b040723c */ /* 0x000fe20000001840 */
[----:B------:R-:W5:Y:S07]  /*6d40*/  LDSM.16.M88.4 R176, [R200+0x2800] ;  /* 0x00280000c8b0783b */ /* 0x000f6e0000000200 */
[-C--:B---3--:R-:W-:Y:S01]  /*6d50*/  HMMA.16816.F32 R4, R172, R180.reuse, R4 ;  /* 0x000000b4ac04723c */ /* 0x088fe20000001804 */
[----:B------:R-:W3:Y:S07]  /*6d60*/  LDSM.16.M88.4 R192, [R200+0x2c00] ;  /* 0x002c0000c8c0783b */ /* 0x000eee0000000200 */
[C---:B----4-:R-:W-:Y:S08]  /*6d70*/  HMMA.16816.F32 R8, R188.reuse, R180, R8 ;  /* 0x000000b4bc08723c */ /* 0x050ff00000001808 */
[-C--:B------:R-:W-:Y:S08]  /*6d80*/  HMMA.16816.F32 R12, R188, R182.reuse, R12 ;  /* 0x000000b6bc0c723c */ /* 0x080ff0000000180c */
[C---:B------:R-:W-:Y:S01]  /*6d90*/  HMMA.16816.F32 R16, R172.reuse, R182, R16 ;  /* 0x000000b6ac10723c */ /* 0x040fe20000001810 */
[----:B------:R-:W-:Y:S07]  /*6da0*/  LDSM.16.M88.4 R180, [R204+0x4000] ;  /* 0x00400000ccb4783b */ /* 0x000fee0000000200 */
[-C--:B-1----:R-:W-:Y:S08]  /*6db0*/  HMMA.16816.F32 R20, R172, R184.reuse, R20 ;  /* 0x000000b8ac14723c */ /* 0x082ff00000001814 */
[C---:B------:R-:W-:Y:S08]  /*6dc0*/  HMMA.16816.F32 R24, R188.reuse, R184, R24 ;  /* 0x000000b8bc18723c */ /* 0x040ff00000001818 */
[-C--:B------:R-:W-:Y:S08]  /*6dd0*/  HMMA.16816.F32 R28, R188, R186.reuse, R28 ;  /* 0x000000babc1c723c */ /* 0x080ff0000000181c */
[C---:B------:R-:W-:Y:S01]  /*6de0*/  HMMA.16816.F32 R32, R172.reuse, R186, R32 ;  /* 0x000000baac20723c */ /* 0x040fe20000001820 */
[----:B------:R-:W1:Y:S07]  /*6df0*/  LDSM.16.M88.4 R184, [R209] ;  /* 0x00000000d1b8783b */ /* 0x000e6e0000000200 */
[-C--:B-----5:R-:W-:Y:S08]  /*6e00*/  HMMA.16816.F32 R36, R172, R176.reuse, R36 ;  /* 0x000000b0ac24723c */ /* 0x0a0ff00000001824 */
[C---:B------:R-:W-:Y:S08]  /*6e10*/  HMMA.16816.F32 R40, R188.reuse, R176, R40 ;  /* 0x000000b0bc28723c */ /* 0x040ff00000001828 */
[-C--:B------:R-:W-:Y:S08]  /*6e20*/  HMMA.16816.F32 R44, R188, R178.reuse, R44 ;  /* 0x000000b2bc2c723c */ /* 0x080ff0000000182c */
[C---:B------:R-:W-:Y:S01]  /*6e30*/  HMMA.16816.F32 R48, R172.reuse, R178, R48 ;  /* 0x000000b2ac30723c */ /* 0x040fe20000001830 */
[----:B------:R-:W4:Y:S07]  /*6e40*/  LDSM.16.M88.4 R176, [R204+0x5000] ;  /* 0x00500000ccb0783b */ /* 0x000f2e0000000200 */
[-C--:B---3--:R-:W-:Y:S08]  /*6e50*/  HMMA.16816.F32 R52, R172, R192.reuse, R52 ;  /* 0x000000c0ac34723c */ /* 0x088ff00000001834 */
[C---:B------:R-:W-:Y:S08]  /*6e60*/  HMMA.16816.F32 R56, R188.reuse, R192, R56 ;  /* 0x000000c0bc38723c */ /* 0x040ff00000001838 */
[-C--:B------:R-:W-:Y:S08]  /*6e70*/  HMMA.16816.F32 R60, R188, R194.reuse, R60 ;  /* 0x000000c2bc3c723c */ /* 0x080ff0000000183c */
[----:B------:R-:W-:Y:S08]  /*6e80*/  HMMA.16816.F32 R64, R172, R194, R64 ;  /* 0x000000c2ac40723c */ /* 0x000ff00000001840 */
[-C--:B-1----:R-:W-:Y:S08]  /*6e90*/  HMMA.16816.F32 R4, R180, R184.reuse, R4 ;  /* 0x000000b8b404723c */ /* 0x082ff00000001804 */
[C---:B----4-:R-:W-:Y:S08]  /*6ea0*/  HMMA.16816.F32 R8, R176.reuse, R184, R8 ;  /* 0x000000b8b008723c */ /* 0x050ff00000001808 */
        /* <DEDUP_REMOVED lines=8> */
[----:B------:R-:W3:Y:S01]  /*6f30*/  MUFU.TANH R184, R5 ;  /* 0x0000000500b87308 */ /* 0x000ee20000002400 */
[----:B------:R-:W-:Y:S02]  /*6f40*/  FMUL.FTZ R9, R9, c[0x0][0x320] ;  /* 0x0000c80009097a20 */ /* 0x000fe40000410000 */
[----:B------:R-:W-:Y:S02]  /*6f50*/  FMUL.FTZ R10, R10, c[0x0][0x320] ;  /* 0x0000c8000a0a7a20 */ /* 0x000fe40000410000 */
[----:B------:R-:W-:Y:S02]  /*6f60*/  FMUL.FTZ R11, R11, c[0x0][0x320] ;  /* 0x0000c8000b0b7a20 */ /* 0x000fe40000410000 */
[----:B------:R-:W-:Y:S02]  /*6f70*/  FMUL.FTZ R12, R12, c[0x0][0x320] ;  /* 0x0000c8000c0c7a20 */ /* 0x000fe40000410000 */
[----:B------:R-:W-:Y:S01]  /*6f80*/  FMUL.FTZ R13, R13, c[0x0][0x320] ;  /* 0x0000c8000d0d7a20 */ /* 0x000fe20000410000 */
[----:B------:R-:W4:Y:S01]  /*6f90*/  MUFU.TANH R221, R6 ;  /* 0x0000000600dd7308 */ /* 0x000f220000002400 */
[----:B------:R-:W-:Y:S02]  /*6fa0*/  FMUL.FTZ R17, R17, c[0x0][0x320] ;  /* 0x0000c80011117a20 */ /* 0x000fe40000410000 */
[----:B------:R-:W-:Y:S02]  /*6fb0*/  FMUL.FTZ R18, R18, c[0x0][0x320] ;  /* 0x0000c80012127a20 */ /* 0x000fe40000410000 */
[----:B------:R-:W-:Y:S02]  /*6fc0*/  FMUL.FTZ R19, R19, c[0x0][0x320] ;  /* 0x0000c80013137a20 */ /* 0x000fe40000410000 */
[----:B------:R-:W-:Y:S02]  /*6fd0*/  FMUL.FTZ R14, R14, c[0x0][0x320] ;  /* 0x0000c8000e0e7a20 */ /* 0x000fe40000410000 */
[----:B------:R-:W-:Y:S01]  /*6fe0*/  FMUL.FTZ R15, R15, c[0x0][0x320] ;  /* 0x0000c8000f0f7a20 */ /* 0x000fe20000410000 */
[----:B------:R5:W2:Y:S01]  /*6ff0*/  MUFU.TANH R219, R7 ;  /* 0x0000000700db7308 */ /* 0x000aa20000002400 */
[----:B------:R-:W-:Y:S09]  /*7000*/  FMUL.FTZ R16, R16, c[0x0][0x320] ;  /* 0x0000c80010107a20 */ /* 0x000ff20000410000 */
[----:B------:R-:W1:Y:S10]  /*7010*/  MUFU.TANH R232, R8 ;  /* 0x0000000800e87308 */ /* 0x000e740000002400 */
[----:B------:R-:W1:Y:S01]  /*7020*/  MUFU.TANH R231, R9 ;  /* 0x0000000900e77308 */ /* 0x000e620000002400 */
[----:B-----5:R-:W5:Y:S09]  /*7030*/  LDSM.16.M88.4 R4, [R208] ;  /* 0x00000000d004783b */ /* 0x020f720000000200 */
[----:B------:R-:W1:Y:S10]  /*7040*/  MUFU.TANH R237, R10 ;  /* 0x0000000a00ed7308 */ /* 0x000e740000002400 */
[----:B------:R1:W1:Y:S10]  /*7050*/  MUFU.TANH R236, R11 ;  /* 0x0000000b00ec7308 */ /* 0x0002740000002400 */
[----:B------:R-:W2:Y:S10]  /*7060*/  MUFU.TANH R103, R17 ;  /* 0x0000001100677308 */ /* 0x000eb40000002400 */
[----:B------:R-:W2:Y:S01]  /*7070*/  MUFU.TANH R174, R18 ;  /* 0x0000001200ae7308 */ /* 0x000ea20000002400 */
[----:B-1----:R-:W1:Y:S01]  /*7080*/  LDSM.16.M88.4 R8, [R207] ;  /* 0x00000000cf08783b */ /* 0x002e620000000200 */
[-C--:B-----5:R-:W-:Y:S08]  /*7090*/  HMMA.16816.F32 R20, R180, R4.reuse, R20 ;  /* 0x00000004b414723c */ /* 0x0a0ff00000001814 */
[----:B------:R-:W1:Y:S01]  /*70a0*/  MUFU.TANH R175, R19 ;  /* 0x0000001300af7308 */ /* 0x000e620000002400 */
[C---:B------:R-:W-:Y:S09]  /*70b0*/  HMMA.16816.F32 R24, R176.reuse, R4, R24 ;  /* 0x00000004b018723c */ /* 0x040ff20000001818 */
[----:B------:R-:W1:Y:S01]  /*70c0*/  MUFU.TANH R192, R12 ;  /* 0x0000000c00c07308 */ /* 0x000e620000002400 */
[-C--:B------:R-:W-:Y:S08]  /*70d0*/  HMMA.16816.F32 R28, R176, R6.reuse, R28 ;  /* 0x00000006b01c723c */ /* 0x080ff0000000181c */
[C---:B------:R-:W-:Y:S01]  /*70e0*/  HMMA.16816.F32 R32, R180.reuse, R6, R32 ;  /* 0x00000006b420723c */ /* 0x040fe20000001820 */
[----:B------:R-:W2:Y:S01]  /*70f0*/  MUFU.TANH R191, R13 ;  /* 0x0000000d00bf7308 */ /* 0x000ea20000002400 */
[----:B------:R-:W5:Y:S01]  /*7100*/  LDSM.16.M88.4 R4, [R206] ;  /* 0x00000000ce04783b */ /* 0x000f620000000200 */
[----:B------:R-:W-:Y:S04]  /*7110*/  DEPBAR.LE SB0, 0x0 ;  /* 0x000080000000791a */ /* 0x000fe80000000000 */
[----:B------:R-:W-:Y:S02]  /*7120*/  FMUL.FTZ R20, R20, c[0x0][0x320] ;  /* 0x0000c80014147a20 */ /* 0x000fe40000410000 */
[----:B------:R-:W-:Y:S02]  /*7130*/  FMUL.FTZ R21, R21, c[0x0][0x320] ;  /* 0x0000c80015157a20 */ /* 0x000fe40000410000 */
[----:B------:R-:W2:Y:S01]  /*7140*/  MUFU.TANH R102, R20 ;  /* 0x0000001400667308 */ /* 0x000ea20000002400 */
[----:B------:R-:W-:Y:S01]  /*7150*/  BAR.SYNC.DEFER_BLOCKING 0x0 ;  /* 0x0000000000007b1d */ /* 0x000fe20000010000 */
[----:B------:R-:W-:Y:S01]  /*7160*/  FMUL.FTZ R23, R23, c[0x0][0x320] ;  /* 0x0000c80017177a20 */ /* 0x000fe20000410000 */
[-C--:B-1----:R-:W-:Y:S05]  /*7170*/  HMMA.16816.F32 R36, R180, R8.reuse, R36 ;  /* 0x00000008b424723c */ /* 0x082fea0000001824 */
[----:B------:R-:W-:Y:S02]  /*7180*/  FMUL.FTZ R25, R25, c[0x0][0x320] ;  /* 0x0000c80019197a20 */ /* 0x000fe40000410000 */
        /* <DEDUP_REMOVED lines=10> */
[C---:B------:R-:W-:Y:S01]  /*7230*/  HMMA.16816.F32 R48, R180.reuse, R10, R48 ;  /* 0x0000000ab430723c */ /* 0x040fe20000001830 */
[----:B------:R1:W1:Y:S03]  /*7240*/  MUFU.TANH R186, R25 ;  /* 0x0000001900ba7308 */ /* 0x0002660000002400 */
[----:B------:R-:W-:Y:S02]  /*7250*/  FMUL.FTZ R33, R33, c[0x0][0x320] ;  /* 0x0000c80021217a20 */ /* 0x000fe40000410000 */
[----:B------:R-:W-:Y:S02]  /*7260*/  FMUL.FTZ R34, R34, c[0x0][0x320] ;  /* 0x0000c80022227a20 */ /* 0x000fe40000410000 */
[-C--:B-----5:R-:W-:Y:S03]  /*7270*/  HMMA.16816.F32 R52, R180, R4.reuse, R52 ;  /* 0x00000004b434723c */ /* 0x0a0fe60000001834 */
        /* <DEDUP_REMOVED lines=10> */
[----:B------:R2:W2:Y:S01]  /*7320*/  MUFU.TANH R104, R16 ;  /* 0x0000001000687308 */ /* 0x0004a20000002400 */
[----:B------:R-:W-:Y:S04]  /*7330*/  HMMA.16816.F32 R64, R180, R6, R64 ;  /* 0x00000006b440723c */ /* 0x000fe80000001840 */
[----:B------:R-:W-:Y:S02]  /*7340*/  FMUL.FTZ R41, R41, c[0x0][0x320] ;  /* 0x0000c80029297a20 */ /* 0x000fe40000410000 */
[----:B------:R-:W-:Y:S02]  /*7350*/  FMUL.FTZ R42, R42, c[0x0][0x320] ;  /* 0x0000c8002a2a7a20 */ /* 0x000fe40000410000 */
[----:B------:R-:W-:Y:S01]  /*7360*/  FMUL.FTZ R43, R43, c[0x0][0x320] ;  /* 0x0000c8002b2b7a20 */ /* 0x000fe20000410000 */
[----:B------:R2:W2:Y:S03]  /*7370*/  MUFU.TANH R172, R22 ;  /* 0x0000001600ac7308 */ /* 0x0004a60000002400 */
[----:B------:R-:W-:Y:S02]  /*7380*/  FMUL.FTZ R44, R44, c[0x0][0x320] ;  /* 0x0000c8002c2c7a20 */ /* 0x000fe40000410000 */
[----:B------:R-:W-:Y:S02]  /*7390*/  FMUL.FTZ R45, R45, c[0x0][0x320] ;  /* 0x0000c8002d2d7a20 */ /* 0x000fe40000410000 */
[----:B------:R-:W-:Y:S02]  /*73a0*/  FMUL.FTZ R46, R46, c[0x0][0x320] ;  /* 0x0000c8002e2e7a20 */ /* 0x000fe40000410000 */
[----:B------:R-:W-:Y:S01]  /*73b0*/  FMUL.FTZ R47, R47, c[0x0][0x320] ;  /* 0x0000c8002f2f7a20 */ /* 0x000fe20000410000 */
[----:B------:R2:W2:Y:S01]  /*73c0*/  MUFU.TANH R189, R26 ;  /* 0x0000001a00bd7308 */ /* 0x0004a20000002400 */
[----:B-1----:R-:W-:Y:S02]  /*73d0*/  FMUL.FTZ R21, R49, c[0x0][0x320] ;  /* 0x0000c80031157a20 */ /* 0x002fe40000410000 */
[----:B------:R-:W-:Y:S02]  /*73e0*/  FMUL.FTZ R50, R50, c[0x0][0x320] ;  /* 0x0000c80032327a20 */ /* 0x000fe40000410000 */
[----:B------:R-:W-:Y:S02]  /*73f0*/  FMUL.FTZ R51, R51, c[0x0][0x320] ;  /* 0x0000c80033337a20 */ /* 0x000fe40000410000 */
[----:B------:R-:W-:Y:S02]  /*7400*/  FMUL.FTZ R20, R52, c[0x0][0x320] ;  /* 0x0000c80034147a20 */ /* 0x000fe40000410000 */
[----:B------:R-:W-:Y:S01]  /*7410*/  FMUL.FTZ R19, R53, c[0x0][0x320] ;  /* 0x0000c80035137a20 */ /* 0x000fe20000410000 */
[----:B------:R-:W1:Y:S01]  /*7420*/  MUFU.TANH R29, R29 ;  /* 0x0000001d001d7308 */ /* 0x000e620000002400 */
[----:B------:R-:W-:Y:S02]  /*7430*/  FMUL.FTZ R54, R54, c[0x0][0x320] ;  /* 0x0000c80036367a20 */ /* 0x000fe40000410000 */
        /* <DEDUP_REMOVED lines=19> */
[----:B------:R-:W-:Y:S05]  /*7570*/  FMUL.FTZ R63, R63, c[0x0][0x320] ;  /* 0x0000c8003f3f7a20 */ /* 0x000fea0000410000 */
        /* <DEDUP_REMOVED lines=37> */
[----:B------:R-:W1:Y:S01]  /*77d0*/  MUFU.TANH R25, R25 ;  /* 0x0000001900197308 */ /* 0x000e620000002400 */
[----:B------:R-:W-:-:S05]  /*77e0*/  @!P0 BRA `(.L_x_619) ;  /* 0x000005b000008947 */ /* 0x000fca0003800000 */
[C---:B--234-:R-:W-:Y:S01]  /*77f0*/  IADD3 R222, R217.reuse, 0x40, RZ ;  /* 0x00000040d9de7810 */ /* 0x05cfe20007ffe0ff */
[----:B------:R-:W2:Y:S01]  /*7800*/  LDL R2, [R1+0x38] ;  /* 0x0000380001027983 */ /* 0x000ea20000100800 */
[C---:B------:R-:W-:Y:S01]  /*7810*/  IADD3 R7, R217.reuse, 0x20, RZ ;  /* 0x00000020d9077810 */ /* 0x040fe20007ffe0ff */
[----:B------:R-:W-:Y:S01]  /*7820*/  IMAD.MOV.U32 R228, RZ, RZ, RZ ;  /* 0x000000ffffe47224 */ /* 0x000fe200078e00ff */
[----:B------:R-:W-:Y:S01]  /*7830*/  SHF.R.S32.HI R6, RZ, 0x1f, R217 ;  /* 0x0000001fff067819 */ /* 0x000fe200000114d9 */
[----:B------:R-:W3:Y:S01]  /*7840*/  LDL R0, [R1+0x18] ;  /* 0x0000180001007983 */ /* 0x000ee20000100800 */
[----:B------:R-:W-:Y:S01]  /*7850*/  SHF.R.S32.HI R7, RZ, 0x1f, R7 ;  /* 0x0000001fff077819 */ /* 0x000fe20000011407 */
[----:B-1----:R-:W-:Y:S01]  /*7860*/  IMAD.SHL.U32 R28, R222, 0x2, RZ ;  /* 0x00000002de1c7824 */ /* 0x002fe200078e00ff */
[C---:B------:R-:W-:Y:S01]  /*7870*/  SHF.L.U64.HI R14, R217.reuse, 0x1, R6 ;  /* 0x00000001d90e7819 */ /* 0x040fe20000010206 */
[----:B------:R-:W4:Y:S01]  /*7880*/  LDL.64 R226, [R1+0x40] ;  /* 0x0000400001e27983 */ /* 0x000f220000100a00 */
[----:B------:R-:W-:Y:S05]  /*7890*/  IMAD.SHL.U32 R24, R217, 0x2, RZ ;  /* 0x00000002d9187824 */ /* 0x000fea00078e00ff */
[----:B------:R-:W5:Y:S04]  /*78a0*/  LDL R220, [R1+0x50] ;  /* 0x0000500001dc7983 */ /* 0x000f680000100800 */
[----:B------:R-:W4:Y:S06]  /*78b0*/  LDL.64 R224, [R1+0x30] ;  /* 0x0000300001e07983 */ /* 0x000f2c0000100a00 */
[----:B------:R-:W5:Y:S01]  /*78c0*/  LDL R223, [R1+0x3c] ;  /* 0x00003c0001df7983 */ /* 0x000f620000100800 */
[----:B--2---:R-:W-:Y:S05]  /*78d0*/  IMAD R2, R239, 0x40, R2 ;  /* 0x00000040ef027824 */ /* 0x004fea00078e0202 */
[----:B---3--:R-:W-:Y:S05]  /*78e0*/  IADD3 R2, R2, -0x40, R0 ;  /* 0xffffffc002027810 */ /* 0x008fea0007ffe000 */
[----:B------:R-:W-:Y:S04]  /*78f0*/  @P4 IMAD.HI.U32 R3, R2, c[0x0][0x2bc], RZ ;  /* 0x0000af0002034a27 */ /* 0x000fe800078e00ff */
[----:B------:R-:W-:Y:S01]  /*7900*/  IMAD.MOV.U32 R0, RZ, RZ, R2 ;  /* 0x000000ffff007224 */ /* 0x000fe200078e0002 */
[----:B------:R-:W-:Y:S04]  /*7910*/  @P4 SHF.R.U32.HI R0, RZ, c[0x0][0x2c0], R3 ;  /* 0x0000b000ff004a19 */ /* 0x000fe80000011603 */
[C---:B----4-:R-:W-:Y:S04]  /*7920*/  @!P3 IADD3 R3, P0, R0.reuse, R226, RZ ;  /* 0x000000e20003b210 */ /* 0x050fe80007f1e0ff */
[----:B-----5:R-:W-:Y:S01]  /*7930*/  @!P3 LEA.HI.X.SX32 R5, R0, R220, 0x1, P0 ;  /* 0x000000dc0005b211 */ /* 0x020fe200000f0eff */
[----:B------:R-:W-:Y:S01]  /*7940*/  IMAD.MOV R0, RZ, RZ, -R0 ;  /* 0x000000ffff007224 */ /* 0x000fe200078e0a00 */
[----:B------:R-:W-:Y:S02]  /*7950*/  @!P3 LEA R4, P0, R3, c[0x0][0x2a0], 0x2 ;  /* 0x0000a8000304ba11 */ /* 0x000fe400078010ff */
[----:B------:R-:W-:Y:S01]  /*7960*/  IADD3 R220, R217, 0x40, RZ ;  /* 0x00000040d9dc7810 */ /* 0x000fe20007ffe0ff */
[----:B------:R-:W-:Y:S01]  /*7970*/  IMAD R230, R0, c[0x0][0x2b8], R2 ;  /* 0x0000ae0000e67a24 */ /* 0x000fe200078e0202 */
[----:B------:R-:W-:Y:S02]  /*7980*/  @!P3 LEA.HI.X R5, R3, c[0x0][0x2a4], R5, 0x2, P0 ;  /* 0x0000a9000305ba11 */ /* 0x000fe400000f1405 */
[----:B------:R-:W-:Y:S01]  /*7990*/  SHF.R.S32.HI R220, RZ, 0x1f, R220 ;  /* 0x0000001fffdc7819 */ /* 0x000fe200000114dc */
[----:B------:R-:W-:Y:S01]  /*79a0*/  IMAD.WIDE.U32 R2, R230, c[0x0][0x1e0], RZ ;  /* 0x00007800e6027a25 */ /* 0x000fe200078e00ff */
[----:B------:R-:W-:Y:S01]  /*79b0*/  SHF.R.S32.HI R0, RZ, 0x1f, R230 ;  /* 0x0000001fff007819 */ /* 0x000fe200000114e6 */
[----:B------:R-:W2:Y:S01]  /*79c0*/  @!P3 LDG.E R228, [R4.64] ;  /* 0x0000000604e4b981 */ /* 0x000ea2000c1e1900 */
[----:B------:R-:W-:Y:S02]  /*79d0*/  SHF.L.U64.HI R16, R222, 0x1, R220 ;  /* 0x00000001de107819 */ /* 0x000fe400000102dc */
[----:B------:R-:W-:Y:S01]  /*79e0*/  IADD3 R220, R217, 0x20, RZ ;  /* 0x00000020d9dc7810 */ /* 0x000fe20007ffe0ff */
[----:B------:R-:W-:Y:S03]  /*79f0*/  IMAD R0, R0, c[0x0][0x1e0], RZ ;  /* 0x0000780000007a24 */ /* 0x000fe600078e02ff */
[----:B------:R-:W-:Y:S01]  /*7a00*/  SHF.L.U64.HI R15, R220, 0x1, R7 ;  /* 0x00000001dc0f7819 */ /* 0x000fe20000010207 */
[----:B------:R-:W-:Y:S02]  /*7a10*/  IMAD R0, R230, c[0x0][0x1e4], R0 ;  /* 0x00007900e6007a24 */ /* 0x000fe400078e0200 */
[----:B------:R-:W-:Y:S02]  /*7a20*/  IMAD.SHL.U32 R27, R220, 0x2, RZ ;  /* 0x00000002dc1b7824 */ /* 0x000fe400078e00ff */
        /* <DEDUP_REMOVED lines=9> */
[----:B------:R-:W-:-:S06]  /*7ac0*/  BRA.DIV ~URZ, `(.L_x_620) ;  /* 0x0000b5927f007947 */ /* 0x000fcc000b800000 */
[----:B------:R1:W2:Y:S02]  /*7ad0*/  SHFL.IDX PT, R5, R10, RZ, 0x1c1f ;  /* 0x001c1fff0a057589 */ /* 0x0002a400000e0000 */
.L_x_677:
[----:B------:R-:W-:-:S05]  /*7ae0*/  BRA.DIV ~URZ, `(.L_x_621) ;  /* 0x0000b5e27f007947 */ /* 0x000fca000b800000 */
[----:B------:R-:W3:Y:S01]  /*7af0*/  SHFL.IDX PT, R0, R13, RZ, 0x1c1f ;  /* 0x001c1fff0d007589 */ /* 0x000ee200000e0000 */
[C---:B------:R-:W-:Y:S02]  /*7b00*/  IADD3 R2, R217.reuse, 0x20, RZ ;  /* 0x00000020d9027810 */ /* 0x040fe40007ffe0ff */
[C---:B------:R-:W-:Y:S02]  /*7b10*/  ISETP.GE.AND P2, PT, R217.reuse, c[0x0][0x1d4], PT ;  /* 0x00007500d9007a0c */ /* 0x040fe40003f46270 */
[----:B------:R-:W-:Y:S02]  /*7b20*/  ISETP.GE.AND P1, PT, R2, c[0x0][0x1d4], PT ;  /* 0x0000750002007a0c */ /* 0x000fe40003f26270 */
[----:B------:R-:W-:Y:S02]  /*7b30*/  IADD3 R4, R217, 0x40, RZ ;  /* 0x00000040d9047810 */ /* 0x000fe40007ffe0ff */
[----:B------:R-:W-:Y:S02]  /*7b40*/  SEL R12, RZ, 0x10, P2 ;  /* 0x00000010ff0c7807 */ /* 0x000fe40001000000 */
[----:B------:R-:W-:Y:S02]  /*7b50*/  SEL R11, RZ, 0x10, P1 ;  /* 0x00000010ff0b7807 */ /* 0x000fe40000800000 */
[C---:B---3--:R-:W-:Y:S02]  /*7b60*/  IADD3 R6, P0, R0.reuse, R24, RZ ;  /* 0x0000001800067210 */ /* 0x048fe40007f1e0ff */
[----:B------:R-:W-:Y:S03]  /*7b70*/  IADD3 R2, P6, R0, R27, RZ ;  /* 0x0000001b00027210 */ /* 0x000fe60007fde0ff */
        /* <DEDUP_REMOVED lines=9> */
[----:B------:R3:W4:Y:S04]  /*7c10*/  SHFL.IDX PT, R5, R10, 0x1, 0x1c1f ;  /* 0x003c1f000a057f89 */ /* 0x00072800000e0000 */
[----:B------:R2:W1:Y:S04]  /*7c20*/  SHFL.IDX PT, R0, R13, 0x1, 0x1c1f ;  /* 0x003c1f000d007f89 */ /* 0x00046800000e0000 */
[----:B------:R2:W-:Y:S01]  /*7c30*/  LDGSTS.E.BYPASS.LTC128B.128 [R218+0x5100], [R8.64], !P0 ;  /* 0x0510000008da7fae */ /* 0x0005e2000c101d46 */
[----:B-1-3--:R-:W-:Y:S03]  /*7c40*/  SEL R10, RZ, 0x10, P0 ;  /* 0x00000010ff0a7807 */ /* 0x00afe60000000000 */
.L_x_678:
[----:B--2---:R-:W-:Y:S02]  /*7c50*/  IADD3 R2, -R11, 0x10, RZ ;  /* 0x000000100b027810 */ /* 0x004fe40007ffe1ff */
[----:B------:R-:W-:Y:S02]  /*7c60*/  IADD3 R8, -R12, 0x10, RZ ;  /* 0x000000100c087810 */ /* 0x000fe40007ffe1ff */
[----:B------:R-:W-:Y:S02]  /*7c70*/  LOP3.LUT R6, R2, 0xf, RZ, 0xc0, !PT ;  /* 0x0000000f02067812 */ /* 0x000fe400078ec0ff */
[----:B------:R-:W-:Y:S02]  /*7c80*/  LOP3.LUT R8, R8, 0xf, RZ, 0xc0, !PT ;  /* 0x0000000f08087812 */ /* 0x000fe400078ec0ff */
[----:B------:R-:W-:Y:S02]  /*7c90*/  IADD3 R3, -R10, 0x10, RZ ;  /* 0x000000100a037810 */ /* 0x000fe40007ffe1ff */
[-C--:B------:R-:W-:Y:S02]  /*7ca0*/  IADD3 R6, P6, P2, R6, R0.reuse, R27 ;  /* 0x0000000006067210 */ /* 0x080fe40007ade01b */
[-C--:B------:R-:W-:Y:S02]  /*7cb0*/  IADD3 R8, P1, P0, R8, R0.reuse, R24 ;  /* 0x0000000008087210 */ /* 0x080fe4000783e018 */
[----:B------:R-:W-:Y:S02]  /*7cc0*/  LOP3.LUT R2, R3, 0xf, RZ, 0xc0, !PT ;  /* 0x0000000f03027812 */ /* 0x000fe400078ec0ff */
[-C--:B----4-:R-:W-:Y:S02]  /*7cd0*/  IADD3.X R7, RZ, R5.reuse, R15, P6, P2 ;  /* 0x00000005ff077210 */ /* 0x090fe400037e440f */
        /* <DEDUP_REMOVED lines=12> */
.L_x_619:
[----:B--234-:R-:W-:Y:S05]  /*7da0*/  BSYNC B0 ;  /* 0x0000000000007941 */ /* 0x01cfea0003800000 */
.L_x_618:
[----:B------:R-:W2:Y:S01]  /*7db0*/  LDL R4, [R1+0x58] ;  /* 0x0000580001047983 */ /* 0x000ea20000100800 */
[----:B------:R-:W-:Y:S03]  /*7dc0*/  MOV R0, 0x1 ;  /* 0x0000000100007802 */ /* 0x000fe60000000f00 */
[----:B-1----:R-:W2:Y:S02]  /*7dd0*/  LDL R3, [R1+0x68] ;  /* 0x0000680001037983 */ /* 0x002ea40000100800 */
[----:B------:R-:W-:Y:S02]  /*7de0*/  IMAD R0, R239, -0x40, R0 ;  /* 0xffffffc0ef007824 */ /* 0x000fe400078e0200 */
[----:B------:R-:W3:Y:S04]  /*7df0*/  LDL R2, [R1+0x64] ;  /* 0x0000640001027983 */ /* 0x000ee80000100800 */
[----:B------:R-:W0:Y:S01]  /*7e00*/  LDGDEPBAR ;  /* 0x00000000000079af */ /* 0x000e220000000000 */
[----:B--2---:R-:W-:Y:S02]  /*7e10*/  IADD3 R4, R3, R4, RZ ;  /* 0x0000000403047210 */ /* 0x004fe40007ffe0ff */
[----:B------:R-:W-:Y:S02]  /*7e20*/  MOV R3, c[0x0][0x2ac] ;  /* 0x0000ab0000037a02 */ /* 0x000fe40000000f00 */
[----:B---3--:R-:W-:Y:S01]  /*7e30*/  IADD3 R0, -R2, R0, RZ ;  /* 0x0000000002007210 */ /* 0x008fe20007ffe1ff */
[----:B------:R-:W-:Y:S04]  /*7e40*/  @P5 IMAD.HI.U32 R2, R4, c[0x0][0x2c8], RZ ;  /* 0x0000b20004025a27 */ /* 0x000fe800078e00ff */
[----:B------:R-:W-:Y:S01]  /*7e50*/  IMAD R0, R3, c[0x0][0x1d0], R0 ;  /* 0x0000740003007a24 */ /* 0x000fe200078e0200 */
[----:B------:R-:W-:Y:S04]  /*7e60*/  @P5 SHF.R.U32.HI R4, RZ, c[0x0][0x2cc], R2 ;  /* 0x0000b300ff045a19 */ /* 0x000fe80000011602 */
[----:B------:R-:W-:Y:S01]  /*7e70*/  IADD3 R5, R0, -c[0x0][0x168], RZ ;  /* 0x80005a0000057a10 */ /* 0x000fe20007ffe0ff */
[----:B------:R-:W-:-:S05]  /*7e80*/  BRA.DIV ~URZ, `(.L_x_622) ;  /* 0x0000b4a27f007947 */ /* 0x000fca000b800000 */
[----:B------:R1:W2:Y:S02]  /*7e90*/  SHFL.IDX PT, R0, R4, RZ, 0x1c1f ;  /* 0x001c1fff04007589 */ /* 0x0002a400000e0000 */
.L_x_679:
[----:B--2---:R-:W-:Y:S05]  /*7ea0*/  IMAD.IADD R0, R5, 0x1, R0 ;  /* 0x0000000105007824 */ /* 0x004fea00078e0200 */
[C---:B------:R-:W-:Y:S02]  /*7eb0*/  ISETP.GT.AND P6, PT, R0.reuse, RZ, PT ;  /* 0x000000ff0000720c */ /* 0x040fe40003fc4270 */
[C---:B------:R-:W-:Y:S02]  /*7ec0*/  ISETP.GT.AND P2, PT, R0.reuse, 0x1, PT ;  /* 0x000000010000780c */ /* 0x040fe40003f44270 */
[C---:B------:R-:W-:Y:S02]  /*7ed0*/  ISETP.GT.AND P1, PT, R0.reuse, 0x8, PT ;  /* 0x000000080000780c */ /* 0x040fe40003f24270 */
[----:B------:R-:W-:Y:S02]  /*7ee0*/  ISETP.GT.AND P0, PT, R0, 0x9, PT ;  /* 0x000000090000780c */ /* 0x000fe40003f04270 */
[----:B------:R-:W-:Y:S02]  /*7ef0*/  FSEL R9, R188, -INF , P6 ;  /* 0xff800000bc097808 */ /* 0x000fe40003000000 */
[----:B------:R-:W-:Y:S02]  /*7f00*/  ISETP.GT.AND P6, PT, R0, 0x10, PT ;  /* 0x000000100000780c */ /* 0x000fe40003fc4270 */
[----:B------:R-:W-:Y:S02]  /*7f10*/  FSEL R11, R184, -INF , P2 ;  /* 0xff800000b80b7808 */ /* 0x000fe40001000000 */
[----:B------:R-:W-:Y:S02]  /*7f20*/  ISETP.GT.AND P2, PT, R0, 0x11, PT ;  /* 0x000000110000780c */ /* 0x000fe40003f44270 */
[----:B------:R-:W-:Y:S02]  /*7f30*/  FSEL R15, R104, -INF , P1 ;  /* 0xff800000680f7808 */ /* 0x000fe40000800000 */
[C---:B------:R-:W-:Y:S02]  /*7f40*/  ISETP.GT.AND P1, PT, R0.reuse, 0x18, PT ;  /* 0x000000180000780c */ /* 0x040fe40003f24270 */
        /* <DEDUP_REMOVED lines=19> */
[----:B------:R-:W-:Y:S02]  /*8080*/  FSEL R198, R19, -INF , P2 ;  /* 0xff80000013c67808 */ /* 0x000fe40001000000 */
[----:B------:R-:W-:Y:S02]  /*8090*/  FSEL R197, R18, -INF , P1 ;  /* 0xff80000012c57808 */ /* 0x000fe40000800000 */
[----:B------:R-:W-:Y:S01]  /*80a0*/  FSEL R196, R17, -INF , P0 ;  /* 0xff80000011c47808 */ /* 0x000fe20000000000 */
[----:B------:R-:W-:-:S05]  /*80b0*/  BRA.DIV ~URZ, `(.L_x_623) ;  /* 0x0000b2d27f007947 */ /* 0x000fca000b800000 */
[----:B------:R-:W2:Y:S08]  /*80c0*/  SHFL.IDX PT, R2, R4, 0x1, 0x1c1f ;  /* 0x003c1f0004027f89 */ /* 0x000eb000000e0000 */
[----:B------:R-:W3:Y:S08]  /*80d0*/  SHFL.IDX PT, R0, R4, 0x2, 0x1c1f ;  /* 0x005c1f0004007f89 */ /* 0x000ef000000e0000 */
[----:B-1----:R-:W1:Y:S01]  /*80e0*/  SHFL.IDX PT, R4, R4, 0x3, 0x1c1f ;  /* 0x007c1f0004047f89 */ /* 0x002e6200000e0000 */
[C---:B--2---:R-:W-:Y:S05]  /*80f0*/  IMAD.IADD R2, R5.reuse, 0x1, R2 ;  /* 0x0000000105027824 */ /* 0x044fea00078e0202 */
[C---:B------:R-:W-:Y:S02]  /*8100*/  ISETP.GT.AND P6, PT, R2.reuse, RZ, PT ;  /* 0x000000ff0200720c */ /* 0x040fe40003fc4270 */
[----:B------:R-:W-:Y:S01]  /*8110*/  ISETP.GT.AND P2, PT, R2, 0x1, PT ;  /* 0x000000010200780c */ /* 0x000fe20003f44270 */
[----:B---3--:R-:W-:Y:S01]  /*8120*/  IMAD.IADD R0, R5, 0x1, R0 ;  /* 0x0000000105007824 */ /* 0x008fe200078e0200 */
[----:B------:R-:W-:Y:S02]  /*8130*/  FSEL R8, R221, -INF , P6 ;  /* 0xff800000dd087808 */ /* 0x000fe40003000000 */
[----:B------:R-:W-:Y:S02]  /*8140*/  FSEL R10, R219, -INF , P2 ;  /* 0xff800000db0a7808 */ /* 0x000fe40001000000 */
[C---:B------:R-:W-:Y:S02]  /*8150*/  ISETP.GT.AND P1, PT, R0.reuse, RZ, PT ;  /* 0x000000ff0000720c */ /* 0x040fe40003f24270 */
[----:B------:R-:W-:Y:S01]  /*8160*/  ISETP.GT.AND P0, PT, R0, 0x1, PT ;  /* 0x000000010000780c */ /* 0x000fe20003f04270 */
[----:B-1----:R-:W-:Y:S01]  /*8170*/  IMAD.IADD R5, R5, 0x1, R4 ;  /* 0x0000000105057824 */ /* 0x002fe200078e0204 */
[----:B------:R-:W-:Y:S02]  /*8180*/  FSEL R12, R232, -INF , P1 ;  /* 0xff800000e80c7808 */ /* 0x000fe40000800000 */
[----:B------:R-:W-:Y:S02]  /*8190*/  ISETP.GT.AND P1, PT, R2, 0x8, PT ;  /* 0x000000080200780c */ /* 0x000fe40003f24270 */
[----:B------:R-:W-:Y:S02]  /*81a0*/  ISETP.GT.AND P6, PT, R5, RZ, PT ;  /* 0x000000ff0500720c */ /* 0x000fe40003fc4270 */
[----:B------:R-:W-:Y:S02]  /*81b0*/  ISETP.GT.AND P2, PT, R0, 0x8, PT ;  /* 0x000000080000780c */ /* 0x000fe40003f44270 */
[----:B------:R-:W-:Y:S02]  /*81c0*/  FSEL R17, R231, -INF , P0 ;  /* 0xff800000e7117808 */ /* 0x000fe40000000000 */
        /* <DEDUP_REMOVED lines=67> */
[----:B------:R-:W-:Y:S02]  /*8600*/  FMNMX.FTZ R2, R9, R100, !PT ;  /* 0x0000006409027209 */ /* 0x000fe40007810000 */
[----:B------:R-:W-:Y:S02]  /*8610*/  FSEL R242, R47, -INF , P1 ;  /* 0xff8000002ff27808 */ /* 0x000fe40000800000 */
[C---:B------:R-:W-:Y:S02]  /*8620*/  ISETP.GT.AND P1, PT, R0.reuse, 0x31, PT ;  /* 0x000000310000780c */ /* 0x040fe40003f24270 */
[----:B------:R-:W-:Y:S02]  /*8630*/  FSEL R227, R55, -INF , P2 ;  /* 0xff80000037e37808 */ /* 0x000fe40001000000 */
[----:B------:R-:W-:Y:S02]  /*8640*/  ISETP.GT.AND P2, PT, R5, 0x30, PT ;  /* 0x000000300500780c */ /* 0x000fe40003f44270 */
[----:B------:R-:W-:Y:S02]  /*8650*/  FMNMX.FTZ R2, R11, R2, !PT ;  /* 0x000000020b027209 */ /* 0x000fe40007810000 */
[----:B------:R-:W-:Y:S02]  /*8660*/  FSEL R245, R57, -INF , P1 ;  /* 0xff80000039f57808 */ /* 0x000fe40000800000 */
[----:B------:R-:W-:Y:S02]  /*8670*/  ISETP.GT.AND P1, PT, R0, 0x38, PT ;  /* 0x000000380000780c */ /* 0x000fe40003f24270 */
[----:B------:R-:W-:Y:S02]  /*8680*/  FSEL R241, R58, -INF , P2 ;  /* 0xff8000003af17808 */ /* 0x000fe40001000000 */
[----:B------:R-:W-:Y:S02]  /*8690*/  ISETP.GT.AND P2, PT, R0, 0x39, PT ;  /* 0x000000390000780c */ /* 0x000fe40003f44270 */
[----:B------:R-:W-:Y:S02]  /*86a0*/  FMNMX.FTZ R0, R8, R105, !PT ;  /* 0x0000006908007209 */ /* 0x000fe40007810000 */
[----:B------:R-:W-:Y:S02]  /*86b0*/  FMNMX.FTZ R3, R12, R106, !PT ;  /* 0x0000006a0c037209 */ /* 0x000fe40007810000 */
[----:B------:R-:W-:Y:S02]  /*86c0*/  FSEL R226, R23, -INF , P0 ;  /* 0xff80000017e27808 */ /* 0x000fe40000000000 */
[----:B------:R-:W-:Y:S02]  /*86d0*/  ISETP.GT.AND P0, PT, R5, 0x31, PT ;  /* 0x000000310500780c */ /* 0x000fe40003f04270 */
[----:B------:R-:W-:Y:S02]  /*86e0*/  FMNMX.FTZ R2, R15, R2, !PT ;  /* 0x000000020f027209 */ /* 0x000fe40007810000 */
[----:B------:R-:W-:Y:S02]  /*86f0*/  FMNMX.FTZ R0, R10, R0, !PT ;  /* 0x000000000a007209 */ /* 0x000fe40007810000 */
[----:B------:R-:W-:Y:S02]  /*8700*/  FMNMX.FTZ R3, R17, R3, !PT ;  /* 0x0000000311037209 */ /* 0x000fe40007810000 */
[----:B------:R-:W-:Y:S02]  /*8710*/  FMNMX.FTZ R4, R20, R107, !PT ;  /* 0x0000006b14047209 */ /* 0x000fe40007810000 */
[----:B------:R-:W-:Y:S02]  /*8720*/  FSEL R244, R60, -INF , P1 ;  /* 0xff8000003cf47808 */ /* 0x000fe40000800000 */
[----:B------:R-:W-:Y:S02]  /*8730*/  ISETP.GT.AND P1, PT, R5, 0x38, PT ;  /* 0x000000380500780c */ /* 0x000fe40003f24270 */
[----:B------:R-:W-:Y:S02]  /*8740*/  FSEL R238, R59, -INF , P0 ;  /* 0xff8000003bee7808 */ /* 0x000fe40000000000 */
[----:B------:R-:W-:Y:S02]  /*8750*/  ISETP.GT.AND P0, PT, R5, 0x39, PT ;  /* 0x000000390500780c */ /* 0x000fe40003f04270 */
        /* <DEDUP_REMOVED lines=47> */
[----:B------:R-:W-:Y:S02]  /*8a50*/  FSEL R219, R25, -INF , P6 ;  /* 0xff80000019db7808 */ /* 0x000fe40003000000 */
[----:B------:R-:W-:Y:S02]  /*8a60*/  FSEL R243, R61, -INF , P2 ;  /* 0xff8000003df37808 */ /* 0x000fe40001000000 */
[----:B------:R-:W-:Y:S02]  /*8a70*/  FSEL R235, R62, -INF , P1 ;  /* 0xff8000003eeb7808 */ /* 0x000fe40000800000 */
        /* <DEDUP_REMOVED lines=8> */
[----:B------:R-:W-:Y:S02]  /*8b00*/  FSEL R229, R26, -INF , P0 ;  /* 0xff8000001ae57808 */ /* 0x000fe40000000000 */
[----:B------:R-:W-:Y:S04]  /*8b10*/  FMNMX.FTZ R4, R235, R4, !PT ;  /* 0x00000004eb047209 */ /* 0x000fe80007810000 */
[----:B------:R-:W-:Y:S01]  /*8b20*/  FMNMX.FTZ R4, R229, R4, !PT ;  /* 0x00000004e5047209 */ /* 0x000fe20007810000 */
[----:B------:R-:W2:Y:S08]  /*8b30*/  SHFL.BFLY PT, R103, R3, 0x2, 0x1f ;  /* 0x0c401f0003677f89 */ /* 0x000eb000000e0000 */
[----:B------:R-:W3:Y:S08]  /*8b40*/  SHFL.BFLY PT, R6, R2, 0x2, 0x1f ;  /* 0x0c401f0002067f89 */ /* 0x000ef000000e0000 */
[----:B------:R-:W4:Y:S01]  /*8b50*/  SHFL.BFLY PT, R7, R4, 0x2, 0x1f ;  /* 0x0c401f0004077f89 */ /* 0x000f2200000e0000 */
[----:B-1----:R-:W-:Y:S07]  /*8b60*/  FMNMX.FTZ R0, R5, R0, !PT ;  /* 0x0000000005007209 */ /* 0x002fee0007810000 */
[----:B------:R-:W1:Y:S01]  /*8b70*/  SHFL.BFLY PT, R104, R0, 0x1, 0x1f ;  /* 0x0c201f0000687f89 */ /* 0x000e6200000e0000 */
[----:B--2---:R-:W-:Y:S07]  /*8b80*/  FMNMX.FTZ R103, R3, R103, !PT ;  /* 0x0000006703677209 */ /* 0x004fee0007810000 */
[----:B------:R-:W2:Y:S01]  /*8b90*/  SHFL.BFLY PT, R5, R103, 0x1, 0x1f ;  /* 0x0c201f0067057f89 */ /* 0x000ea200000e0000 */
[----:B---3--:R-:W-:Y:S07]  /*8ba0*/  FMNMX.FTZ R2, R2, R6, !PT ;  /* 0x0000000602027209 */ /* 0x008fee0007810000 */
[----:B------:R-:W3:Y:S01]  /*8bb0*/  SHFL.BFLY PT, R102, R2, 0x1, 0x1f ;  /* 0x0c201f0002667f89 */ /* 0x000ee200000e0000 */
[----:B----4-:R-:W-:Y:S07]  /*8bc0*/  FMNMX.FTZ R4, R4, R7, !PT ;  /* 0x0000000704047209 */ /* 0x010fee0007810000 */
[----:B------:R4:W4:Y:S01]  /*8bd0*/  SHFL.BFLY PT, R3, R4, 0x1, 0x1f ;  /* 0x0c201f0004037f89 */ /* 0x00092200000e0000 */
[----:B-1----:R-:W-:Y:S02]  /*8be0*/  FMNMX.FTZ R104, R0, R104, !PT ;  /* 0x0000006800687209 */ /* 0x002fe40007810000 */
[----:B--2---:R-:W-:Y:S02]  /*8bf0*/  FMNMX.FTZ R103, R103, R5, !PT ;  /* 0x0000000567677209 */ /* 0x004fe40007810000 */
[----:B---3--:R-:W-:Y:S03]  /*8c00*/  FMNMX.FTZ R102, R2, R102, !PT ;  /* 0x0000006602667209 */ /* 0x008fe60007810000 */
.L_x_680:
[C---:B------:R-:W-:Y:S01]  /*8c10*/  FMUL.FTZ R180, R104.reuse, c[0x0][0x2d0] ;  /* 0x0000b40068b47a20 */ /* 0x040fe20000410000 */
[----:B------:R-:W-:Y:S01]  /*8c20*/  FSETP.NEU.FTZ.AND P2, PT, R104, -INF , PT ;  /* 0xff8000006800780b */ /* 0x000fe20003f5d000 */
[C---:B------:R-:W-:Y:S01]  /*8c30*/  FMUL.FTZ R181, R103.reuse, c[0x0][0x2d0] ;  /* 0x0000b40067b57a20 */ /* 0x040fe20000410000 */
[----:B------:R-:W-:Y:S01]  /*8c40*/  FSETP.NEU.FTZ.AND P1, PT, R103, -INF , PT ;  /* 0xff8000006700780b */ /* 0x000fe20003f3d000 */
[----:B------:R-:W-:Y:S01]  /*8c50*/  FMUL.FTZ R182, R102, c[0x0][0x2d0] ;  /* 0x0000b40066b67a20 */ /* 0x000fe20000410000 */
[----:B------:R-:W-:Y:S01]  /*8c60*/  FSEL R180, R180, RZ, P2 ;  /* 0x000000ffb4b47208 */ /* 0x000fe20001000000 */
[----:B------:R-:W-:Y:S01]  /*8c70*/  WARPSYNC 0xffffffff ;  /* 0xffffffff00007948 */ /* 0x000fe20003800000 */
[----:B------:R-:W-:Y:S01]  /*8c80*/  FSEL R181, R181, RZ, P1 ;  /* 0x000000ffb5b57208 */ /* 0x000fe20000800000 */
[----:B------:R-:W-:Y:S01]  /*8c90*/  LDSM.16.MT88.4 R36, [R202] ;  /* 0x00000000ca24783b */ /* 0x000fe20000004200 */
[----:B------:R-:W-:Y:S01]  /*8ca0*/  FSETP.NEU.FTZ.AND P0, PT, R102, -INF , PT ;  /* 0xff8000006600780b */ /* 0x000fe20003f1d000 */
[--C-:B------:R-:W-:Y:S01]  /*8cb0*/  FFMA.FTZ R0, R9, c[0x0][0x2d0], -R180.reuse ;  /* 0x0000b40009007a23 */ /* 0x100fe200000108b4 */
[----:B----4-:R-:W-:Y:S01]  /*8cc0*/  FMNMX.FTZ R101, R3, R4, !PT ;  /* 0x0000000403657209 */ /* 0x010fe20007810000 */
[--C-:B------:R-:W-:Y:S01]  /*8cd0*/  FFMA.FTZ R2, R11, c[0x0][0x2d0], -R180.reuse ;  /* 0x0000b4000b027a23 */ /* 0x100fe200000108b4 */
[----:B------:R-:W-:Y:S01]  /*8ce0*/  FSEL R182, R182, RZ, P0 ;  /* 0x000000ffb6b67208 */ /* 0x000fe20000000000 */
[----:B------:R1:W-:Y:S01]  /*8cf0*/  MUFU.EX2 R247, R0 ;  /* 0x0000000000f77308 */ /* 0x0003e20000000800 */
[----:B------:R-:W-:Y:S01]  /*8d00*/  FFMA.FTZ R48, R48, c[0x0][0x2d0], -R180 ;  /* 0x0000b40030307a23 */ /* 0x000fe200000108b4 */
[----:B------:R-:W-:Y:S01]  /*8d10*/  LDSM.16.MT88.4 R52, [R201+0x1000] ;  /* 0x00100000c934783b */ /* 0x000fe20000004200 */
[--C-:B------:R-:W-:Y:S02]  /*8d20*/  FFMA.FTZ R60, R65, c[0x0][0x2d0], -R181.reuse ;  /* 0x0000b400413c7a23 */ /* 0x100fe400000108b5 */
[--C-:B------:R-:W-:Y:S02]  /*8d30*/  FFMA.FTZ R6, R12, c[0x0][0x2d0], -R182.reuse ;  /* 0x0000b4000c067a23 */ /* 0x100fe400000108b6 */
[--C-:B------:R-:W-:Y:S03]  /*8d40*/  FFMA.FTZ R5, R17, c[0x0][0x2d0], -R182.reuse ;  /* 0x0000b40011057a23 */ /* 0x100fe600000108b6 */
[----:B------:R2:W3:Y:S10]  /*8d50*/  MUFU.EX2 R250, R2 ;  /* 0x0000000200fa7308 */ /* 0x0004f40000000800 */
[----:B------:R-:W-:Y:S01]  /*8d60*/  MUFU.EX2 R249, R6 ;  /* 0x0000000600f97308 */ /* 0x000fe20000000800 */
[--C-:B-1----:R-:W-:Y:S09]  /*8d70*/  FFMA.FTZ R0, R8, c[0x0][0x2d0], -R181.reuse ;  /* 0x0000b40008007a23 */ /* 0x102ff200000108b5 */
[----:B------:R1:W-:Y:S01]  /*8d80*/  MUFU.EX2 R248, R0 ;  /* 0x0000000000f87308 */ /* 0x0003e20000000800 */
[--C-:B--2---:R-:W-:Y:S09]  /*8d90*/  FFMA.FTZ R2, R14, c[0x0][0x2d0], -R181.reuse ;  /* 0x0000b4000e027a23 */ /* 0x104ff200000108b5 */
[----:B------:R2:W-:Y:S10]  /*8da0*/  MUFU.EX2 R57, R2 ;  /* 0x0000000200397308 */ /* 0x0005f40000000800 */
[----:B------:R-:W-:Y:S01]  /*8db0*/  MUFU.EX2 R31, R5 ;  /* 0x00000005001f7308 */ /* 0x000fe20000000800 */
[--C-:B-1----:R-:W-:Y:S09]  /*8dc0*/  FFMA.FTZ R0, R10, c[0x0][0x2d0], -R181.reuse ;  /* 0x0000b4000a007a23 */ /* 0x102ff200000108b5 */
[----:B------:R1:W4:Y:S01]  /*8dd0*/  MUFU.EX2 R251, R0 ;  /* 0x0000000000fb7308 */ /* 0x0003220000000800 */
[----:B--2---:R-:W-:Y:S09]  /*8de0*/  FFMA.FTZ R2, R19, c[0x0][0x2d0], -R182 ;  /* 0x0000b40013027a23 */ /* 0x004ff200000108b6 */
[----:B------:R2:W-:Y:S01]  /*8df0*/  MUFU.EX2 R7, R2 ;  /* 0x0000000200077308 */ /* 0x0005e20000000800 */
[--C-:B-1----:R-:W-:Y:S09]  /*8e00*/  FFMA.FTZ R0, R15, c[0x0][0x2d0], -R180.reuse ;  /* 0x0000b4000f007a23 */ /* 0x102ff200000108b4 */
[----:B------:R1:W-:Y:S01]  /*8e10*/  MUFU.EX2 R49, R0 ;  /* 0x0000000000317308 */ /* 0x0003e20000000800 */
[----:B--2---:R-:W-:Y:S01]  /*8e20*/  FSEL R2, R103, RZ, P1 ;  /* 0x000000ff67027208 */ /* 0x004fe20000800000 */
[----:B-1----:R-:W-:Y:S01]  /*8e30*/  FFMA.FTZ R0, R16, c[0x0][0x2d0], -R180 ;  /* 0x0000b40010007a23 */ /* 0x002fe200000108b4 */
[----:B---3--:R-:W-:Y:S02]  /*8e40*/  F2FP.PACK_AB R172, R250, R247 ;  /* 0x000000f7faac723e */ /* 0x008fe400000000ff */
[----:B----4-:R-:W-:Y:S05]  /*8e50*/  F2FP.PACK_AB R173, R251, R248 ;  /* 0x000000f8fbad723e */ /* 0x010fea00000000ff */
[----:B------:R1:W2:Y:S01]  /*8e60*/  MUFU.EX2 R51, R0 ;  /* 0x0000000000337308 */ /* 0x0002a20000000800 */
[----:B------:R-:W-:Y:S01]  /*8e70*/  F2FP.PACK_AB R176, R31, R249 ;  /* 0x000000f91fb0723e */ /* 0x000fe200000000ff */
[----:B-1----:R-:W-:Y:S01]  /*8e80*/  FFMA.FTZ R0, R13, c[0x0][0x2d0], -R181 ;  /* 0x0000b4000d007a23 */ /* 0x002fe200000108b5 */
[----:B--2---:R-:W-:Y:S07]  /*8e90*/  F2FP.PACK_AB R174, R51, R49 ;  /* 0x0000003133ae723e */ /* 0x004fee00000000ff */
[----:B------:R1:W2:Y:S02]  /*8ea0*/  MUFU.EX2 R50, R0 ;  /* 0x0000000000327308 */ /* 0x0002a40000000800 */
[----:B-1----:R-:W-:Y:S01]  /*8eb0*/  FFMA.FTZ R0, R18, c[0x0][0x2d0], -R182 ;  /* 0x0000b40012007a23 */ /* 0x002fe200000108b6 */
[----:B--2---:R-:W-:Y:S07]  /*8ec0*/  F2FP.PACK_AB R175, R57, R50 ;  /* 0x0000003239af723e */ /* 0x004fee00000000ff */
[----:B------:R1:W-:Y:S02]  /*8ed0*/  MUFU.EX2 R58, R0 ;  /* 0x00000000003a7308 */ /* 0x0003e40000000800 */
[----:B-1----:R-:W-:Y:S05]  /*8ee0*/  FSEL R0, R104, RZ, P2 ;  /* 0x000000ff68007208 */ /* 0x002fea0001000000 */
[----:B------:R-:W-:Y:S04]  /*8ef0*/  FADD.FTZ R0, -R0, R100 ;  /* 0x0000006400007221 */ /* 0x000fe80000010100 */
[----:B------:R-:W-:Y:S04]  /*8f00*/  FMUL.FTZ R0, R0, c[0x0][0x2d0] ;  /* 0x0000b40000007a20 */ /* 0x000fe80000410000 */
[----:B------:R1:W2:Y:S02]  /*8f10*/  MUFU.EX2 R100, R0 ;  /* 0x0000000000647308 */ /* 0x0002a40000000800 */
[----:B-1----:R-:W-:Y:S01]  /*8f20*/  FADD.FTZ R0, -R2, R105 ;  /* 0x0000006902007221 */ /* 0x002fe20000010100 */
[----:B------:R-:W-:Y:S01]  /*8f30*/  FSEL R2, R102, RZ, P0 ;  /* 0x000000ff66027208 */ /* 0x000fe20000000000 */
[----:B--2---:R-:W-:Y:S01]  /*8f40*/  FMUL.FTZ R5, R100, R109 ;  /* 0x0000006d64057220 */ /* 0x004fe20000410000 */
[C---:B------:R-:W-:Y:S01]  /*8f50*/  FSETP.NEU.FTZ.AND P0, PT, R101.reuse, -INF , PT ;  /* 0xff8000006500780b */ /* 0x040fe20003f1d000 */
[----:B------:R-:W-:Y:S02]  /*8f60*/  FMUL.FTZ R0, R0, c[0x0][0x2d0] ;  /* 0x0000b40000007a20 */ /* 0x000fe40000410000 */
[C---:B------:R-:W-:Y:S02]  /*8f70*/  FMUL.FTZ R16, R100.reuse, R120 ;  /* 0x0000007864107220 */ /* 0x040fe40000410000 */
[----:B------:R1:W2:Y:S01]  /*8f80*/  MUFU.EX2 R3, R0 ;  /* 0x0000000000037308 */ /* 0x0002a20000000800 */
[C---:B------:R-:W-:Y:S02]  /*8f90*/  FMUL.FTZ R17, R100.reuse, R121 ;  /* 0x0000007964117220 */ /* 0x040fe40000410000 */
[C---:B------:R-:W-:Y:S02]  /*8fa0*/  FMUL.FTZ R33, R100.reuse, R137 ;  /* 0x0000008964217220 */ /* 0x040fe40000410000 */
[C---:B------:R-:W-:Y:S01]  /*8fb0*/  FMUL.FTZ R65, R100.reuse, R169 ;  /* 0x000000a964417220 */ /* 0x040fe20000410000 */
[----:B------:R-:W-:Y:S01]  /*8fc0*/  MOV R169, R251 ;  /* 0x000000fb00a97202 */ /* 0x000fe20000000f00 */
[C---:B------:R-:W-:Y:S02]  /*8fd0*/  FMUL.FTZ R68, R100.reuse, R68 ;  /* 0x0000004464447220 */ /* 0x040fe40000410000 */
[C---:B------:R-:W-:Y:S02]  /*8fe0*/  FMUL.FTZ R69, R100.reuse, R69 ;  /* 0x0000004564457220 */ /* 0x040fe40000410000 */
[C---:B------:R-:W-:Y:S02]  /*8ff0*/  FMUL.FTZ R80, R100.reuse, R80 ;  /* 0x0000005064507220 */ /* 0x040fe40000410000 */
[C---:B------:R-:W-:Y:S02]  /*9000*/  FMUL.FTZ R81, R100.reuse, R81 ;  /* 0x0000005164517220 */ /* 0x040fe40000410000 */
[C---:B------:R-:W-:Y:S02]  /*9010*/  FMUL.FTZ R84, R100.reuse, R84 ;  /* 0x0000005464547220 */ /* 0x040fe40000410000 */
[----:B------:R-:W-:Y:S02]  /*9020*/  FMUL.FTZ R85, R100, R85 ;  /* 0x0000005564557220 */ /* 0x000fe40000410000 */
[----:B------:R-:W-:Y:S02]  /*9030*/  FFMA.FTZ R137, R244, c[0x0][0x2d0], -R182 ;  /* 0x0000b400f4897a23 */ /* 0x000fe400000108b6 */
[C---:B------:R-:W-:Y:S02]  /*9040*/  FMUL.FTZ R96, R100.reuse, R96 ;  /* 0x0000006064607220 */ /* 0x040fe40000410000 */
[----:B------:R-:W-:Y:S02]  /*9050*/  FMUL.FTZ R97, R100, R97 ;  /* 0x0000006164617220 */ /* 0x000fe40000410000 */
[----:B-1----:R-:W-:Y:S02]  /*9060*/  FADD.FTZ R0, -R2, R106 ;  /* 0x0000006a02007221 */ /* 0x002fe40000010100 */
[----:B------:R-:W-:Y:S02]  /*9070*/  FMUL.FTZ R106, R101, c[0x0][0x2d0] ;  /* 0x0000b400656a7a20 */ /* 0x000fe40000410000 */
[----:B------:R-:W-:Y:S02]  /*9080*/  FMUL.FTZ R0, R0, c[0x0][0x2d0] ;  /* 0x0000b40000007a20 */ /* 0x000fe40000410000 */
[C---:B--2---:R-:W-:Y:S01]  /*9090*/  FMUL.FTZ R6, R3.reuse, R110 ;  /* 0x0000006e03067220 */ /* 0x044fe20000410000 */
[----:B------:R-:W-:Y:S01]  /*90a0*/  FSEL R106, R106, RZ, P0 ;  /* 0x000000ff6a6a7208 */ /* 0x000fe20000000000 */
[----:B------:R1:W2:Y:S01]  /*90b0*/  MUFU.EX2 R2, R0 ;  /* 0x0000000000027308 */ /* 0x0002a20000000800 */
[C---:B------:R-:W-:Y:S02]  /*90c0*/  FMUL.FTZ R18, R3.reuse, R122 ;  /* 0x0000007a03127220 */ /* 0x040fe40000410000 */
[----:B------:R-:W-:Y:S02]  /*90d0*/  FMUL.FTZ R19, R3, R123 ;  /* 0x0000007b03137220 */ /* 0x000fe40000410000 */
[--C-:B------:R-:W-:Y:S01]  /*90e0*/  FFMA.FTZ R4, R21, c[0x0][0x2d0], -R106.reuse ;  /* 0x0000b40015047a23 */ /* 0x100fe2000001086a */
[----:B------:R-:W-:Y:S01]  /*90f0*/  LDSM.16.MT88.4 R120, [R202+0x400] ;  /* 0x00040000ca78783b */ /* 0x000fe20000004200 */
        /* <DEDUP_REMOVED lines=8> */
[----:B------:R-:W-:Y:S02]  /*9180*/  FMUL.FTZ R87, R3, R87 ;  /* 0x0000005703577220 */ /* 0x000fe40000410000 */
[--C-:B------:R-:W-:Y:S02]  /*9190*/  FFMA.FTZ R138, R241, c[0x0][0x2d0], -R106.reuse ;  /* 0x0000b400f18a7a23 */ /* 0x100fe4000001086a */
[--C-:B-1----:R-:W-:Y:S02]  /*91a0*/  FFMA.FTZ R0, R20, c[0x0][0x2d0], -R106.reuse ;  /* 0x0000b40014007a23 */ /* 0x102fe4000001086a */
[C---:B--2---:R-:W-:Y:S02]  /*91b0*/  FMUL.FTZ R8, R2.reuse, R112 ;  /* 0x0000007002087220 */ /* 0x044fe40000410000 */
[----:B------:R-:W1:Y:S01]  /*91c0*/  MUFU.EX2 R252, R0 ;  /* 0x0000000000fc7308 */ /* 0x000e620000000800 */
[C---:B------:R-:W-:Y:S02]  /*91d0*/  FMUL.FTZ R9, R2.reuse, R113 ;  /* 0x0000007102097220 */ /* 0x040fe40000410000 */
[----:B------:R-:W-:Y:S01]  /*91e0*/  FMUL.FTZ R12, R2, R116 ;  /* 0x00000074020c7220 */ /* 0x000fe20000410000 */
[----:B------:R-:W-:Y:S01]  /*91f0*/  MOV R116, R57 ;  /* 0x0000003900747202 */ /* 0x000fe20000000f00 */
[--C-:B---3--:R-:W-:Y:S02]  /*9200*/  FFMA.FTZ R4, R24, c[0x0][0x2d0], -R106.reuse ;  /* 0x0000b40018047a23 */ /* 0x108fe4000001086a */
[C---:B------:R-:W-:Y:S01]  /*9210*/  FMUL.FTZ R13, R2.reuse, R117 ;  /* 0x00000075020d7220 */ /* 0x040fe20000410000 */
[----:B------:R-:W-:Y:S01]  /*9220*/  MOV R117, R51 ;  /* 0x0000003300757202 */ /* 0x000fe20000000f00 */
[C---:B------:R-:W-:Y:S01]  /*9230*/  FMUL.FTZ R24, R2.reuse, R128 ;  /* 0x0000008002187220 */ /* 0x040fe20000410000 */
[----:B------:R2:W-:Y:S01]  /*9240*/  MUFU.EX2 R105, R4 ;  /* 0x0000000400697308 */ /* 0x0005e20000000800 */
[C---:B------:R-:W-:Y:S02]  /*9250*/  FMUL.FTZ R25, R2.reuse, R129 ;  /* 0x0000008102197220 */ /* 0x040fe40000410000 */
[C---:B------:R-:W-:Y:S02]  /*9260*/  FMUL.FTZ R28, R2.reuse, R132 ;  /* 0x00000084021c7220 */ /* 0x040fe40000410000 */
[C---:B------:R-:W-:Y:S02]  /*9270*/  FMUL.FTZ R29, R2.reuse, R133 ;  /* 0x00000085021d7220 */ /* 0x040fe40000410000 */
[----:B------:R-:W-:Y:S02]  /*9280*/  FMUL.FTZ R51, R3, R155 ;  /* 0x0000009b03337220 */ /* 0x000fe40000410000 */
[C---:B------:R-:W-:Y:S02]  /*9290*/  FMUL.FTZ R40, R2.reuse, R144 ;  /* 0x0000009002287220 */ /* 0x040fe40000410000 */
[C---:B------:R-:W-:Y:S02]  /*92a0*/  FMUL.FTZ R41, R2.reuse, R145 ;  /* 0x0000009102297220 */ /* 0x040fe40000410000 */
[----:B------:R-:W-:Y:S01]  /*92b0*/  FMUL.FTZ R45, R2, R149 ;  /* 0x00000095022d7220 */ /* 0x000fe20000410000 */
[----:B-1----:R-:W-:Y:S01]  /*92c0*/  F2FP.PACK_AB R177, R32, R252 ;  /* 0x000000fc20b1723e */ /* 0x002fe200000000ff */
[----:B------:R-:W-:Y:S02]  /*92d0*/  FFMA.FTZ R0, R22, c[0x0][0x2d0], -R106 ;  /* 0x0000b40016007a23 */ /* 0x000fe4000001086a */
[----:B------:R-:W1:Y:S01]  /*92e0*/  LDSM.16.MT88.4 R20, [R201] ;  /* 0x00000000c914783b */ /* 0x000e620000004200 */
[C---:B------:R-:W-:Y:S01]  /*92f0*/  FMUL.FTZ R44, R2.reuse, R148 ;  /* 0x00000094022c7220 */ /* 0x040fe20000410000 */
[----:B------:R3:W4:Y:S01]  /*9300*/  MUFU.EX2 R56, R0 ;  /* 0x0000000000387308 */ /* 0x0007220000000800 */
[C---:B------:R-:W-:Y:S02]  /*9310*/  FMUL.FTZ R57, R2.reuse, R161 ;  /* 0x000000a102397220 */ /* 0x040fe40000410000 */
[----:B------:R-:W-:Y:S02]  /*9320*/  FMUL.FTZ R61, R2, R165 ;  /* 0x000000a5023d7220 */ /* 0x000fe40000410000 */
[----:B--2---:R-:W-:Y:S02]  /*9330*/  FMUL.FTZ R4, R100, R108 ;  /* 0x0000006c64047220 */ /* 0x004fe40000410000 */
[C---:B------:R-:W-:Y:S02]  /*9340*/  FMUL.FTZ R72, R2.reuse, R72 ;  /* 0x0000004802487220 */ /* 0x040fe40000410000 */
[C---:B------:R-:W-:Y:S02]  /*9350*/  FMUL.FTZ R73, R2.reuse, R73 ;  /* 0x0000004902497220 */ /* 0x040fe40000410000 */
[C---:B------:R-:W-:Y:S02]  /*9360*/  FMUL.FTZ R76, R2.reuse, R76 ;  /* 0x0000004c024c7220 */ /* 0x040fe40000410000 */
[----:B------:R-:W-:Y:S02]  /*9370*/  FMUL.FTZ R77, R2, R77 ;  /* 0x0000004d024d7220 */ /* 0x000fe40000410000 */
[--C-:B------:R-:W-:Y:S02]  /*9380*/  FFMA.FTZ R132, R199, c[0x0][0x2d0], -R180.reuse ;  /* 0x0000b400c7847a23 */ /* 0x100fe400000108b4 */
[--C-:B------:R-:W-:Y:S02]  /*9390*/  FFMA.FTZ R128, R222, c[0x0][0x2d0], -R181.reuse ;  /* 0x0000b400de807a23 */ /* 0x100fe400000108b5 */
[----:B------:R-:W-:Y:S02]  /*93a0*/  FFMA.FTZ R133, R227, c[0x0][0x2d0], -R181 ;  /* 0x0000b400e3857a23 */ /* 0x000fe400000108b5 */
[----:B------:R-:W-:Y:S02]  /*93b0*/  FFMA.FTZ R129, R193, c[0x0][0x2d0], -R180 ;  /* 0x0000b400c1817a23 */ /* 0x000fe400000108b4 */
[----:B------:R-:W-:Y:S01]  /*93c0*/  FFMA.FTZ R139, R238, c[0x0][0x2d0], -R106 ;  /* 0x0000b400ee8b7a23 */ /* 0x000fe2000001086a */
[----:B---3--:R-:W-:Y:S01]  /*93d0*/  FSEL R0, R101, RZ, P0 ;  /* 0x000000ff65007208 */ /* 0x008fe20000000000 */
[----:B------:R-:W-:Y:S01]  /*93e0*/  MUFU.EX2 R227, R129 ;  /* 0x0000008100e37308 */ /* 0x000fe20000000800 */
[----:B----4-:R-:W-:Y:S01]  /*93f0*/  F2FP.PACK_AB R179, R105, R56 ;  /* 0x0000003869b3723e */ /* 0x010fe200000000ff */
[C---:B------:R-:W-:Y:S01]  /*9400*/  FMUL.FTZ R98, R3.reuse, R98 ;  /* 0x0000006203627220 */ /* 0x040fe20000410000 */
[----:B------:R-:W-:Y:S01]  /*9410*/  MOV R155, R56 ;  /* 0x00000038009b7202 */ /* 0x000fe20000000f00 */
[----:B------:R-:W-:Y:S01]  /*9420*/  FADD.FTZ R0, -R0, R107 ;  /* 0x0000006b00007221 */ /* 0x000fe20000010100 */
[----:B------:R-:W-:Y:S01]  /*9430*/  MOV R107, R7 ;  /* 0x00000007006b7202 */ /* 0x000fe20000000f00 */
[----:B------:R-:W-:Y:S02]  /*9440*/  FMUL.FTZ R7, R3, R111 ;  /* 0x0000006f03077220 */ /* 0x000fe40000410000 */
[----:B------:R-:W-:Y:S01]  /*9450*/  FMUL.FTZ R0, R0, c[0x0][0x2d0] ;  /* 0x0000b40000007a20 */ /* 0x000fe20000410000 */
[----:B------:R-:W2:Y:S01]  /*9460*/  LDSM.16.MT88.4 R108, [R202+0x1000] ;  /* 0x00100000ca6c783b */ /* 0x000ea20000004200 */
[----:B------:R-:W-:Y:S01]  /*9470*/  F2FP.PACK_AB R178, R107, R58 ;  /* 0x0000003a6bb2723e */ /* 0x000fe200000000ff */
[--C-:B------:R-:W-:Y:S02]  /*9480*/  FFMA.FTZ R56, R63, c[0x0][0x2d0], -R181.reuse ;  /* 0x0000b4003f387a23 */ /* 0x100fe400000108b5 */
[-C--:B-1----:R-:W-:Y:S01]  /*9490*/  HMMA.16816.F32 R4, R172, R20.reuse, R4 ;  /* 0x00000014ac04723c */ /* 0x082fe20000001804 */
[----:B------:R-:W1:Y:S04]  /*94a0*/  MUFU.EX2 R0, R0 ;  /* 0x0000000000007308 */ /* 0x000e680000000800 */
[C---:B------:R-:W-:Y:S02]  /*94b0*/  FMUL.FTZ R88, R2.reuse, R88 ;  /* 0x0000005802587220 */ /* 0x040fe40000410000 */
[----:B------:R-:W-:Y:S02]  /*94c0*/  FMUL.FTZ R89, R2, R89 ;  /* 0x0000005902597220 */ /* 0x000fe40000410000 */
[----:B------:R-:W-:Y:S02]  /*94d0*/  FMUL.FTZ R99, R3, R99 ;  /* 0x0000006303637220 */ /* 0x000fe40000410000 */
[----:B------:R3:W-:Y:S01]  /*94e0*/  MUFU.EX2 R149, R56 ;  /* 0x0000003800957308 */ /* 0x0007e20000000800 */
[--C-:B------:R-:W-:Y:S02]  /*94f0*/  FFMA.FTZ R144, R226, c[0x0][0x2d0], -R181.reuse ;  /* 0x0000b400e2907a23 */ /* 0x100fe400000108b5 */
[C---:B------:R-:W-:Y:S02]  /*9500*/  FMUL.FTZ R92, R2.reuse, R92 ;  /* 0x0000005c025c7220 */ /* 0x040fe40000410000 */
[----:B------:R-:W-:Y:S02]  /*9510*/  FMUL.FTZ R93, R2, R93 ;  /* 0x0000005d025d7220 */ /* 0x000fe40000410000 */
[C---:B-1----:R-:W-:Y:S02]  /*9520*/  FMUL.FTZ R10, R0.reuse, R114 ;  /* 0x00000072000a7220 */ /* 0x042fe40000410000 */
[C---:B------:R-:W-:Y:S02]  /*9530*/  FMUL.FTZ R11, R0.reuse, R115 ;  /* 0x00000073000b7220 */ /* 0x040fe40000410000 */
[----:B------:R-:W1:Y:S01]  /*9540*/  LDSM.16.MT88.4 R112, [R201+0x2000] ;  /* 0x00200000c970783b */ /* 0x000e620000004200 */
[C---:B------:R-:W-:Y:S02]  /*9550*/  FMUL.FTZ R14, R0.reuse, R118 ;  /* 0x00000076000e7220 */ /* 0x040fe40000410000 */
[C---:B------:R-:W-:Y:S02]  /*9560*/  FMUL.FTZ R15, R0.reuse, R119 ;  /* 0x00000077000f7220 */ /* 0x040fe40000410000 */
[C---:B------:R-:W-:Y:S04]  /*9570*/  HMMA.16816.F32 R8, R176.reuse, R20, R8 ;  /* 0x00000014b008723c */ /* 0x040fe80000001808 */
[----:B------:R-:W-:Y:S02]  /*9580*/  FMUL.FTZ R26, R0, R130 ;  /* 0x00000082001a7220 */ /* 0x000fe40000410000 */
[--C-:B------:R-:W-:Y:S02]  /*9590*/  FFMA.FTZ R130, R221, c[0x0][0x2d0], -R181.reuse ;  /* 0x0000b400dd827a23 */ /* 0x100fe400000108b5 */
[-C--:B------:R-:W-:Y:S04]  /*95a0*/  HMMA.16816.F32 R12, R176, R22.reuse, R12 ;  /* 0x00000016b00c723c */ /* 0x080fe8000000180c */
[----:B------:R-:W-:Y:S02]  /*95b0*/  FMUL.FTZ R20, R100, R124 ;  /* 0x0000007c64147220 */ /* 0x000fe40000410000 */
[--C-:B------:R-:W-:Y:S02]  /*95c0*/  FFMA.FTZ R124, R194, c[0x0][0x2d0], -R180.reuse ;  /* 0x0000b400c27c7a23 */ /* 0x100fe400000108b4 */
[C---:B------:R-:W-:Y:S01]  /*95d0*/  HMMA.16816.F32 R16, R172.reuse, R22, R16 ;  /* 0x00000016ac10723c */ /* 0x040fe20000001810 */
[----:B------:R-:W-:Y:S03]  /*95e0*/  MUFU.EX2 R194, R133 ;  /* 0x0000008500c27308 */ /* 0x000fe60000000800 */
[----:B------:R-:W-:Y:S02]  /*95f0*/  FMUL.FTZ R21, R100, R125 ;  /* 0x0000007d64157220 */ /* 0x000fe40000410000 */
[----:B------:R-:W-:Y:S02]  /*9600*/  FMUL.FTZ R27, R0, R131 ;  /* 0x00000083001b7220 */ /* 0x000fe40000410000 */
[C---:B------:R-:W-:Y:S03]  /*9610*/  FMUL.FTZ R22, R3.reuse, R126 ;  /* 0x0000007e03167220 */ /* 0x040fe60000410000 */
[----:B------:R-:W-:Y:S01]  /*9620*/  MUFU.EX2 R251, R124 ;  /* 0x0000007c00fb7308 */ /* 0x000fe20000000800 */
[----:B------:R-:W-:Y:S02]  /*9630*/  FMUL.FTZ R23, R3, R127 ;  /* 0x0000007f03177220 */ /* 0x000fe40000410000 */
[--C-:B------:R-:W-:Y:S02]  /*9640*/  FFMA.FTZ R126, R223, c[0x0][0x2d0], -R181.reuse ;  /* 0x0000b400df7e7a23 */ /* 0x100fe400000108b5 */
[--C-:B------:R-:W-:Y:S02]  /*9650*/  FFMA.FTZ R131, R198, c[0x0][0x2d0], -R180.reuse ;  /* 0x0000b400c6837a23 */ /* 0x100fe400000108b4 */
[--C-:B------:R-:W-:Y:S01]  /*9660*/  FFMA.FTZ R125, R195, c[0x0][0x2d0], -R180.reuse ;  /* 0x0000b400c37d7a23 */ /* 0x100fe200000108b4 */
[-C--:B------:R-:W-:Y:S02]  /*9670*/  HMMA.16816.F32 R20, R172, R36.reuse, R20 ;  /* 0x00000024ac14723c */ /* 0x080fe40000001814 */
[----:B------:R-:W-:Y:S01]  /*9680*/  MUFU.EX2 R223, R132 ;  /* 0x0000008400df7308 */ /* 0x000fe20000000800 */
[----:B------:R-:W-:Y:S02]  /*9690*/  FFMA.FTZ R127, R220, c[0x0][0x2d0], -R180 ;  /* 0x0000b400dc7f7a23 */ /* 0x000fe400000108b4 */
[C---:B------:R-:W-:Y:S01]  /*96a0*/  FMUL.FTZ R30, R0.reuse, R134 ;  /* 0x00000086001e7220 */ /* 0x040fe20000410000 */
[----:B------:R-:W-:Y:S01]  /*96b0*/  MOV R134, R31 ;  /* 0x0000001f00867202 */ /* 0x000fe20000000f00 */
[----:B------:R-:W-:Y:S01]  /*96c0*/  FMUL.FTZ R31, R0, R135 ;  /* 0x00000087001f7220 */ /* 0x000fe20000410000 */
[C---:B------:R-:W-:Y:S04]  /*96d0*/  HMMA.16816.F32 R24, R176.reuse, R36, R24 ;  /* 0x00000024b018723c */ /* 0x040fe80000001818 */
[----:B------:R-:W-:Y:S01]  /*96e0*/  MOV R135, R32 ;  /* 0x0000002000877202 */ /* 0x000fe20000000f00 */
[----:B------:R-:W-:Y:S01]  /*96f0*/  MUFU.EX2 R220, R130 ;  /* 0x0000008200dc7308 */ /* 0x000fe20000000800 */
[C---:B------:R-:W-:Y:S02]  /*9700*/  FMUL.FTZ R32, R100.reuse, R136 ;  /* 0x0000008864207220 */ /* 0x040fe40000410000 */
[-C--:B------:R-:W-:Y:S04]  /*9710*/  HMMA.16816.F32 R28, R176, R38.reuse, R28 ;  /* 0x00000026b01c723c */ /* 0x080fe8000000181c */
[C---:B------:R-:W-:Y:S02]  /*9720*/  FMUL.FTZ R36, R100.reuse, R140 ;  /* 0x0000008c64247220 */ /* 0x040fe40000410000 */
[----:B------:R-:W-:Y:S02]  /*9730*/  FMUL.FTZ R37, R100, R141 ;  /* 0x0000008d64257220 */ /* 0x000fe40000410000 */
[C---:B------:R-:W-:Y:S01]  /*9740*/  HMMA.16816.F32 R32, R172.reuse, R38, R32 ;  /* 0x00000026ac20723c */ /* 0x040fe20000001820 */
[----:B------:R-:W4:Y:S03]  /*9750*/  LDL.LU R141, [R1+0x28] ;  /* 0x00002800018d7983 */ /* 0x000f260000300800 */
[C---:B------:R-:W-:Y:S01]  /*9760*/  FMUL.FTZ R46, R0.reuse, R150 ;  /* 0x00000096002e7220 */ /* 0x040fe20000410000 */
[----:B------:R-:W5:Y:S01]  /*9770*/  LDL.LU R140, [R1+0x24] ;  /* 0x00002400018c7983 */ /* 0x000f620000300800 */
[----:B------:R1:W-:Y:S01]  /*9780*/  MUFU.EX2 R150, R48 ;  /* 0x0000003000967308 */ /* 0x0003e20000000800 */
[C---:B------:R-:W-:Y:S01]  /*9790*/  FMUL.FTZ R38, R3.reuse, R142 ;  /* 0x0000008e03267220 */ /* 0x040fe20000410000 */
[----:B------:R-:W-:Y:S01]  /*97a0*/  MOV R142, R250 ;  /* 0x000000fa008e7202 */ /* 0x000fe20000000f00 */
[----:B------:R-:W-:Y:S03]  /*97b0*/  FMUL.FTZ R39, R3, R143 ;  /* 0x0000008f03277220 */ /* 0x000fe60000410000 */
[----:B------:R-:W-:Y:S02]  /*97c0*/  FFMA.FTZ R136, R245, c[0x0][0x2d0], -R182 ;  /* 0x0000b400f5887a23 */ /* 0x000fe400000108b6 */
[C---:B------:R-:W-:Y:S02]  /*97d0*/  FMUL.FTZ R42, R0.reuse, R146 ;  /* 0x00000092002a7220 */ /* 0x040fe40000410000 */
[-C--:B------:R-:W-:Y:S01]  /*97e0*/  HMMA.16816.F32 R36, R172, R52.reuse, R36 ;  /* 0x00000034ac24723c */ /* 0x080fe20000001824 */
[----:B------:R2:W-:Y:S02]  /*97f0*/  MUFU.EX2 R146, R60 ;  /* 0x0000003c00927308 */ /* 0x0005e40000000800 */
[C---:B------:R-:W-:Y:S02]  /*9800*/  FMUL.FTZ R43, R0.reuse, R147 ;  /* 0x00000093002b7220 */ /* 0x040fe40000410000 */
[----:B------:R-:W-:Y:S01]  /*9810*/  FMUL.FTZ R47, R0, R151 ;  /* 0x00000097002f7220 */ /* 0x000fe20000410000 */
[----:B------:R-:W-:Y:S01]  /*9820*/  MOV R151, R105 ;  /* 0x0000006900977202 */ /* 0x000fe20000000f00 */
[--C-:B------:R-:W-:Y:S01]  /*9830*/  FFMA.FTZ R105, R183, c[0x0][0x2d0], -R181.reuse ;  /* 0x0000b400b7697a23 */ /* 0x100fe200000108b5 */
[----:B------:R-:W-:Y:S01]  /*9840*/  MOV R183, R248 ;  /* 0x000000f800b77202 */ /* 0x000fe20000000f00 */
[----:B---3--:R-:W-:Y:S01]  /*9850*/  FMUL.FTZ R56, R2, R160 ;  /* 0x000000a002387220 */ /* 0x008fe20000410000 */
[C---:B------:R-:W-:Y:S01]  /*9860*/  HMMA.16816.F32 R40, R176.reuse, R52, R40 ;  /* 0x00000034b028723c */ /* 0x040fe20000001828 */
[----:B------:R-:W-:Y:S03]  /*9870*/  MUFU.EX2 R250, R125 ;  /* 0x0000007d00fa7308 */ /* 0x000fe60000000800 */
[C---:B------:R-:W-:Y:S02]  /*9880*/  FMUL.FTZ R59, R0.reuse, R163 ;  /* 0x000000a3003b7220 */ /* 0x040fe40000410000 */
[----:B------:R-:W-:Y:S02]  /*9890*/  FMUL.FTZ R62, R0, R166 ;  /* 0x000000a6003e7220 */ /* 0x000fe40000410000 */
[-C--:B------:R-:W-:Y:S03]  /*98a0*/  HMMA.16816.F32 R44, R176, R54.reuse, R44 ;  /* 0x00000036b02c723c */ /* 0x080fe6000000182c */
[----:B------:R3:W-:Y:S01]  /*98b0*/  MUFU.EX2 R160, R105 ;  /* 0x0000006900a07308 */ /* 0x0007e20000000800 */
[C---:B-1----:R-:W-:Y:S01]  /*98c0*/  FMUL.FTZ R48, R100.reuse, R152 ;  /* 0x0000009864307220 */ /* 0x042fe20000410000 */
[----:B------:R-:W-:Y:S01]  /*98d0*/  MOV R152, R49 ;  /* 0x0000003100987202 */ /* 0x000fe20000000f00 */
[----:B------:R-:W-:Y:S01]  /*98e0*/  FMUL.FTZ R49, R100, R153 ;  /* 0x0000009964317220 */ /* 0x000fe20000410000 */
[----:B------:R-:W-:Y:S01]  /*98f0*/  MOV R153, R50 ;  /* 0x0000003200997202 */ /* 0x000fe20000000f00 */
[----:B------:R-:W-:Y:S01]  /*9900*/  FMUL.FTZ R50, R3, R154 ;  /* 0x0000009a03327220 */ /* 0x000fe20000410000 */
[----:B------:R-:W-:Y:S03]  /*9910*/  MOV R154, R58 ;  /* 0x0000003a009a7202 */ /* 0x000fe60000000f00 */
[--C-:B--2---:R-:W-:Y:S01]  /*9920*/  FFMA.FTZ R60, R66, c[0x0][0x2d0], -R180.reuse ;  /* 0x0000b400423c7a23 */ /* 0x104fe200000108b4 */
[----:B------:R-:W-:Y:S01]  /*9930*/  MUFU.EX2 R248, R126 ;  /* 0x0000007e00f87308 */ /* 0x000fe20000000800 */
[----:B------:R-:W-:Y:S01]  /*9940*/  FMUL.FTZ R53, R100, R157 ;  /* 0x0000009d64357220 */ /* 0x000fe20000410000 */
[C---:B------:R-:W-:Y:S04]  /*9950*/  HMMA.16816.F32 R48, R172.reuse, R54, R48 ;  /* 0x00000036ac30723c */ /* 0x040fe80000001830 */
[--C-:B------:R-:W-:Y:S02]  /*9960*/  FFMA.FTZ R52, R64, c[0x0][0x2d0], -R180.reuse ;  /* 0x0000b40040347a23 */ /* 0x100fe400000108b4 */
[--C-:B------:R-:W-:Y:S02]  /*9970*/  FFMA.FTZ R64, R67, c[0x0][0x2d0], -R180.reuse ;  /* 0x0000b40043407a23 */ /* 0x100fe400000108b4 */
[C---:B------:R-:W-:Y:S01]  /*9980*/  FMUL.FTZ R55, R3.reuse, R159 ;  /* 0x0000009f03377220 */ /* 0x040fe20000410000 */
[----:B------:R1:W-:Y:S03]  /*9990*/  MUFU.EX2 R145, R52 ;  /* 0x0000003400917308 */ /* 0x0003e60000000800 */
[--C-:B---3--:R-:W-:Y:S02]  /*99a0*/  FFMA.FTZ R105, R184, c[0x0][0x2d0], -R181.reuse ;  /* 0x0000b400b8697a23 */ /* 0x108fe400000108b5 */
[C---:B------:R-:W-:Y:S02]  /*99b0*/  FMUL.FTZ R54, R3.reuse, R158 ;  /* 0x0000009e03367220 */ /* 0x040fe40000410000 */
[C---:B------:R-:W-:Y:S02]  /*99c0*/  FMUL.FTZ R58, R0.reuse, R162 ;  /* 0x000000a2003a7220 */ /* 0x040fe40000410000 */
[C---:B------:R-:W-:Y:S01]  /*99d0*/  FMUL.FTZ R63, R0.reuse, R167 ;  /* 0x000000a7003f7220 */ /* 0x040fe20000410000 */
[----:B------:R2:W3:Y:S01]  /*99e0*/  MUFU.EX2 R159, R60 ;  /* 0x0000003c009f7308 */ /* 0x0004e20000000800 */
[C---:B------:R-:W-:Y:S01]  /*99f0*/  FMUL.FTZ R67, R3.reuse, R171 ;  /* 0x000000ab03437220 */ /* 0x040fe20000410000 */
[----:B------:R-:W-:Y:S01]  /*9a00*/  MOV R167, R116 ;  /* 0x0000007400a77202 */ /* 0x000fe20000000f00 */
[----:B------:R-:W-:Y:S01]  /*9a10*/  FMUL.FTZ R66, R3, R170 ;  /* 0x000000aa03427220 */ /* 0x000fe20000410000 */
[----:B------:R-:W5:Y:S01]  /*9a20*/  LDL.LU R171, [R1+0x2c] ;  /* 0x00002c0001ab7983 */ /* 0x000f620000300800 */
[C---:B------:R-:W-:Y:S01]  /*9a30*/  FMUL.FTZ R74, R0.reuse, R74 ;  /* 0x0000004a004a7220 */ /* 0x040fe20000410000 */
[----:B------:R-:W-:Y:S01]  /*9a40*/  MOV R170, R249 ;  /* 0x000000f900aa7202 */ /* 0x000fe20000000f00 */
[C---:B------:R-:W-:Y:S01]  /*9a50*/  FMUL.FTZ R75, R0.reuse, R75 ;  /* 0x0000004b004b7220 */ /* 0x040fe20000410000 */
[----:B------:R-:W5:Y:S01]  /*9a60*/  LDL.LU R184, [R1+0x20] ;  /* 0x0000200001b87983 */ /* 0x000f620000300800 */
[C---:B------:R-:W-:Y:S01]  /*9a70*/  FMUL.FTZ R78, R0.reuse, R78 ;  /* 0x0000004e004e7220 */ /* 0x040fe20000410000 */
[----:B------:R3:W-:Y:S01]  /*9a80*/  MUFU.EX2 R163, R64 ;  /* 0x0000004000a37308 */ /* 0x0007e20000000800 */
[C---:B------:R-:W-:Y:S02]  /*9a90*/  FMUL.FTZ R79, R0.reuse, R79 ;  /* 0x0000004f004f7220 */ /* 0x040fe40000410000 */
[----:B------:R-:W-:Y:S02]  /*9aa0*/  FMUL.FTZ R90, R0, R90 ;  /* 0x0000005a005a7220 */ /* 0x000fe40000410000 */
[----:B-1----:R-:W-:Y:S01]  /*9ab0*/  FMUL.FTZ R52, R100, R156 ;  /* 0x0000009c64347220 */ /* 0x002fe20000410000 */
[----:B------:R-:W-:Y:S01]  /*9ac0*/  MOV R156, R107 ;  /* 0x0000006b009c7202 */ /* 0x000fe20000000f00 */
[C---:B------:R-:W-:Y:S02]  /*9ad0*/  FMUL.FTZ R91, R0.reuse, R91 ;  /* 0x0000005b005b7220 */ /* 0x040fe40000410000 */
[C---:B------:R-:W-:Y:S01]  /*9ae0*/  FMUL.FTZ R94, R0.reuse, R94 ;  /* 0x0000005e005e7220 */ /* 0x040fe20000410000 */
[----:B------:R1:W-:Y:S01]  /*9af0*/  MUFU.EX2 R249, R127 ;  /* 0x0000007f00f97308 */ /* 0x0003e20000000800 */
[----:B------:R-:W-:Y:S01]  /*9b00*/  FMUL.FTZ R95, R0, R95 ;  /* 0x0000005f005f7220 */ /* 0x000fe20000410000 */
[-C--:B------:R-:W-:Y:S03]  /*9b10*/  HMMA.16816.F32 R52, R172, R108.reuse, R52 ;  /* 0x0000006cac34723c */ /* 0x080fe60000001834 */
[----:B--2---:R-:W-:Y:S02]  /*9b20*/  FMUL.FTZ R60, R2, R164 ;  /* 0x000000a4023c7220 */ /* 0x004fe40000410000 */
[----:B------:R-:W-:Y:S02]  /*9b30*/  FFMA.FTZ R107, R224, c[0x0][0x2d0], -R181 ;  /* 0x0000b400e06b7a23 */ /* 0x000fe400000108b5 */
[--C-:B------:R-:W-:Y:S01]  /*9b40*/  FFMA.FTZ R143, R197, c[0x0][0x2d0], -R180.reuse ;  /* 0x0000b400c58f7a23 */ /* 0x100fe200000108b4 */
[C---:B------:R-:W-:Y:S01]  /*9b50*/  HMMA.16816.F32 R56, R176.reuse, R108, R56 ;  /* 0x0000006cb038723c */ /* 0x040fe20000001838 */
[----:B------:R2:W-:Y:S03]  /*9b60*/  MUFU.EX2 R164, R105 ;  /* 0x0000006900a47308 */ /* 0x0005e60000000800 */
[----:B------:R-:W-:Y:S02]  /*9b70*/  FFMA.FTZ R180, R196, c[0x0][0x2d0], -R180 ;  /* 0x0000b400c4b47a23 */ /* 0x000fe400000108b4 */
[----:B---3--:R-:W-:Y:S01]  /*9b80*/  FMUL.FTZ R64, R100, R168 ;  /* 0x000000a864407220 */ /* 0x008fe20000410000 */
[----:B------:R-:W-:Y:S01]  /*9b90*/  MOV R168, R117 ;  /* 0x0000007500a87202 */ /* 0x000fe20000000f00 */
[-C--:B------:R-:W-:Y:S03]  /*9ba0*/  HMMA.16816.F32 R60, R176, R110.reuse, R60 ;  /* 0x0000006eb03c723c */ /* 0x080fe6000000183c */
[----:B------:R-:W-:Y:S01]  /*9bb0*/  MUFU.EX2 R224, R131 ;  /* 0x0000008300e07308 */ /* 0x000fe20000000800 */
[----:B-1----:R-:W-:Y:S04]  /*9bc0*/  LDSM.16.MT88.4 R124, [R202+0x800] ;  /* 0x00080000ca7c783b */ /* 0x002fe80000004200 */
[C---:B------:R-:W-:Y:S05]  /*9bd0*/  HMMA.16816.F32 R64, R172.reuse, R110, R64 ;  /* 0x0000006eac40723c */ /* 0x040fea0000001840 */
[----:B------:R1:W-:Y:S01]  /*9be0*/  MUFU.EX2 R226, R107 ;  /* 0x0000006b00e27308 */ /* 0x0003e20000000800 */
[----:B------:R-:W3:Y:S02]  /*9bf0*/  LDSM.16.MT88.4 R108, [R202+0x2000] ;  /* 0x00200000ca6c783b */ /* 0x000ee40000004200 */
[-C--:B------:R-:W-:Y:S04]  /*9c00*/  HMMA.16816.F32 R68, R172, R112.reuse, R68 ;  /* 0x00000070ac44723c */ /* 0x080fe80000001844 */
[--C-:B--2---:R-:W-:Y:S01]  /*9c10*/  FFMA.FTZ R105, R185, c[0x0][0x2d0], -R182.reuse ;  /* 0x0000b400b9697a23 */ /* 0x104fe200000108b6 */
[----:B------:R-:W-:Y:S02]  /*9c20*/  MOV R185, R247 ;  /* 0x000000f700b97202 */ /* 0x000fe40000000f00 */
[----:B------:R-:W-:Y:S01]  /*9c30*/  MUFU.EX2 R193, R143 ;  /* 0x0000008f00c17308 */ /* 0x000fe20000000800 */
[C---:B------:R-:W-:Y:S08]  /*9c40*/  HMMA.16816.F32 R72, R176.reuse, R112, R72 ;  /* 0x00000070b048723c */ /* 0x040ff00000001848 */
[-C--:B------:R-:W-:Y:S01]  /*9c50*/  HMMA.16816.F32 R76, R176, R114.reuse, R76 ;  /* 0x00000072b04c723c */ /* 0x080fe2000000184c */
[----:B------:R2:W2:Y:S03]  /*9c60*/  MUFU.EX2 R148, R105 ;  /* 0x0000006900947308 */ /* 0x0004a60000000800 */
[--C-:B-1----:R-:W-:Y:S01]  /*9c70*/  FFMA.FTZ R107, R246, c[0x0][0x2d0], -R182.reuse ;  /* 0x0000b400f66b7a23 */ /* 0x102fe200000108b6 */
[----:B------:R-:W-:Y:S03]  /*9c80*/  MOV R246, R159 ;  /* 0x0000009f00f67202 */ /* 0x000fe60000000f00 */
[C---:B------:R-:W-:Y:S01]  /*9c90*/  HMMA.16816.F32 R80, R172.reuse, R114, R80 ;  /* 0x00000072ac50723c */ /* 0x040fe20000001850 */
[----:B------:R-:W1:Y:S07]  /*9ca0*/  LDSM.16.MT88.4 R112, [R201+0x400] ;  /* 0x00040000c970783b */ /* 0x000e6e0000004200 */
[-C--:B---3--:R-:W-:Y:S04]  /*9cb0*/  HMMA.16816.F32 R84, R172, R108.reuse, R84 ;  /* 0x0000006cac54723c */ /* 0x088fe80000001854 */
[--C-:B--2---:R-:W-:Y:S01]  /*9cc0*/  FFMA.FTZ R105, R186, c[0x0][0x2d0], -R182.reuse ;  /* 0x0000b400ba697a23 */ /* 0x104fe200000108b6 */
[----:B------:R-:W-:Y:S03]  /*9cd0*/  MOV R238, R148 ;  /* 0x0000009400ee7202 */ /* 0x000fe60000000f00 */
[----:B------:R2:W3:Y:S01]  /*9ce0*/  MUFU.EX2 R157, R105 ;  /* 0x00000069009d7308 */ /* 0x0004e20000000800 */
[C---:B------:R-:W-:Y:S07]  /*9cf0*/  HMMA.16816.F32 R88, R176.reuse, R108, R88 ;  /* 0x0000006cb058723c */ /* 0x040fee0000001858 */
[----:B------:R-:W-:Y:S01]  /*9d00*/  F2FP.PACK_AB R108, R145, R150 ;  /* 0x00000096916c723e */ /* 0x000fe200000000ff */
[-C--:B------:R-:W-:Y:S04]  /*9d10*/  HMMA.16816.F32 R92, R176, R110.reuse, R92 ;  /* 0x0000006eb05c723c */ /* 0x080fe8000000185c */
[----:B------:R-:W-:Y:S03]  /*9d20*/  F2FP.PACK_AB R109, R146, R149 ;  /* 0x00000095926d723e */ /* 0x000fe600000000ff */
[----:B------:R-:W-:Y:S01]  /*9d30*/  MOV R178, R155 ;  /* 0x0000009b00b27202 */ /* 0x000fe20000000f00 */
[----:B------:R-:W-:Y:S04]  /*9d40*/  HMMA.16816.F32 R96, R172, R110, R96 ;  /* 0x0000006eac60723c */ /* 0x000fe80000001860 */
[----:B------:R-:W-:Y:S02]  /*9d50*/  MOV R179, R168 ;  /* 0x000000a800b37202 */ /* 0x000fe40000000f00 */
[----:B------:R-:W-:Y:S01]  /*9d60*/  MOV R168, R154 ;  /* 0x0000009a00a87202 */ /* 0x000fe20000000f00 */
[--C-:B--2---:R-:W-:Y:S01]  /*9d70*/  FFMA.FTZ R105, R187, c[0x0][0x2d0], -R182.reuse ;  /* 0x0000b400bb697a23 */ /* 0x104fe200000108b6 */
[----:B------:R-:W-:Y:S01]  /*9d80*/  F2FP.PACK_AB R110, R163, R159 ;  /* 0x0000009fa36e723e */ /* 0x000fe200000000ff */
[----:B------:R-:W-:Y:S03]  /*9d90*/  MUFU.EX2 R187, R137 ;  /* 0x0000008900bb7308 */ /* 0x000fe60000000800 */
[----:B------:R-:W-:Y:S02]  /*9da0*/  F2FP.PACK_AB R111, R164, R160 ;  /* 0x000000a0a46f723e */ /* 0x000fe400000000ff */
[----:B---3--:R-:W-:Y:S02]  /*9db0*/  F2FP.PACK_AB R116, R157, R148 ;  /* 0x000000949d74723e */ /* 0x008fe400000000ff */
[----:B------:R-:W-:Y:S02]  /*9dc0*/  F2FP.PACK_AB R172, R224, R223 ;  /* 0x000000dfe0ac723e */ /* 0x000fe400000000ff */
[----:B------:R-:W-:Y:S01]  /*9dd0*/  F2FP.PACK_AB R173, R194, R220 ;  /* 0x000000dcc2ad723e */ /* 0x000fe200000000ff */
[-C--:B-1----:R-:W-:Y:S01]  /*9de0*/  HMMA.16816.F32 R4, R108, R112.reuse, R4 ;  /* 0x000000706c04723c */ /* 0x082fe20000001804 */
[----:B------:R1:W-:Y:S04]  /*9df0*/  MUFU.EX2 R161, R105 ;  /* 0x0000006900a17308 */ /* 0x0003e80000000800 */
[----:B------:R-:W-:Y:S01]  /*9e00*/  MOV R244, R157 ;  /* 0x0000009d00f47202 */ /* 0x000fe20000000f00 */
[----:B-1----:R-:W-:Y:S05]  /*9e10*/  FFMA.FTZ R105, R188, c[0x0][0x2d0], -R182 ;  /* 0x0000b400bc697a23 */ /* 0x002fea00000108b6 */
[----:B------:R-:W-:Y:S10]  /*9e20*/  MUFU.EX2 R188, R136 ;  /* 0x0000008800bc7308 */ /* 0x000ff40000000800 */
[----:B------:R1:W2:Y:S02]  /*9e30*/  MUFU.EX2 R165, R105 ;  /* 0x0000006900a57308 */ /* 0x0002a40000000800 */
[--C-:B-1----:R-:W-:Y:S01]  /*9e40*/  FFMA.FTZ R105, R189, c[0x0][0x2d0], -R106.reuse ;  /* 0x0000b400bd697a23 */ /* 0x102fe2000001086a */
[----:B--2---:R-:W-:Y:S07]  /*9e50*/  F2FP.PACK_AB R118, R165, R161 ;  /* 0x000000a1a576723e */ /* 0x004fee00000000ff */
[----:B------:R-:W1:Y:S10]  /*9e60*/  MUFU.EX2 R189, R107 ;  /* 0x0000006b00bd7308 */ /* 0x000e740000000800 */
[----:B------:R2:W3:Y:S01]  /*9e70*/  MUFU.EX2 R147, R105 ;  /* 0x0000006900937308 */ /* 0x0004e20000000800 */
[----:B-1----:R-:W-:Y:S01]  /*9e80*/  F2FP.PACK_AB R176, R188, R189 ;  /* 0x000000bdbcb0723e */ /* 0x002fe200000000ff */
[----:B--2---:R-:W-:Y:S01]  /*9e90*/  FFMA.FTZ R105, R190, c[0x0][0x2d0], -R106 ;  /* 0x0000b400be697a23 */ /* 0x004fe2000001086a */
[----:B---3--:R-:W-:Y:S01]  /*9ea0*/  MOV R241, R147 ;  /* 0x0000009300f17202 */ /* 0x008fe20000000f00 */
[----:B----4-:R-:W-:Y:S01]  /*9eb0*/  FFMA.FTZ R141, R2, R141, R170 ;  /* 0x0000008d028d7223 */ /* 0x010fe200000100aa */
[----:B------:R-:W-:Y:S05]  /*9ec0*/  MOV R170, R152 ;  /* 0x0000009800aa7202 */ /* 0x000fea0000000f00 */
[----:B------:R1:W2:Y:S01]  /*9ed0*/  MUFU.EX2 R158, R105 ;  /* 0x00000069009e7308 */ /* 0x0002a20000000800 */
[----:B------:R-:W-:Y:S01]  /*9ee0*/  MOV R152, R135 ;  /* 0x0000008700987202 */ /* 0x000fe20000000f00 */
[----:B-----5:R-:W-:Y:S01]  /*9ef0*/  FFMA.FTZ R140, R0, R140, R252 ;  /* 0x0000008c008c7223 */ /* 0x020fe200000100fc */
[----:B------:R-:W-:Y:S01]  /*9f00*/  MOV R252, R151 ;  /* 0x0000009700fc7202 */ /* 0x000fe20000000f00 */
[--C-:B-1----:R-:W-:Y:S01]  /*9f10*/  FFMA.FTZ R105, R191, c[0x0][0x2d0], -R106.reuse ;  /* 0x0000b400bf697a23 */ /* 0x102fe2000001086a */
[----:B--2---:R-:W-:Y:S05]  /*9f20*/  F2FP.PACK_AB R117, R158, R147 ;  /* 0x000000939e75723e */ /* 0x004fea00000000ff */
[----:B------:R-:W-:Y:S01]  /*9f30*/  MUFU.EX2 R191, R144 ;  /* 0x0000009000bf7308 */ /* 0x000fe20000000800 */
[----:B------:R-:W-:Y:S09]  /*9f40*/  MOV R245, R158 ;  /* 0x0000009e00f57202 */ /* 0x000ff20000000f00 */
[----:B------:R1:W-:Y:S02]  /*9f50*/  MUFU.EX2 R162, R105 ;  /* 0x0000006900a27308 */ /* 0x0003e40000000800 */
[----:B-1----:R-:W-:Y:S08]  /*9f60*/  FFMA.FTZ R105, R192, c[0x0][0x2d0], -R106 ;  /* 0x0000b400c0697a23 */ /* 0x002ff0000001086a */
[----:B------:R-:W1:Y:S01]  /*9f70*/  MUFU.EX2 R192, R180 ;  /* 0x000000b400c07308 */ /* 0x000e620000000800 */
[----:B------:R-:W-:Y:S09]  /*9f80*/  FFMA.FTZ R3, R3, R171, R183 ;  /* 0x000000ab03037223 */ /* 0x000ff200000100b7 */
[----:B------:R2:W3:Y:S01]  /*9f90*/  MUFU.EX2 R166, R105 ;  /* 0x0000006900a67308 */ /* 0x0004e20000000800 */
[----:B------:R-:W-:Y:S01]  /*9fa0*/  FADD.FTZ R2, R169, R3 ;  /* 0x00000003a9027221 */ /* 0x000fe20000010000 */
[----:B------:R-:W-:Y:S01]  /*9fb0*/  MOV R169, R153 ;  /* 0x0000009900a97202 */ /* 0x000fe20000000f00 */
[----:B------:R-:W-:Y:S01]  /*9fc0*/  FFMA.FTZ R100, R100, R184, R185 ;  /* 0x000000b864647223 */ /* 0x000fe200000100b9 */
[----:B------:R-:W-:Y:S02]  /*9fd0*/  MOV R153, R134 ;  /* 0x0000008600997202 */ /* 0x000fe40000000f00 */
[----:B------:R-:W-:Y:S01]  /*9fe0*/  LDSM.16.MT88.4 R132, [R201+0x2800] ;  /* 0x00280000c984783b */ /* 0x000fe20000004200 */
[----:B------:R-:W-:Y:S02]  /*9ff0*/  FADD.FTZ R2, R169, R2 ;  /* 0x00000002a9027221 */ /* 0x000fe40000010000 */
[----:B------:R-:W-:Y:S01]  /*a000*/  FADD.FTZ R0, R153, R141 ;  /* 0x0000008d99007221 */ /* 0x000fe20000010000 */
[----:B------:R-:W-:Y:S01]  /*a010*/  MUFU.EX2 R185, R138 ;  /* 0x0000008a00b97308 */ /* 0x000fe20000000800 */
[----:B------:R-:W-:Y:S02]  /*a020*/  FADD.FTZ R142, R142, R100 ;  /* 0x000000648e8e7221 */ /* 0x000fe40000010000 */
[----:B------:R-:W-:Y:S01]  /*a030*/  FADD.FTZ R100, R152, R140 ;  /* 0x0000008c98647221 */ /* 0x000fe20000010000 */
[----:B-1----:R-:W-:Y:S01]  /*a040*/  F2FP.PACK_AB R174, R192, R193 ;  /* 0x000000c1c0ae723e */ /* 0x002fe200000000ff */
[----:B------:R-:W-:Y:S01]  /*a050*/  LDSM.16.MT88.4 R152, [R201+0x1c00] ;  /* 0x001c0000c998783b */ /* 0x000fe20000004200 */
[----:B------:R-:W-:Y:S04]  /*a060*/  FADD.FTZ R3, R170, R142 ;  /* 0x0000008eaa037221 */ /* 0x000fe80000010000 */
[----:B------:R1:W4:Y:S01]  /*a070*/  MUFU.EX2 R184, R139 ;  /* 0x0000008b00b87308 */ /* 0x0003220000000800 */
[----:B------:R-:W-:Y:S02]  /*a080*/  FADD.FTZ R3, R179, R3 ;  /* 0x00000003b3037221 */ /* 0x000fe40000010000 */
[--C-:B--2---:R-:W-:Y:S01]  /*a090*/  FFMA.FTZ R105, R225, c[0x0][0x2d0], -R181.reuse ;  /* 0x0000b400e1697a23 */ /* 0x104fe200000108b5 */
[----:B---3--:R-:W-:Y:S01]  /*a0a0*/  F2FP.PACK_AB R119, R166, R162 ;  /* 0x000000a2a677723e */ /* 0x008fe200000000ff */
[----:B------:R-:W-:Y:S05]  /*a0b0*/  FFMA.FTZ R181, R219, c[0x0][0x2d0], -R181 ;  /* 0x0000b400dbb57a23 */ /* 0x000fea00000108b5 */
[----:B------:R2:W-:Y:S01]  /*a0c0*/  MUFU.EX2 R247, R105 ;  /* 0x0000006900f77308 */ /* 0x0005e20000000800 */
[C---:B------:R-:W-:Y:S08]  /*a0d0*/  HMMA.16816.F32 R8, R116.reuse, R112, R8 ;  /* 0x000000707408723c */ /* 0x040ff00000001808 */
[-C--:B------:R-:W-:Y:S01]  /*a0e0*/  HMMA.16816.F32 R12, R116, R114.reuse, R12 ;  /* 0x00000072740c723c */ /* 0x080fe2000000180c */
[----:B------:R3:W-:Y:S01]  /*a0f0*/  MUFU.EX2 R225, R128 ;  /* 0x0000008000e17308 */ /* 0x0007e20000000800 */
[----:B-1----:R-:W-:Y:S02]  /*a100*/  LDSM.16.MT88.4 R136, [R202+0xc00] ;  /* 0x000c0000ca88783b */ /* 0x002fe40000004200 */
[----:B----4-:R-:W-:Y:S04]  /*a110*/  F2FP.PACK_AB R177, R184, R185 ;  /* 0x000000b9b8b1723e */ /* 0x010fe800000000ff */
[C---:B------:R-:W-:Y:S03]  /*a120*/  HMMA.16816.F32 R16, R108.reuse, R114, R16 ;  /* 0x000000726c10723c */ /* 0x040fe60000001810 */
[----:B------:R-:W1:Y:S01]  /*a130*/  MUFU.EX2 R190, R181 ;  /* 0x000000b500be7308 */ /* 0x000e620000000800 */
[----:B------:R-:W4:Y:S01]  /*a140*/  LDSM.16.MT88.4 R112, [R201+0x1400] ;  /* 0x00140000c970783b */ /* 0x000f220000004200 */
[--C-:B--2---:R-:W-:Y:S01]  /*a150*/  FFMA.FTZ R105, R234, c[0x0][0x2d0], -R182.reuse ;  /* 0x0000b400ea697a23 */ /* 0x104fe200000108b6 */
[----:B------:R-:W-:Y:S02]  /*a160*/  MOV R234, R166 ;  /* 0x000000a600ea7202 */ /* 0x000fe40000000f00 */
[-C--:B------:R-:W-:Y:S05]  /*a170*/  HMMA.16816.F32 R20, R108, R120.reuse, R20 ;  /* 0x000000786c14723c */ /* 0x080fea0000001814 */
[----:B------:R2:W-:Y:S03]  /*a180*/  MUFU.EX2 R199, R105 ;  /* 0x0000006900c77308 */ /* 0x0005e60000000800 */
[C---:B------:R-:W-:Y:S01]  /*a190*/  HMMA.16816.F32 R24, R116.reuse, R120, R24 ;  /* 0x000000787418723c */ /* 0x040fe20000001818 */
[----:B---3--:R-:W-:Y:S07]  /*a1a0*/  LDSM.16.MT88.4 R128, [R201+0x1800] ;  /* 0x00180000c980783b */ /* 0x008fee0000004200 */
[-C--:B------:R-:W-:Y:S04]  /*a1b0*/  HMMA.16816.F32 R28, R116, R122.reuse, R28 ;  /* 0x0000007a741c723c */ /* 0x080fe8000000181c */
[----:B-1----:R-:W-:Y:S04]  /*a1c0*/  F2FP.PACK_AB R175, R190, R191 ;  /* 0x000000bfbeaf723e */ /* 0x002fe800000000ff */
[C---:B------:R-:W-:Y:S01]  /*a1d0*/  HMMA.16816.F32 R32, R108.reuse, R122, R32 ;  /* 0x0000007a6c20723c */ /* 0x040fe20000001820 */
[----:B------:R-:W1:Y:S03]  /*a1e0*/  LDSM.16.MT88.4 R120, [R202+0x1400] ;  /* 0x00140000ca78783b */ /* 0x000e660000004200 */
[--C-:B--2---:R-:W-:Y:S01]  /*a1f0*/  FFMA.FTZ R105, R233, c[0x0][0x2d0], -R182.reuse ;  /* 0x0000b400e9697a23 */ /* 0x104fe200000108b6 */
[----:B------:R-:W-:Y:S03]  /*a200*/  MOV R233, R165 ;  /* 0x000000a500e97202 */ /* 0x000fe60000000f00 */
[----:B------:R2:W3:Y:S01]  /*a210*/  MUFU.EX2 R219, R105 ;  /* 0x0000006900db7308 */ /* 0x0004e20000000800 */
[-C--:B----4-:R-:W-:Y:S08]  /*a220*/  HMMA.16816.F32 R36, R108, R112.reuse, R36 ;  /* 0x000000706c24723c */ /* 0x090ff00000001824 */
[C---:B------:R-:W-:Y:S08]  /*a230*/  HMMA.16816.F32 R40, R116.reuse, R112, R40 ;  /* 0x000000707428723c */ /* 0x040ff00000001828 */
[-C--:B------:R-:W-:Y:S04]  /*a240*/  HMMA.16816.F32 R44, R116, R114.reuse, R44 ;  /* 0x00000072742c723c */ /* 0x080fe8000000182c */
[--C-:B--2---:R-:W-:Y:S01]  /*a250*/  FFMA.FTZ R105, R232, c[0x0][0x2d0], -R182.reuse ;  /* 0x0000b400e8697a23 */ /* 0x104fe200000108b6 */
[----:B------:R-:W-:Y:S03]  /*a260*/  MOV R232, R164 ;  /* 0x000000a400e87202 */ /* 0x000fe60000000f00 */
[C---:B------:R-:W-:Y:S01]  /*a270*/  HMMA.16816.F32 R48, R108.reuse, R114, R48 ;  /* 0x000000726c30723c */ /* 0x040fe20000001830 */
[----:B------:R2:W-:Y:S01]  /*a280*/  MUFU.EX2 R221, R105 ;  /* 0x0000006900dd7308 */ /* 0x0005e20000000800 */
[----:B------:R-:W4:Y:S06]  /*a290*/  LDSM.16.MT88.4 R112, [R201+0x2400] ;  /* 0x00240000c970783b */ /* 0x000f2c0000004200 */
[-C--:B-1----:R-:W-:Y:S08]  /*a2a0*/  HMMA.16816.F32 R52, R108, R120.reuse, R52 ;  /* 0x000000786c34723c */ /* 0x082ff00000001834 */
[C---:B------:R-:W-:Y:S08]  /*a2b0*/  HMMA.16816.F32 R56, R116.reuse, R120, R56 ;  /* 0x000000787438723c */ /* 0x040ff00000001838 */
[-C--:B------:R-:W-:Y:S04]  /*a2c0*/  HMMA.16816.F32 R60, R116, R122.reuse, R60 ;  /* 0x0000007a743c723c */ /* 0x080fe8000000183c */
[--C-:B--2---:R-:W-:Y:S01]  /*a2d0*/  FFMA.FTZ R105, R231, c[0x0][0x2d0], -R182.reuse ;  /* 0x0000b400e7697a23 */ /* 0x104fe200000108b6 */
[----:B------:R-:W-:Y:S01]  /*a2e0*/  MOV R231, R163 ;  /* 0x000000a300e77202 */ /* 0x000fe20000000f00 */
[----:B------:R-:W-:Y:S01]  /*a2f0*/  FFMA.FTZ R182, R243, c[0x0][0x2d0], -R182 ;  /* 0x0000b400f3b67a23 */ /* 0x000fe200000108b6 */
[----:B------:R-:W-:Y:S01]  /*a300*/  MOV R243, R145 ;  /* 0x0000009100f37202 */ /* 0x000fe20000000f00 */
[C---:B------:R-:W-:Y:S01]  /*a310*/  HMMA.16816.F32 R64, R108.reuse, R122, R64 ;  /* 0x0000007a6c40723c */ /* 0x040fe20000001840 */
[----:B------:R1:W2:Y:S01]  /*a320*/  MUFU.EX2 R222, R105 ;  /* 0x0000006900de7308 */ /* 0x0002a20000000800 */
[----:B------:R-:W5:Y:S06]  /*a330*/  LDSM.16.MT88.4 R120, [R202+0x2400] ;  /* 0x00240000ca78783b */ /* 0x000f6c0000004200 */
[-C--:B----4-:R-:W-:Y:S03]  /*a340*/  HMMA.16816.F32 R68, R108, R112.reuse, R68 ;  /* 0x000000706c44723c */ /* 0x090fe60000001844 */
[----:B------:R4:W-:Y:S05]  /*a350*/  MUFU.EX2 R186, R182 ;  /* 0x000000b600ba7308 */ /* 0x0009ea0000000800 */
[C---:B------:R-:W-:Y:S04]  /*a360*/  HMMA.16816.F32 R72, R116.reuse, R112, R72 ;  /* 0x000000707448723c */ /* 0x040fe80000001848 */
[--C-:B-1----:R-:W-:Y:S04]  /*a370*/  FFMA.FTZ R105, R236, c[0x0][0x2d0], -R106.reuse ;  /* 0x0000b400ec697a23 */ /* 0x102fe8000001086a */
[-C--:B------:R-:W-:Y:S01]  /*a380*/  HMMA.16816.F32 R76, R116, R114.reuse, R76 ;  /* 0x00000072744c723c */ /* 0x080fe2000000184c */
[----:B------:R1:W-:Y:S03]  /*a390*/  MUFU.EX2 R198, R105 ;  /* 0x0000006900c67308 */ /* 0x0003e60000000800 */
[----:B------:R-:W-:Y:S04]  /*a3a0*/  MOV R236, R162 ;  /* 0x000000a200ec7202 */ /* 0x000fe80000000f00 */
[C---:B------:R-:W-:Y:S01]  /*a3b0*/  HMMA.16816.F32 R80, R108.reuse, R114, R80 ;  /* 0x000000726c50723c */ /* 0x040fe20000001850 */
[----:B------:R-:W2:Y:S07]  /*a3c0*/  LDSM.16.MT88.4 R112, [R201+0x800] ;  /* 0x00080000c970783b */ /* 0x000eae0000004200 */
[-C--:B-----5:R-:W-:Y:S01]  /*a3d0*/  HMMA.16816.F32 R84, R108, R120.reuse, R84 ;  /* 0x000000786c54723c */ /* 0x0a0fe20000001854 */
[----:B----4-:R-:W-:Y:S07]  /*a3e0*/  LDSM.16.MT88.4 R180, [R201+0x2c00] ;  /* 0x002c0000c9b4783b */ /* 0x010fee0000004200 */
[C---:B------:R-:W-:Y:S04]  /*a3f0*/  HMMA.16816.F32 R88, R116.reuse, R120, R88 ;  /* 0x000000787458723c */ /* 0x040fe80000001858 */
[--C-:B-1----:R-:W-:Y:S01]  /*a400*/  FFMA.FTZ R105, R237, c[0x0][0x2d0], -R106.reuse ;  /* 0x0000b400ed697a23 */ /* 0x102fe2000001086a */
[----:B------:R-:W-:Y:S03]  /*a410*/  MOV R237, R161 ;  /* 0x000000a100ed7202 */ /* 0x000fe60000000f00 */
[-C--:B------:R-:W-:Y:S01]  /*a420*/  HMMA.16816.F32 R92, R116, R122.reuse, R92 ;  /* 0x0000007a745c723c */ /* 0x080fe2000000185c */
[----:B------:R1:W4:Y:S06]  /*a430*/  MUFU.EX2 R196, R105 ;  /* 0x0000006900c47308 */ /* 0x00032c0000000800 */
[----:B---3--:R-:W-:Y:S01]  /*a440*/  F2FP.PACK_AB R116, R219, R199 ;  /* 0x000000c7db74723e */ /* 0x008fe200000000ff */
[----:B------:R-:W-:Y:S01]  /*a450*/  HMMA.16816.F32 R96, R108, R122, R96 ;  /* 0x0000007a6c60723c */ /* 0x000fe20000001860 */
[----:B------:R-:W3:Y:S03]  /*a460*/  LDSM.16.MT88.4 R120, [R202+0x1800] ;  /* 0x00180000ca78783b */ /* 0x000ee60000004200 */
[----:B--2---:R-:W-:Y:S03]  /*a470*/  F2FP.PACK_AB R118, R222, R221 ;  /* 0x000000ddde76723e */ /* 0x004fe600000000ff */
[----:B------:R-:W-:Y:S02]  /*a480*/  F2FP.PACK_AB R108, R251, R250 ;  /* 0x000000fafb6c723e */ /* 0x000fe400000000ff */
[----:B------:R-:W-:Y:S03]  /*a490*/  F2FP.PACK_AB R109, R226, R247 ;  /* 0x000000f7e26d723e */ /* 0x000fe600000000ff */
[----:B------:R-:W-:Y:S02]  /*a4a0*/  F2FP.PACK_AB R110, R249, R227 ;  /* 0x000000e3f96e723e */ /* 0x000fe400000000ff */
[----:B------:R-:W-:Y:S01]  /*a4b0*/  F2FP.PACK_AB R111, R225, R248 ;  /* 0x000000f8e16f723e */ /* 0x000fe200000000ff */
[--C-:B-1----:R-:W-:Y:S01]  /*a4c0*/  FFMA.FTZ R105, R240, c[0x0][0x2d0], -R106.reuse ;  /* 0x0000b400f0697a23 */ /* 0x102fe2000001086a */
[----:B----4-:R-:W-:Y:S02]  /*a4d0*/  F2FP.PACK_AB R117, R196, R198 ;  /* 0x000000c6c475723e */ /* 0x010fe400000000ff */
[----:B------:R-:W-:Y:S03]  /*a4e0*/  MOV R240, R160 ;  /* 0x000000a000f07202 */ /* 0x000fe60000000f00 */
[-C--:B------:R-:W-:Y:S01]  /*a4f0*/  HMMA.16816.F32 R4, R108, R112.reuse, R4 ;  /* 0x000000706c04723c */ /* 0x080fe20000001804 */
[----:B------:R1:W-:Y:S02]  /*a500*/  MUFU.EX2 R197, R105 ;  /* 0x0000006900c57308 */ /* 0x0003e40000000800 */
[--C-:B-1----:R-:W-:Y:S01]  /*a510*/  FFMA.FTZ R105, R242, c[0x0][0x2d0], -R106.reuse ;  /* 0x0000b400f2697a23 */ /* 0x102fe2000001086a */
[----:B------:R-:W-:Y:S07]  /*a520*/  MOV R242, R146 ;  /* 0x0000009200f27202 */ /* 0x000fee0000000f00 */
[----:B------:R-:W1:Y:S02]  /*a530*/  MUFU.EX2 R195, R105 ;  /* 0x0000006900c37308 */ /* 0x000e640000000800 */
[----:B-1----:R-:W-:Y:S01]  /*a540*/  F2FP.PACK_AB R119, R195, R197 ;  /* 0x000000c5c377723e */ /* 0x002fe200000000ff */
[--C-:B------:R-:W-:Y:S01]  /*a550*/  FFMA.FTZ R105, R235, c[0x0][0x2d0], -R106.reuse ;  /* 0x0000b400eb697a23 */ /* 0x100fe2000001086a */
[----:B------:R-:W-:Y:S01]  /*a560*/  MOV R235, R149 ;  /* 0x0000009500eb7202 */ /* 0x000fe20000000f00 */
[----:B------:R-:W-:Y:S01]  /*a570*/  FFMA.FTZ R106, R229, c[0x0][0x2d0], -R106 ;  /* 0x0000b400e56a7a23 */ /* 0x000fe2000001086a */
[----:B------:R-:W-:Y:S04]  /*a580*/  MOV R229, R150 ;  /* 0x0000009600e57202 */ /* 0x000fe80000000f00 */
[----:B------:R1:W-:Y:S01]  /*a590*/  MUFU.EX2 R107, R105 ;  /* 0x00000069006b7308 */ /* 0x0003e20000000800 */
[C---:B------:R-:W-:Y:S04]  /*a5a0*/  HMMA.16816.F32 R8, R116.reuse, R112, R8 ;  /* 0x000000707408723c */ /* 0x040fe80000001808 */
[----:B------:R-:W-:Y:S04]  /*a5b0*/  FADD.FTZ R3, R229, R3 ;  /* 0x00000003e5037221 */ /* 0x000fe80000010000 */
[-C--:B------:R-:W-:Y:S01]  /*a5c0*/  HMMA.16816.F32 R12, R116, R114.reuse, R12 ;  /* 0x00000072740c723c */ /* 0x080fe2000000180c */
[----:B------:R-:W2:Y:S03]  /*a5d0*/  MUFU.EX2 R106, R106 ;  /* 0x0000006a006a7308 */ /* 0x000ea60000000800 */
[----:B------:R-:W-:Y:S04]  /*a5e0*/  FADD.FTZ R3, R243, R3 ;  /* 0x00000003f3037221 */ /* 0x000fe80000010000 */
[C---:B------:R-:W-:Y:S01]  /*a5f0*/  HMMA.16816.F32 R16, R108.reuse, R114, R16 ;  /* 0x000000726c10723c */ /* 0x040fe20000001810 */
[----:B------:R-:W4:Y:S03]  /*a600*/  LDSM.16.MT88.4 R112, [R202+0x2800] ;  /* 0x00280000ca70783b */ /* 0x000f260000004200 */
[----:B-1----:R-:W-:Y:S04]  /*a610*/  FADD.FTZ R105, R168, R0 ;  /* 0x00000000a8697221 */ /* 0x002fe80000010000 */
[-C--:B------:R-:W-:Y:S01]  /*a620*/  HMMA.16816.F32 R20, R108, R124.reuse, R20 ;  /* 0x0000007c6c14723c */ /* 0x080fe20000001814 */
[----:B------:R-:W-:Y:S03]  /*a630*/  LDSM.16.MT88.4 R168, [R202+0x1c00] ;  /* 0x001c0000caa8783b */ /* 0x000fe60000004200 */
[----:B------:R-:W-:Y:S01]  /*a640*/  FADD.FTZ R0, R178, R100 ;  /* 0x00000064b2007221 */ /* 0x000fe20000010000 */
[----:B------:R-:W-:Y:S01]  /*a650*/  F2FP.PACK_AB R178, R186, R187 ;  /* 0x000000bbbab2723e */ /* 0x000fe200000000ff */
[----:B------:R-:W-:Y:S01]  /*a660*/  FADD.FTZ R100, R167, R2 ;  /* 0x00000002a7647221 */ /* 0x000fe20000010000 */
[----:B------:R-:W-:Y:S01]  /*a670*/  MOV R2, R156 ;  /* 0x0000009c00027202 */ /* 0x000fe20000000f00 */
[C---:B------:R-:W-:Y:S04]  /*a680*/  HMMA.16816.F32 R24, R116.reuse, R124, R24 ;  /* 0x0000007c7418723c */ /* 0x040fe80000001818 */
[----:B--2---:R-:W-:Y:S01]  /*a690*/  F2FP.PACK_AB R179, R106, R107 ;  /* 0x0000006b6ab3723e */ /* 0x004fe200000000ff */
[----:B------:R-:W-:Y:S01]  /*a6a0*/  FADD.FTZ R2, R2, R105 ;  /* 0x0000006902027221 */ /* 0x000fe20000010000 */
[----:B------:R-:W-:Y:S01]  /*a6b0*/  MOV R105, R103 ;  /* 0x0000006700697202 */ /* 0x000fe20000000f00 */
[----:B------:R-:W-:Y:S01]  /*a6c0*/  FADD.FTZ R0, R252, R0 ;  /* 0x00000000fc007221 */ /* 0x000fe20000010000 */
[-C--:B------:R-:W-:Y:S08]  /*a6d0*/  HMMA.16816.F32 R28, R116, R126.reuse, R28 ;  /* 0x0000007e741c723c */ /* 0x080ff0000000181c */
[C---:B------:R-:W-:Y:S08]  /*a6e0*/  HMMA.16816.F32 R32, R108.reuse, R126, R32 ;  /* 0x0000007e6c20723c */ /* 0x040ff00000001820 */
[-C--:B------:R-:W-:Y:S08]  /*a6f0*/  HMMA.16816.F32 R36, R108, R128.reuse, R36 ;  /* 0x000000806c24723c */ /* 0x080ff00000001824 */
[C---:B------:R-:W-:Y:S08]  /*a700*/  HMMA.16816.F32 R40, R116.reuse, R128, R40 ;  /* 0x000000807428723c */ /* 0x040ff00000001828 */
[-C--:B------:R-:W-:Y:S08]  /*a710*/  HMMA.16816.F32 R44, R116, R130.reuse, R44 ;  /* 0x00000082742c723c */ /* 0x080ff0000000182c */
[C---:B------:R-:W-:Y:S08]  /*a720*/  HMMA.16816.F32 R48, R108.reuse, R130, R48 ;  /* 0x000000826c30723c */ /* 0x040ff00000001830 */
[-C--:B---3--:R-:W-:Y:S08]  /*a730*/  HMMA.16816.F32 R52, R108, R120.reuse, R52 ;  /* 0x000000786c34723c */ /* 0x088ff00000001834 */
[C---:B------:R-:W-:Y:S08]  /*a740*/  HMMA.16816.F32 R56, R116.reuse, R120, R56 ;  /* 0x000000787438723c */ /* 0x040ff00000001838 */
[-C--:B------:R-:W-:Y:S08]  /*a750*/  HMMA.16816.F32 R60, R116, R122.reuse, R60 ;  /* 0x0000007a743c723c */ /* 0x080ff0000000183c */
[C---:B------:R-:W-:Y:S01]  /*a760*/  HMMA.16816.F32 R64, R108.reuse, R122, R64 ;  /* 0x0000007a6c40723c */ /* 0x040fe20000001840 */
[----:B------:R-:W1:Y:S07]  /*a770*/  LDSM.16.MT88.4 R120, [R201+0xc00] ;  /* 0x000c0000c978783b */ /* 0x000e6e0000004200 */
[-C--:B------:R-:W-:Y:S08]  /*a780*/  HMMA.16816.F32 R68, R108, R132.reuse, R68 ;  /* 0x000000846c44723c */ /* 0x080ff00000001844 */
[C---:B------:R-:W-:Y:S08]  /*a790*/  HMMA.16816.F32 R72, R116.reuse, R132, R72 ;  /* 0x000000847448723c */ /* 0x040ff00000001848 */
[-C--:B------:R-:W-:Y:S08]  /*a7a0*/  HMMA.16816.F32 R76, R116, R134.reuse, R76 ;  /* 0x00000086744c723c */ /* 0x080ff0000000184c */
[C---:B------:R-:W-:Y:S08]  /*a7b0*/  HMMA.16816.F32 R80, R108.reuse, R134, R80 ;  /* 0x000000866c50723c */ /* 0x040ff00000001850 */
[-C--:B----4-:R-:W-:Y:S08]  /*a7c0*/  HMMA.16816.F32 R84, R108, R112.reuse, R84 ;  /* 0x000000706c54723c */ /* 0x090ff00000001854 */
[C---:B------:R-:W-:Y:S08]  /*a7d0*/  HMMA.16816.F32 R88, R116.reuse, R112, R88 ;  /* 0x000000707458723c */ /* 0x040ff00000001858 */
[-C--:B------:R-:W-:Y:S08]  /*a7e0*/  HMMA.16816.F32 R92, R116, R114.reuse, R92 ;  /* 0x00000072745c723c */ /* 0x080ff0000000185c */
[----:B------:R-:W-:Y:S08]  /*a7f0*/  HMMA.16816.F32 R96, R108, R114, R96 ;  /* 0x000000726c60723c */ /* 0x000ff00000001860 */
[-C--:B-1----:R-:W-:Y:S01]  /*a800*/  HMMA.16816.F32 R108, R172, R120.reuse, R4 ;  /* 0x00000078ac6c723c */ /* 0x082fe20000001804 */
[----:B------:R-:W1:Y:S07]  /*a810*/  LDSM.16.MT88.4 R4, [R202+0x2c00] ;  /* 0x002c0000ca04783b */ /* 0x000e6e0000004200 */
[C---:B------:R-:W-:Y:S07]  /*a820*/  HMMA.16816.F32 R112, R176.reuse, R120, R8 ;  /* 0x00000078b070723c */ /* 0x040fee0000001808 */
[----:B------:R-:W-:Y:S01]  /*a830*/  FADD.FTZ R10, R235, R100 ;  /* 0x00000064eb0a7221 */ /* 0x000fe20000010000 */
[-C--:B------:R-:W-:Y:S01]  /*a840*/  HMMA.16816.F32 R116, R176, R122.reuse, R12 ;  /* 0x0000007ab074723c */ /* 0x080fe2000000180c */
[----:B------:R-:W2:Y:S03]  /*a850*/  LDL R12, [R1+0x1c] ;  /* 0x00001c00010c7983 */ /* 0x000ea60000100800 */
[----:B------:R-:W-:Y:S01]  /*a860*/  FADD.FTZ R9, R238, R2 ;  /* 0x00000002ee097221 */ /* 0x000fe20000010000 */
[----:B------:R-:W-:Y:S01]  /*a870*/  MOV R100, R104 ;  /* 0x0000006800647202 */ /* 0x000fe20000000f00 */
        /* <DEDUP_REMOVED lines=38> */
[----:B------:R-:W-:Y:S01]  /*aae0*/  FADD.FTZ R8, R225, R3 ;  /* 0x00000003e1087221 */ /* 0x000fe20000010000 */
[----:B------:R-:W-:Y:S01]  /*aaf0*/  IADD3 R225, R239, -0x1, RZ ;  /* 0xffffffffefe17810 */ /* 0x000fe20007ffe0ff */
[----:B------:R-:W-:Y:S02]  /*ab00*/  FADD.FTZ R3, R223, R9 ;  /* 0x00000009df037221 */ /* 0x000fe40000010000 */
[-C--:B------:R-:W-:Y:S08]  /*ab10*/  HMMA.16816.F32 R68, R172, R180.reuse, R68 ;  /* 0x000000b4ac44723c */ /* 0x080ff00000001844 */
[C---:B------:R-:W-:Y:S08]  /*ab20*/  HMMA.16816.F32 R72, R176.reuse, R180, R72 ;  /* 0x000000b4b048723c */ /* 0x040ff00000001848 */
[-C--:B------:R-:W-:Y:S08]  /*ab30*/  HMMA.16816.F32 R76, R176, R182.reuse, R76 ;  /* 0x000000b6b04c723c */ /* 0x080ff0000000184c */
[C---:B------:R-:W-:Y:S08]  /*ab40*/  HMMA.16816.F32 R80, R172.reuse, R182, R80 ;  /* 0x000000b6ac50723c */ /* 0x040ff00000001850 */
[-C--:B-1----:R-:W-:Y:S08]  /*ab50*/  HMMA.16816.F32 R84, R172, R4.reuse, R84 ;  /* 0x00000004ac54723c */ /* 0x082ff00000001854 */
        /* <DEDUP_REMOVED lines=26> */
[----:B--2---:R-:W-:Y:S02]  /*ad00*/  ISETP.GT.AND P0, PT, R239, R12, PT ;  /* 0x0000000cef00720c */ /* 0x004fe40003f04270 */
[----:B------:R-:W-:Y:S11]  /*ad10*/  MOV R239, R225 ;  /* 0x000000e100ef7202 */ /* 0x000ff60000000f00 */
[----:B-1----:R-:W-:-:S05]  /*ad20*/  @P0 BRA `(.L_x_624) ;  /* 0xffffb50000000947 */ /* 0x002fca000383ffff */
.L_x_613:
[----:B------:R-:W-:-:S13]  /*ad30*/  ISETP.GE.AND P0, PT, R225, RZ, PT ;  /* 0x000000ffe100720c */ /* 0x000fda0003f06270 */
[----:B------:R-:W-:Y:S05]  /*ad40*/  @!P0 BRA `(.L_x_625) ;  /* 0x0000410000008947 */ /* 0x000fea0003800000 */
[----:B------:R-:W-:Y:S01]  /*ad50*/  IMAD.MOV.U32 R100, RZ, RZ, R103 ;  /* 0x000000ffff647224 */ /* 0x000fe200078e0067 */
[----:B------:R-:W-:Y:S01]  /*ad60*/  MOV R106, R101 ;  /* 0x00000065006a7202 */ /* 0x000fe20000000f00 */
[----:B-1----:R-:W-:Y:S01]  /*ad70*/  IMAD.MOV.U32 R0, RZ, RZ, R104 ;  /* 0x000000ffff007224 */ /* 0x002fe200078e0068 */
[----:B------:R-:W-:Y:S02]  /*ad80*/  MOV R105, R102 ;  /* 0x0000006600697202 */ /* 0x000fe40000000f00 */
.L_x_632:
[----:B------:R-:W2:Y:S01]  /*ad90*/  LDL.64 R6, [R1+0x48] ;  /* 0x0000480001067983 */ /* 0x000ea20000100a00 */
[----:B------:R-:W-:Y:S04]  /*ada0*/  DEPBAR.LE SB0, 0x0 ;  /* 0x000080000000791a */ /* 0x000fe80000000000 */
[----:B------:R-:W3:Y:S01]  /*adb0*/  LDL R5, [R1+0x54] ;  /* 0x0000540001057983 */ /* 0x000ee20000100800 */
[----:B------:R-:W-:Y:S01]  /*adc0*/  WARPSYNC 0xffffffff ;  /* 0xffffffff00007948 */ /* 0x000fe20003800000 */
[----:B------:R-:W-:Y:S01]  /*add0*/  SHF.R.S32.HI R4, RZ, 0x1f, R230 ;  /* 0x0000001fff047819 */ /* 0x000fe200000114e6 */
[----:B------:R-:W-:Y:S01]  /*ade0*/  IMAD.WIDE.U32 R2, R230, c[0x0][0x208], RZ ;  /* 0x00008200e6027a25 */ /* 0x000fe200078e00ff */
[----:B------:R-:W-:Y:S01]  /*adf0*/  BAR.SYNC.DEFER_BLOCKING 0x0 ;  /* 0x0000000000007b1d */ /* 0x000fe20000010000 */
[----:B------:R-:W-:Y:S02]  /*ae00*/  SHF.R.S32.HI R53, RZ, 0x1f, R228 ;  /* 0x0000001fff357819 */ /* 0x000fe400000114e4 */
[----:B------:R-:W-:Y:S01]  /*ae10*/  IMAD R4, R4, c[0x0][0x208], RZ ;  /* 0x0000820004047a24 */ /* 0x000fe200078e02ff */
[C---:B------:R-:W-:Y:S01]  /*ae20*/  IADD3 R8, R217.reuse, 0x40, RZ ;  /* 0x00000040d9087810 */ /* 0x040fe20007ffe0ff */
[----:B------:R-:W-:Y:S02]  /*ae30*/  IMAD.SHL.U32 R47, R217, 0x2, RZ ;  /* 0x00000002d92f7824 */ /* 0x000fe400078e00ff */
[----:B------:R-:W-:Y:S02]  /*ae40*/  IMAD R4, R230, c[0x0][0x20c], R4 ;  /* 0x00008300e6047a24 */ /* 0x000fe400078e0204 */
[----:B------:R-:W-:Y:S02]  /*ae50*/  IMAD R53, R53, c[0x0][0x218], RZ ;  /* 0x0000860035357a24 */ /* 0x000fe400078e02ff */
[----:B------:R-:W-:Y:S02]  /*ae60*/  IMAD.IADD R3, R3, 0x1, R4 ;  /* 0x0000000103037824 */ /* 0x000fe400078e0204 */
[C---:B------:R-:W-:Y:S02]  /*ae70*/  IMAD R53, R228.reuse, c[0x0][0x21c], R53 ;  /* 0x00008700e4357a24 */ /* 0x040fe400078e0235 */
[----:B------:R-:W-:Y:S04]  /*ae80*/  IMAD.WIDE.U32 R2, R228, c[0x0][0x218], R2 ;  /* 0x00008600e4027a25 */ /* 0x000fe800078e0002 */
[----:B------:R-:W-:Y:S01]  /*ae90*/  IMAD.SHL.U32 R55, R8, 0x2, RZ ;  /* 0x0000000208377824 */ /* 0x000fe200078e00ff */
[----:B------:R1:W4:Y:S04]  /*aea0*/  LDSM.16.M88.4 R64, [R203] ;  /* 0x00000000cb40783b */ /* 0x0003280000000200 */
[----:B------:R1:W1:Y:S04]  /*aeb0*/  LDSM.16.M88.4 R60, [R203+0x1000] ;  /* 0x00100000cb3c783b */ /* 0x0002680000000200 */
        /* <DEDUP_REMOVED lines=10> */
[----:B--2---:R-:W-:Y:S02]  /*af60*/  IADD3 R2, P0, R6, R2, RZ ;  /* 0x0000000206027210 */ /* 0x004fe40007f1e0ff */
[C---:B------:R-:W-:Y:S02]  /*af70*/  IADD3 R7, R217.reuse, 0x20, RZ ;  /* 0x00000020d9077810 */ /* 0x040fe40007ffe0ff */
[----:B------:R-:W-:Y:S02]  /*af80*/  IADD3 R6, R217, 0x20, RZ ;  /* 0x00000020d9067810 */ /* 0x000fe40007ffe0ff */
[----:B---3--:R-:W-:Y:S02]  /*af90*/  IADD3.X R53, R5, R3, R53, P0, !PT ;  /* 0x0000000305357210 */ /* 0x008fe400007fe435 */
[C---:B------:R-:W-:Y:S01]  /*afa0*/  IADD3 R5, R217.reuse, 0x40, RZ ;  /* 0x00000040d9057810 */ /* 0x040fe20007ffe0ff */
[----:B------:R-:W-:Y:S01]  /*afb0*/  IMAD.SHL.U32 R45, R6, 0x2, RZ ;  /* 0x00000002062d7824 */ /* 0x000fe200078e00ff */
[----:B------:R-:W-:Y:S02]  /*afc0*/  LEA R52, P0, R2, c[0x0][0x1f8], 0x1 ;  /* 0x00007e0002347a11 */ /* 0x000fe400078008ff */
[----:B------:R-:W-:Y:S02]  /*afd0*/  SHF.R.S32.HI R5, RZ, 0x1f, R5 ;  /* 0x0000001fff057819 */ /* 0x000fe40000011405 */
[----:B------:R-:W-:Y:S02]  /*afe0*/  SHF.R.S32.HI R7, RZ, 0x1f, R7 ;  /* 0x0000001fff077819 */ /* 0x000fe40000011407 */
[----:B------:R-:W-:Y:S02]  /*aff0*/  SHF.L.U64.HI R54, R8, 0x1, R5 ;  /* 0x0000000108367819 */ /* 0x000fe40000010205 */
[----:B------:R-:W-:Y:S02]  /*b000*/  SHF.R.S32.HI R5, RZ, 0x1f, R217 ;  /* 0x0000001fff057819 */ /* 0x000fe400000114d9 */
[----:B------:R-:W-:Y:S02]  /*b010*/  LEA.HI.X R53, R2, c[0x0][0x1fc], R53, 0x1, P0 ;  /* 0x00007f0002357a11 */ /* 0x000fe400000f0c35 */
[----:B------:R-:W-:Y:S02]  /*b020*/  SHF.L.U64.HI R39, R6, 0x1, R7 ;  /* 0x0000000106277819 */ /* 0x000fe40000010207 */
[----:B------:R-:W-:Y:S01]  /*b030*/  SHF.L.U64.HI R38, R217, 0x1, R5 ;  /* 0x00000001d9267819 */ /* 0x000fe20000010205 */
[----:B------:R-:W-:-:S05]  /*b040*/  BRA.DIV ~URZ, `(.L_x_626) ;  /* 0x000090727f007947 */ /* 0x000fca000b800000 */
[----:B-1--4-:R1:W2:Y:S02]  /*b050*/  SHFL.IDX PT, R3, R53, RZ, 0x1c1f ;  /* 0x001c1fff35037589 */ /* 0x0122a400000e0000 */
.L_x_681:
[-C--:B------:R-:W-:Y:S01]  /*b060*/  HMMA.16816.F32 R4, R64, R16.reuse, RZ ;  /* 0x000000104004723c */ /* 0x080fe200000018ff */
[----:B------:R-:W3:Y:S01]  /*b070*/  SHFL.IDX PT, R2, R52, RZ, 0x1c1f ;  /* 0x001c1fff34027589 */ /* 0x000ee200000e0000 */
[----:B------:R-:W-:Y:S01]  /*b080*/  BSSY B0, `(.L_x_627) ;  /* 0x0000176000007945 */ /* 0x000fe20003800000 */
[C---:B------:R-:W-:Y:S02]  /*b090*/  ISETP.GE.AND P0, PT, R217.reuse, c[0x0][0x1d4], PT ;  /* 0x00007500d9007a0c */ /* 0x040fe40003f06270 */
[C---:B------:R-:W-:Y:S02]  /*b0a0*/  IADD3 R102, R217.reuse, 0x20, RZ ;  /* 0x00000020d9667810 */ /* 0x040fe40007ffe0ff */
[----:B------:R-:W-:Y:S01]  /*b0b0*/  IADD3 R103, R217, 0x40, RZ ;  /* 0x00000040d9677810 */ /* 0x000fe20007ffe0ff */
[C---:B------:R-:W-:Y:S01]  /*b0c0*/  HMMA.16816.F32 R8, R60.reuse, R16, RZ ;  /* 0x000000103c08723c */ /* 0x040fe200000018ff */
[----:B------:R-:W4:Y:S01]  /*b0d0*/  SHFL.IDX PT, R52, R52, 0x1, 0x1c1f ;  /* 0x003c1f0034347f89 */ /* 0x000f2200000e0000 */
[----:B------:R-:W-:Y:S02]  /*b0e0*/  ISETP.GE.AND P2, PT, R102, c[0x0][0x1d4], PT ;  /* 0x0000750066007a0c */ /* 0x000fe40003f46270 */
[----:B------:R-:W-:Y:S02]  /*b0f0*/  SEL R101, RZ, 0x10, P0 ;  /* 0x00000010ff657807 */ /* 0x000fe40000000000 */
[----:B------:R-:W-:Y:S02]  /*b100*/  SEL R40, RZ, 0x10, P2 ;  /* 0x00000010ff287807 */ /* 0x000fe40001000000 */
[-C--:B------:R-:W-:Y:S01]  /*b110*/  HMMA.16816.F32 R12, R60, R18.reuse, RZ ;  /* 0x000000123c0c723c */ /* 0x080fe200000018ff */
[----:B-1----:R-:W1:Y:S03]  /*b120*/  SHFL.IDX PT, R53, R53, 0x1, 0x1c1f ;  /* 0x003c1f0035357f89 */ /* 0x002e6600000e0000 */
[----:B------:R-:W-:Y:S02]  /*b130*/  IADD3 R46, -R101, 0x10, RZ ;  /* 0x00000010652e7810 */ /* 0x000fe40007ffe1ff */
[----:B------:R-:W-:Y:S02]  /*b140*/  IADD3 R44, -R40, 0x10, RZ ;  /* 0x00000010282c7810 */ /* 0x000fe40007ffe1ff */
[C---:B------:R-:W-:Y:S04]  /*b150*/  HMMA.16816.F32 R16, R64.reuse, R18, RZ ;  /* 0x000000124010723c */ /* 0x040fe800000018ff */
[----:B------:R-:W-:Y:S02]  /*b160*/  LOP3.LUT R46, R46, 0xf, RZ, 0xc0, !PT ;  /* 0x0000000f2e2e7812 */ /* 0x000fe400078ec0ff */
[----:B------:R-:W-:Y:S02]  /*b170*/  LOP3.LUT R44, R44, 0xf, RZ, 0xc0, !PT ;  /* 0x0000000f2c2c7812 */ /* 0x000fe400078ec0ff */
[-C--:B------:R-:W-:Y:S08]  /*b180*/  HMMA.16816.F32 R20, R64, R32.reuse, RZ ;  /* 0x000000204014723c */ /* 0x080ff000000018ff */
[C---:B------:R-:W-:Y:S04]  /*b190*/  HMMA.16816.F32 R24, R60.reuse, R32, RZ ;  /* 0x000000203c18723c */ /* 0x040fe800000018ff */
[C---:B---3--:R-:W-:Y:S02]  /*b1a0*/  IADD3 R28, P1, R2.reuse, R47, RZ ;  /* 0x0000002f021c7210 */ /* 0x048fe40007f3e0ff */
[C---:B------:R-:W-:Y:S02]  /*b1b0*/  IADD3 R36, P6, R2.reuse, R45, RZ ;  /* 0x0000002d02247210 */ /* 0x040fe40007fde0ff */
[----:B--2---:R-:W-:Y:S02]  /*b1c0*/  IADD3.X R29, R3, R38, RZ, P1, !PT ;  /* 0x00000026031d7210 */ /* 0x004fe40000ffe4ff */
[----:B------:R-:W-:Y:S02]  /*b1d0*/  ISETP.GE.AND P1, PT, R103, c[0x0][0x1d4], PT ;  /* 0x0000750067007a0c */ /* 0x000fe40003f26270 */
[C---:B------:R-:W-:Y:S01]  /*b1e0*/  IADD3.X R37, R3.reuse, R39, RZ, P6, !PT ;  /* 0x0000002703257210 */ /* 0x040fe200037fe4ff */
[----:B------:R2:W-:Y:S01]  /*b1f0*/  LDGSTS.E.BYPASS.LTC128B.128 [R218+0x100], [R28.64], !P0 ;  /* 0x001000001cda7fae */ /* 0x0005e2000c101d46 */
[----:B------:R-:W-:Y:S02]  /*b200*/  IADD3 R2, P6, R2, R55, RZ ;  /* 0x0000003702027210 */ /* 0x000fe40007fde0ff */
[----:B----4-:R-:W-:Y:S02]  /*b210*/  IADD3 R46, P5, P0, R46, R52, R47 ;  /* 0x000000342e2e7210 */ /* 0x010fe400078be02f */
[----:B------:R-:W-:Y:S02]  /*b220*/  IADD3.X R3, R3, R54, RZ, P6, !PT ;  /* 0x0000003603037210 */ /* 0x000fe400037fe4ff */
[----:B------:R-:W-:Y:S01]  /*b230*/  ISETP.NE.U32.AND P6, PT, R101, RZ, PT ;  /* 0x000000ff6500720c */ /* 0x000fe20003fc5070 */
[----:B------:R3:W-:Y:S01]  /*b240*/  LDGSTS.E.BYPASS.LTC128B.128 [R218+0x1100], [R36.64], !P2 ;  /* 0x0110000024da7fae */ /* 0x0007e2000d101d46 */
[-C--:B-1----:R-:W-:Y:S02]  /*b250*/  IADD3.X R47, RZ, R53.reuse, R38, P5, P0 ;  /* 0x00000035ff2f7210 */ /* 0x082fe40002fe0426 */
[-C--:B------:R-:W-:Y:S04]  /*b260*/  IADD3 R44, P5, P0, R44, R52.reuse, R45 ;  /* 0x000000342c2c7210 */ /* 0x080fe800078be02d */
[-C--:B------:R-:W-:Y:S01]  /*b270*/  IADD3.X R45, RZ, R53.reuse, R39, P5, P0 ;  /* 0x00000035ff2d7210 */ /* 0x080fe20002fe0427 */
[----:B------:R1:W-:Y:S01]  /*b280*/  LDGSTS.E.BYPASS.LTC128B.128 [R218+0x2100], [R2.64], !P1 ;  /* 0x0210000002da7fae */ /* 0x0003e2000c901d46 */
[----:B------:R-:W-:Y:S07]  /*b290*/  ISETP.NE.U32.AND P0, PT, R40, RZ, PT ;  /* 0x000000ff2800720c */ /* 0x000fee0003f05070 */
[----:B------:R4:W-:Y:S01]  /*b2a0*/  LDGSTS.E.BYPASS.LTC128B.128.ZFILL [R218+0x900], [R46.64], P6 ;  /* 0x009000002eda7fae */ /* 0x0009e2000b141d46 */
[-C--:B--2---:R-:W-:Y:S07]  /*b2b0*/  HMMA.16816.F32 R28, R60, R34.reuse, RZ ;  /* 0x000000223c1c723c */ /* 0x084fee00000018ff */
[----:B------:R4:W-:Y:S01]  /*b2c0*/  LDGSTS.E.BYPASS.LTC128B.128.ZFILL [R218+0x1900], [R44.64], P0 ;  /* 0x019000002cda7fae */ /* 0x0009e20008141d46 */
[C---:B------:R-:W-:Y:S08]  /*b2d0*/  HMMA.16816.F32 R32, R64.reuse, R34, RZ ;  /* 0x000000224020723c */ /* 0x040ff000000018ff */
[-C--:B---3--:R-:W-:Y:S01]  /*b2e0*/  HMMA.16816.F32 R36, R64, R48.reuse, RZ ;  /* 0x000000304024723c */ /* 0x088fe200000018ff */
[----:B-1----:R-:W-:Y:S04]  /*b2f0*/  SEL R2, RZ, 0x10, P1 ;  /* 0x00000010ff027807 */ /* 0x002fe80000800000 */
[C---:B------:R-:W-:Y:S02]  /*b300*/  ISETP.NE.U32.AND P6, PT, R2.reuse, RZ, PT ;  /* 0x000000ff0200720c */ /* 0x040fe40003fc5070 */
[----:B------:R-:W-:Y:S01]  /*b310*/  IADD3 R2, -R2, 0x10, RZ ;  /* 0x0000001002027810 */ /* 0x000fe20007ffe1ff */
[C---:B------:R-:W-:Y:S04]  /*b320*/  HMMA.16816.F32 R40, R60.reuse, R48, RZ ;  /* 0x000000303c28723c */ /* 0x040fe800000018ff */
[----:B------:R-:W-:Y:S04]  /*b330*/  LOP3.LUT R2, R2, 0xf, RZ, 0xc0, !PT ;  /* 0x0000000f02027812 */ /* 0x000fe800078ec0ff */
[-C--:B----4-:R-:W-:Y:S01]  /*b340*/  HMMA.16816.F32 R44, R60, R50.reuse, RZ ;  /* 0x000000323c2c723c */ /* 0x090fe200000018ff */
[----:B------:R-:W-:Y:S04]  /*b350*/  IADD3 R52, P5, P0, R2, R52, R55 ;  /* 0x0000003402347210 */ /* 0x000fe800078be037 */
[----:B------:R-:W-:Y:S02]  /*b360*/  IADD3.X R53, RZ, R53, R54, P5, P0 ;  /* 0x00000035ff357210 */ /* 0x000fe40002fe0436 */
[----:B------:R-:W-:Y:S01]  /*b370*/  ISETP.GE.AND P0, PT, R225, 0x1, PT ;  /* 0x00000001e100780c */ /* 0x000fe20003f06270 */
[C---:B------:R-:W-:Y:S02]  /*b380*/  HMMA.16816.F32 R48, R64.reuse, R50, RZ ;  /* 0x000000324030723c */ /* 0x040fe400000018ff */
[----:B------:R1:W-:Y:S08]  /*b390*/  LDGSTS.E.BYPASS.LTC128B.128.ZFILL [R218+0x2900], [R52.64], P6 ;  /* 0x0290000034da7fae */ /* 0x0003f0000b141d46 */
[----:B------:R-:W0:Y:S01]  /*b3a0*/  LDGDEPBAR ;  /* 0x00000000000079af */ /* 0x000e220000000000 */
[-C--:B-1----:R-:W-:Y:S08]  /*b3b0*/  HMMA.16816.F32 R52, R64, R172.reuse, RZ ;  /* 0x000000ac4034723c */ /* 0x082ff000000018ff */
        /* <DEDUP_REMOVED lines=13> */
[----:B------:R-:W2:Y:S07]  /*b490*/  LDSM.16.M88.4 R188, [R203+0x3000] ;  /* 0x00300000cbbc783b */ /* 0x000eae0000000200 */
        /* <DEDUP_REMOVED lines=10> */
[----:B------:R-:W3:Y:S07]  /*b540*/  LDSM.16.M88.4 R176, [R200+0x1400] ;  /* 0x00140000c8b0783b */ /* 0x000eee0000000200 */
[-C--:B-1----:R-:W-:Y:S08]  /*b550*/  HMMA.16816.F32 R4, R172, R180.reuse, R4 ;  /* 0x000000b4ac04723c */ /* 0x082ff00000001804 */
[C---:B--2---:R-:W-:Y:S08]  /*b560*/  HMMA.16816.F32 R8, R188.reuse, R180, R8 ;  /* 0x000000b4bc08723c */ /* 0x044ff00000001808 */
[-C--:B------:R-:W-:Y:S08]  /*b570*/  HMMA.16816.F32 R12, R188, R182.reuse, R12 ;  /* 0x000000b6bc0c723c */ /* 0x080ff0000000180c */
[C---:B------:R-:W-:Y:S01]  /*b580*/  HMMA.16816.F32 R16, R172.reuse, R182, R16 ;  /* 0x000000b6ac10723c */ /* 0x040fe20000001810 */
[----:B------:R-:W-:Y:S07]  /*b590*/  LDSM.16.M88.4 R180, [R213] ;  /* 0x00000000d5b4783b */ /* 0x000fee0000000200 */
[-C--:B---3--:R-:W-:Y:S08]  /*b5a0*/  HMMA.16816.F32 R20, R172, R176.reuse, R20 ;  /* 0x000000b0ac14723c */ /* 0x088ff00000001814 */
        /* <DEDUP_REMOVED lines=11> */
[-C--:B------:R-:W-:Y:S01]  /*b660*/  HMMA.16816.F32 R60, R188, R194.reuse, R60 ;  /* 0x000000c2bc3c723c */ /* 0x080fe2000000183c */
[----:B------:R-:W-:Y:S07]  /*b670*/  LDSM.16.M88.4 R188, [R211] ;  /* 0x00000000d3bc783b */ /* 0x000fee0000000200 */
[----:B------:R-:W-:Y:S01]  /*b680*/  HMMA.16816.F32 R64, R172, R194, R64 ;  /* 0x000000c2ac40723c */ /* 0x000fe20000001840 */
[----:B------:R-:W3:Y:S07]  /*b690*/  LDSM.16.M88.4 R172, [R212] ;  /* 0x00000000d4ac783b */ /* 0x000eee0000000200 */
[-C--:B-1----:R-:W-:Y:S01]  /*b6a0*/  HMMA.16816.F32 R4, R176, R180.reuse, R4 ;  /* 0x000000b4b004723c */ /* 0x082fe20000001804 */
[----:B------:R-:W1:Y:S07]  /*b6b0*/  LDSM.16.M88.4 R192, [R210] ;  /* 0x00000000d2c0783b */ /* 0x000e6e0000000200 */
[C---:B--2---:R-:W-:Y:S08]  /*b6c0*/  HMMA.16816.F32 R8, R184.reuse, R180, R8 ;  /* 0x000000b4b808723c */ /* 0x044ff00000001808 */
[-C--:B------:R-:W-:Y:S08]  /*b6d0*/  HMMA.16816.F32 R12, R184, R182.reuse, R12 ;  /* 0x000000b6b80c723c */ /* 0x080ff0000000180c */
[C---:B------:R-:W-:Y:S01]  /*b6e0*/  HMMA.16816.F32 R16, R176.reuse, R182, R16 ;  /* 0x000000b6b010723c */ /* 0x040fe20000001810 */
[----:B------:R-:W-:Y:S07]  /*b6f0*/  LDSM.16.M88.4 R180, [R200+0x2000] ;  /* 0x00200000c8b4783b */ /* 0x000fee0000000200 */
[-C--:B---3--:R-:W-:Y:S08]  /*b700*/  HMMA.16816.F32 R20, R176, R172.reuse, R20 ;  /* 0x000000acb014723c */ /* 0x088ff00000001814 */
        /* <DEDUP_REMOVED lines=8> */
[----:B------:R-:W3:Y:S07]  /*b790*/  LDSM.16.M88.4 R188, [R203+0x5000] ;  /* 0x00500000cbbc783b */ /* 0x000eee0000000200 */
[-C--:B-1----:R-:W-:Y:S08]  /*b7a0*/  HMMA.16816.F32 R52, R176, R192.reuse, R52 ;  /* 0x000000c0b034723c */ /* 0x082ff00000001834 */
[C---:B------:R-:W-:Y:S08]  /*b7b0*/  HMMA.16816.F32 R56, R184.reuse, R192, R56 ;  /* 0x000000c0b838723c */ /* 0x040ff00000001838 */
[-C--:B------:R-:W-:Y:S01]  /*b7c0*/  HMMA.16816.F32 R60, R184, R194.reuse, R60 ;  /* 0x000000c2b83c723c */ /* 0x080fe2000000183c */
[----:B------:R-:W1:Y:S07]  /*b7d0*/  LDSM.16.M88.4 R184, [R200+0x2400] ;  /* 0x00240000c8b8783b */ /* 0x000e6e0000000200 */
[----:B------:R-:W-:Y:S01]  /*b7e0*/  HMMA.16816.F32 R64, R176, R194, R64 ;  /* 0x000000c2b040723c */ /* 0x000fe20000001840 */
[----:B------:R-:W4:Y:S07]  /*b7f0*/  LDSM.16.M88.4 R176, [R200+0x2800] ;  /* 0x00280000c8b0783b */ /* 0x000f2e0000000200 */
[-C--:B--2---:R-:W-:Y:S01]  /*b800*/  HMMA.16816.F32 R4, R172, R180.reuse, R4 ;  /* 0x000000b4ac04723c */ /* 0x084fe20000001804 */
[----:B------:R-:W2:Y:S07]  /*b810*/  LDSM.16.M88.4 R192, [R200+0x2c00] ;  /* 0x002c0000c8c0783b */ /* 0x000eae0000000200 */
[C---:B---3--:R-:W-:Y:S08]  /*b820*/  HMMA.16816.F32 R8, R188.reuse, R180, R8 ;  /* 0x000000b4bc08723c */ /* 0x048ff00000001808 */
        /* <DEDUP_REMOVED lines=8> */
[-C--:B----4-:R-:W-:Y:S08]  /*b8b0*/  HMMA.16816.F32 R36, R172, R176.reuse, R36 ;  /* 0x000000b0ac24723c */ /* 0x090ff00000001824 */
[C---:B------:R-:W-:Y:S08]  /*b8c0*/  HMMA.16816.F32 R40, R188.reuse, R176, R40 ;  /* 0x000000b0bc28723c */ /* 0x040ff00000001828 */
[-C--:B------:R-:W-:Y:S08]  /*b8d0*/  HMMA.16816.F32 R44, R188, R178.reuse, R44 ;  /* 0x000000b2bc2c723c */ /* 0x080ff0000000182c */
[C---:B------:R-:W-:Y:S01]  /*b8e0*/  HMMA.16816.F32 R48, R172.reuse, R178, R48 ;  /* 0x000000b2ac30723c */ /* 0x040fe20000001830 */
[----:B------:R-:W3:Y:S07]  /*b8f0*/  LDSM.16.M88.4 R176, [R204+0x5000] ;  /* 0x00500000ccb0783b */ /* 0x000eee0000000200 */
[-C--:B--2---:R-:W-:Y:S08]  /*b900*/  HMMA.16816.F32 R52, R172, R192.reuse, R52 ;  /* 0x000000c0ac34723c */ /* 0x084ff00000001834 */
[C---:B------:R-:W-:Y:S08]  /*b910*/  HMMA.16816.F32 R56, R188.reuse, R192, R56 ;  /* 0x000000c0bc38723c */ /* 0x040ff00000001838 */
[-C--:B------:R-:W-:Y:S08]  /*b920*/  HMMA.16816.F32 R60, R188, R194.reuse, R60 ;  /* 0x000000c2bc3c723c */ /* 0x080ff0000000183c */
[----:B------:R-:W-:Y:S08]  /*b930*/  HMMA.16816.F32 R64, R172, R194, R64 ;  /* 0x000000c2ac40723c */ /* 0x000ff00000001840 */
[-C--:B-1----:R-:W-:Y:S08]  /*b940*/  HMMA.16816.F32 R4, R180, R184.reuse, R4 ;  /* 0x000000b8b404723c */ /* 0x082ff00000001804 */
[C---:B---3--:R-:W-:Y:S08]  /*b950*/  HMMA.16816.F32 R8, R176.reuse, R184, R8 ;  /* 0x000000b8b008723c */ /* 0x048ff00000001808 */
[-C--:B------:R-:W-:Y:S08]  /*b960*/  HMMA.16816.F32 R12, R176, R186.reuse, R12 ;  /* 0x000000bab00c723c */ /* 0x080ff0000000180c */
[----:B------:R-:W-:Y:S01]  /*b970*/  FMUL.FTZ R4, R4, c[0x0][0x320] ;  /* 0x0000c80004047a20 */ /* 0x000fe20000410000 */
[C---:B------:R-:W-:Y:S03]  /*b980*/  HMMA.16816.F32 R16, R180.reuse, R186, R16 ;  /* 0x000000bab410723c */ /* 0x040fe60000001810 */
[----:B------:R-:W-:Y:S01]  /*b990*/  MUFU.TANH R174, R4 ;  /* 0x0000000400ae7308 */ /* 0x000fe20000002400 */
[----:B------:R-:W-:Y:S02]  /*b9a0*/  FMUL.FTZ R5, R5, c[0x0][0x320] ;  /* 0x0000c80005057a20 */ /* 0x000fe40000410000 */
[----:B------:R-:W-:Y:S02]  /*b9b0*/  FMUL.FTZ R6, R6, c[0x0][0x320] ;  /* 0x0000c80006067a20 */ /* 0x000fe40000410000 */
[----:B------:R-:W-:Y:S04]  /*b9c0*/  FMUL.FTZ R7, R7, c[0x0][0x320] ;  /* 0x0000c80007077a20 */ /* 0x000fe80000410000 */
[----:B------:R-:W-:Y:S01]  /*b9d0*/  FMUL.FTZ R8, R8, c[0x0][0x320] ;  /* 0x0000c80008087a20 */ /* 0x000fe20000410000 */
[----:B------:R-:W-:Y:S01]  /*b9e0*/  MUFU.TANH R190, R5 ;  /* 0x0000000500be7308 */ /* 0x000fe20000002400 */
[----:B------:R-:W-:Y:S02]  /*b9f0*/  FMUL.FTZ R9, R9, c[0x0][0x320] ;  /* 0x0000c80009097a20 */ /* 0x000fe40000410000 */
[----:B------:R-:W-:Y:S02]  /*ba00*/  FMUL.FTZ R10, R10, c[0x0][0x320] ;  /* 0x0000c8000a0a7a20 */ /* 0x000fe40000410000 */
[----:B------:R-:W-:Y:S02]  /*ba10*/  FMUL.FTZ R11, R11, c[0x0][0x320] ;  /* 0x0000c8000b0b7a20 */ /* 0x000fe40000410000 */
[----:B------:R-:W-:Y:S02]  /*ba20*/  FMUL.FTZ R12, R12, c[0x0][0x320] ;  /* 0x0000c8000c0c7a20 */ /* 0x000fe40000410000 */
[----:B------:R-:W-:Y:S01]  /*ba30*/  FMUL.FTZ R13, R13, c[0x0][0x320] ;  /* 0x0000c8000d0d7a20 */ /* 0x000fe20000410000 */
[----:B------:R-:W-:Y:S01]  /*ba40*/  MUFU.TANH R173, R6 ;  /* 0x0000000600ad7308 */ /* 0x000fe20000002400 */
[----:B------:R-:W-:Y:S02]  /*ba50*/  FMUL.FTZ R17, R17, c[0x0][0x320] ;  /* 0x0000c80011117a20 */ /* 0x000fe40000410000 */
[----:B------:R-:W-:Y:S02]  /*ba60*/  FMUL.FTZ R18, R18, c[0x0][0x320] ;  /* 0x0000c80012127a20 */ /* 0x000fe40000410000 */
[----:B------:R-:W-:Y:S02]  /*ba70*/  FMUL.FTZ R14, R14, c[0x0][0x320] ;  /* 0x0000c8000e0e7a20 */ /* 0x000fe40000410000 */
[----:B------:R-:W-:Y:S02]  /*ba80*/  FMUL.FTZ R15, R15, c[0x0][0x320] ;  /* 0x0000c8000f0f7a20 */ /* 0x000fe40000410000 */
[----:B------:R-:W-:Y:S01]  /*ba90*/  FMUL.FTZ R16, R16, c[0x0][0x320] ;  /* 0x0000c80010107a20 */ /* 0x000fe20000410000 */
[----:B------:R1:W-:Y:S10]  /*baa0*/  MUFU.TANH R189, R7 ;  /* 0x0000000700bd7308 */ /* 0x0003f40000002400 */
[----:B------:R-:W-:Y:S10]  /*bab0*/  MUFU.TANH R185, R8 ;  /* 0x0000000800b97308 */ /* 0x000ff40000002400 */
[----:B------:R-:W-:Y:S01]  /*bac0*/  MUFU.TANH R191, R9 ;  /* 0x0000000900bf7308 */ /* 0x000fe20000002400 */
[----:B-1----:R-:W1:Y:S09]  /*bad0*/  LDSM.16.M88.4 R4, [R208] ;  /* 0x00000000d004783b */ /* 0x002e720000000200 */
[----:B------:R-:W-:Y:S10]  /*bae0*/  MUFU.TANH R188, R10 ;  /* 0x0000000a00bc7308 */ /* 0x000ff40000002400 */
[----:B------:R2:W-:Y:S10]  /*baf0*/  MUFU.TANH R192, R11 ;  /* 0x0000000b00c07308 */ /* 0x0005f40000002400 */
[----:B------:R3:W-:Y:S10]  /*bb00*/  MUFU.TANH R107, R17 ;  /* 0x00000011006b7308 */ /* 0x0007f40000002400 */
[----:B------:R-:W-:Y:S01]  /*bb10*/  MUFU.TANH R175, R12 ;  /* 0x0000000c00af7308 */ /* 0x000fe20000002400 */
[----:B--2---:R-:W2:Y:S01]  /*bb20*/  LDSM.16.M88.4 R8, [R207] ;  /* 0x00000000cf08783b */ /* 0x004ea20000000200 */
[-C--:B-1----:R-:W-:Y:S08]  /*bb30*/  HMMA.16816.F32 R20, R180, R4.reuse, R20 ;  /* 0x00000004b414723c */ /* 0x082ff00000001814 */
[----:B------:R-:W-:Y:S01]  /*bb40*/  MUFU.TANH R184, R13 ;  /* 0x0000000d00b87308 */ /* 0x000fe20000002400 */
[C---:B------:R-:W-:Y:S04]  /*bb50*/  HMMA.16816.F32 R24, R176.reuse, R4, R24 ;  /* 0x00000004b018723c */ /* 0x040fe80000001818 */
[----:B---3--:R-:W-:Y:S05]  /*bb60*/  FMUL.FTZ R17, R19, c[0x0][0x320] ;  /* 0x0000c80013117a20 */ /* 0x008fea0000410000 */
[----:B------:R-:W-:Y:S01]  /*bb70*/  MUFU.TANH R187, R14 ;  /* 0x0000000e00bb7308 */ /* 0x000fe20000002400 */
[-C--:B------:R-:W-:Y:S08]  /*bb80*/  HMMA.16816.F32 R28, R176, R6.reuse, R28 ;  /* 0x00000006b01c723c */ /* 0x080ff0000000181c */
[C---:B------:R-:W-:Y:S01]  /*bb90*/  HMMA.16816.F32 R32, R180.reuse, R6, R32 ;  /* 0x00000006b420723c */ /* 0x040fe20000001820 */
[----:B------:R-:W-:Y:S01]  /*bba0*/  MUFU.TANH R186, R15 ;  /* 0x0000000f00ba7308 */ /* 0x000fe20000002400 */
[----:B------:R-:W1:Y:S01]  /*bbb0*/  LDSM.16.M88.4 R4, [R206] ;  /* 0x00000000ce04783b */ /* 0x000e620000000200 */
[----:B------:R-:W-:Y:S04]  /*bbc0*/  DEPBAR.LE SB0, 0x0 ;  /* 0x000080000000791a */ /* 0x000fe80000000000 */
[----:B------:R-:W-:Y:S02]  /*bbd0*/  FMUL.FTZ R20, R20, c[0x0][0x320] ;  /* 0x0000c80014147a20 */ /* 0x000fe40000410000 */
[----:B------:R-:W-:Y:S02]  /*bbe0*/  FMUL.FTZ R21, R21, c[0x0][0x320] ;  /* 0x0000c80015157a20 */ /* 0x000fe40000410000 */
[----:B------:R-:W-:Y:S01]  /*bbf0*/  MUFU.TANH R172, R16 ;  /* 0x0000001000ac7308 */ /* 0x000fe20000002400 */
[----:B------:R-:W-:Y:S01]  /*bc00*/  BAR.SYNC.DEFER_BLOCKING 0x0 ;  /* 0x0000000000007b1d */ /* 0x000fe20000010000 */
[----:B------:R-:W-:Y:S01]  /*bc10*/  FMUL.FTZ R22, R22, c[0x0][0x320] ;  /* 0x0000c80016167a20 */ /* 0x000fe20000410000 */
[-C--:B--2---:R-:W-:Y:S05]  /*bc20*/  HMMA.16816.F32 R36, R180, R8.reuse, R36 ;  /* 0x00000008b424723c */ /* 0x084fea0000001824 */
[----:B------:R-:W-:Y:S02]  /*bc30*/  FMUL.FTZ R23, R23, c[0x0][0x320] ;  /* 0x0000c80017177a20 */ /* 0x000fe40000410000 */
[----:B------:R-:W-:Y:S01]  /*bc40*/  MUFU.TANH R18, R18 ;  /* 0x0000001200127308 */ /* 0x000fe20000002400 */
[----:B------:R-:W-:Y:S01]  /*bc50*/  FMUL.FTZ R24, R24, c[0x0][0x320] ;  /* 0x0000c80018187a20 */ /* 0x000fe20000410000 */
[C---:B------:R-:W-:Y:S04]  /*bc60*/  HMMA.16816.F32 R40, R176.reuse, R8, R40 ;  /* 0x00000008b028723c */ /* 0x040fe80000001828 */
[----:B------:R-:W-:Y:S02]  /*bc70*/  FMUL.FTZ R25, R25, c[0x0][0x320] ;  /* 0x0000c80019197a20 */ /* 0x000fe40000410000 */
[----:B------:R-:W-:Y:S02]  /*bc80*/  FMUL.FTZ R26, R26, c[0x0][0x320] ;  /* 0x0000c8001a1a7a20 */ /* 0x000fe40000410000 */
[----:B------:R-:W-:Y:S01]  /*bc90*/  MUFU.TANH R17, R17 ;  /* 0x0000001100117308 */ /* 0x000fe20000002400 */
[-C--:B------:R-:W-:Y:S03]  /*bca0*/  HMMA.16816.F32 R44, R176, R10.reuse, R44 ;  /* 0x0000000ab02c723c */ /* 0x080fe6000000182c */
[----:B------:R-:W-:Y:S02]  /*bcb0*/  FMUL.FTZ R27, R27, c[0x0][0x320] ;  /* 0x0000c8001b1b7a20 */ /* 0x000fe40000410000 */
[----:B------:R-:W-:Y:S02]  /*bcc0*/  FMUL.FTZ R28, R28, c[0x0][0x320] ;  /* 0x0000c8001c1c7a20 */ /* 0x000fe40000410000 */
[----:B------:R-:W-:Y:S01]  /*bcd0*/  FMUL.FTZ R29, R29, c[0x0][0x320] ;  /* 0x0000c8001d1d7a20 */ /* 0x000fe20000410000 */
[C---:B------:R-:W-:Y:S01]  /*bce0*/  HMMA.16816.F32 R48, R180.reuse, R10, R48 ;  /* 0x0000000ab430723c */ /* 0x040fe20000001830 */
[----:B------:R-:W-:Y:S03]  /*bcf0*/  MUFU.TANH R193, R20 ;  /* 0x0000001400c17308 */ /* 0x000fe60000002400 */
[----:B------:R-:W-:Y:S02]  /*bd00*/  FMUL.FTZ R30, R30, c[0x0][0x320] ;  /* 0x0000c8001e1e7a20 */ /* 0x000fe40000410000 */
[----:B------:R-:W-:Y:S02]  /*bd10*/  FMUL.FTZ R31, R31, c[0x0][0x320] ;  /* 0x0000c8001f1f7a20 */ /* 0x000fe40000410000 */
[----:B------:R-:W-:Y:S01]  /*bd20*/  FMUL.FTZ R40, R40, c[0x0][0x320] ;  /* 0x0000c80028287a20 */ /* 0x000fe20000410000 */
[-C--:B-1----:R-:W-:Y:S02]  /*bd30*/  HMMA.16816.F32 R52, R180, R4.reuse, R52 ;  /* 0x00000004b434723c */ /* 0x082fe40000001834 */
[----:B------:R-:W-:Y:S01]  /*bd40*/  MUFU.TANH R196, R21 ;  /* 0x0000001500c47308 */ /* 0x000fe20000002400 */
[----:B------:R-:W-:Y:S02]  /*bd50*/  FMUL.FTZ R41, R41, c[0x0][0x320] ;  /* 0x0000c80029297a20 */ /* 0x000fe40000410000 */
[----:B------:R-:W-:Y:S02]  /*bd60*/  FMUL.FTZ R42, R42, c[0x0][0x320] ;  /* 0x0000c8002a2a7a20 */ /* 0x000fe40000410000 */
[----:B------:R-:W-:Y:S01]  /*bd70*/  FMUL.FTZ R43, R43, c[0x0][0x320] ;  /* 0x0000c8002b2b7a20 */ /* 0x000fe20000410000 */
[C---:B------:R-:W-:Y:S04]  /*bd80*/  HMMA.16816.F32 R56, R176.reuse, R4, R56 ;  /* 0x00000004b038723c */ /* 0x040fe80000001838 */
[----:B------:R-:W1:Y:S01]  /*bd90*/  MUFU.TANH R2, R40 ;  /* 0x0000002800027308 */ /* 0x000e620000002400 */
[----:B------:R-:W-:Y:S02]  /*bda0*/  FMUL.FTZ R46, R46, c[0x0][0x320] ;  /* 0x0000c8002e2e7a20 */ /* 0x000fe40000410000 */
[----:B------:R-:W-:Y:S01]  /*bdb0*/  FMUL.FTZ R47, R47, c[0x0][0x320] ;  /* 0x0000c8002f2f7a20 */ /* 0x000fe20000410000 */
[-C--:B------:R-:W-:Y:S04]  /*bdc0*/  HMMA.16816.F32 R60, R176, R6.reuse, R60 ;  /* 0x00000006b03c723c */ /* 0x080fe8000000183c */
[----:B------:R-:W-:Y:S02]  /*bdd0*/  FMUL.FTZ R32, R32, c[0x0][0x320] ;  /* 0x0000c80020207a20 */ /* 0x000fe40000410000 */
[----:B------:R-:W-:Y:S01]  /*bde0*/  MUFU.TANH R3, R42 ;  /* 0x0000002a00037308 */ /* 0x000fe20000002400 */
[----:B------:R-:W-:Y:S01]  /*bdf0*/  FMUL.FTZ R33, R33, c[0x0][0x320] ;  /* 0x0000c80021217a20 */ /* 0x000fe20000410000 */
[----:B------:R-:W-:Y:S04]  /*be00*/  HMMA.16816.F32 R64, R180, R6, R64 ;  /* 0x00000006b440723c */ /* 0x000fe80000001840 */
[----:B------:R-:W-:Y:S02]  /*be10*/  FMUL.FTZ R34, R34, c[0x0][0x320] ;  /* 0x0000c80022227a20 */ /* 0x000fe40000410000 */
[----:B------:R-:W-:Y:S02]  /*be20*/  FMUL.FTZ R35, R35, c[0x0][0x320] ;  /* 0x0000c80023237a20 */ /* 0x000fe40000410000 */
[----:B------:R-:W-:Y:S01]  /*be30*/  MUFU.TANH R198, R22 ;  /* 0x0000001600c67308 */ /* 0x000fe20000002400 */
[----:B------:R-:W-:Y:S01]  /*be40*/  FMUL.FTZ R36, R36, c[0x0][0x320] ;  /* 0x0000c80024247a20 */ /* 0x000fe20000410000 */
[----:B-1----:R1:W-:Y:S02]  /*be50*/  STL [R1], R2 ;  /* 0x0000000201007387 */ /* 0x0023e40000100800 */
[----:B------:R-:W-:Y:S02]  /*be60*/  FMUL.FTZ R37, R37, c[0x0][0x320] ;  /* 0x0000c80025257a20 */ /* 0x000fe40000410000 */
[----:B------:R-:W-:Y:S02]  /*be70*/  FMUL.FTZ R38, R38, c[0x0][0x320] ;  /* 0x0000c80026267a20 */ /* 0x000fe40000410000 */
[----:B------:R-:W-:Y:S02]  /*be80*/  FMUL.FTZ R39, R39, c[0x0][0x320] ;  /* 0x0000c80027277a20 */ /* 0x000fe40000410000 */
        /* <DEDUP_REMOVED lines=12> */
[----:B-1----:R-:W1:Y:S01]  /*bf50*/  MUFU.TANH R2, R41 ;  /* 0x0000002900027308 */ /* 0x002e620000002400 */
        /* <DEDUP_REMOVED lines=13> */
[----:B------:R-:W-:Y:S01]  /*c030*/  FMUL.FTZ R67, R67, c[0x0][0x320] ;  /* 0x0000c80043437a20 */ /* 0x000fe20000410000 */
[----:B-1----:R1:W-:Y:S04]  /*c040*/  STL [R1+0x4], R2 ;  /* 0x0000040201007387 */ /* 0x0023e80000100800 */
[----:B------:R2:W-:Y:S02]  /*c050*/  STL [R1+0xc], R3 ;  /* 0x00000c0301007387 */ /* 0x0005e40000100800 */
[----:B------:R-:W-:Y:S10]  /*c060*/  MUFU.TANH R234, R27 ;  /* 0x0000001b00ea7308 */ /* 0x000ff40000002400 */
[----:B------:R-:W-:Y:S10]  /*c070*/  MUFU.TANH R224, R28 ;  /* 0x0000001c00e07308 */ /* 0x000ff40000002400 */
[----:B-1----:R-:W1:Y:S10]  /*c080*/  MUFU.TANH R2, R43 ;  /* 0x0000002b00027308 */ /* 0x002e740000002400 */
[----:B--2---:R-:W2:Y:S10]  /*c090*/  MUFU.TANH R3, R46 ;  /* 0x0000002e00037308 */ /* 0x004eb40000002400 */
[----:B------:R-:W-:Y:S01]  /*c0a0*/  MUFU.TANH R227, R29 ;  /* 0x0000001d00e37308 */ /* 0x000fe20000002400 */
[----:B-1----:R1:W-:Y:S09]  /*c0b0*/  STL [R1+0x10], R2 ;  /* 0x0000100201007387 */ /* 0x0023f20000100800 */
[----:B------:R-:W-:Y:S01]  /*c0c0*/  MUFU.TANH R235, R30 ;  /* 0x0000001e00eb7308 */ /* 0x000fe20000002400 */
[----:B--2---:R2:W-:Y:S09]  /*c0d0*/  STL [R1+0x8], R3 ;  /* 0x0000080301007387 */ /* 0x0045f20000100800 */
[----:B------:R-:W-:Y:S10]  /*c0e0*/  MUFU.TANH R236, R31 ;  /* 0x0000001f00ec7308 */ /* 0x000ff40000002400 */
[----:B-1----:R-:W1:Y:S10]  /*c0f0*/  MUFU.TANH R2, R47 ;  /* 0x0000002f00027308 */ /* 0x002e740000002400 */
[----:B------:R2:W3:Y:S10]  /*c100*/  MUFU.TANH R195, R32 ;  /* 0x0000002000c37308 */ /* 0x0004f40000002400 */
[----:B------:R2:W4:Y:S01]  /*c110*/  MUFU.TANH R194, R33 ;  /* 0x0000002100c27308 */ /* 0x0005220000002400 */
[----:B-1----:R2:W-:Y:S09]  /*c120*/  STL [R1+0x14], R2 ;  /* 0x0000140201007387 */ /* 0x0025f20000100800 */
        /* <DEDUP_REMOVED lines=29> */
[----:B---34-:R-:W-:Y:S01]  /*c300*/  SHF.R.S32.HI R7, RZ, 0x1f, R217 ;  /* 0x0000001fff077819 */ /* 0x018fe200000114d9 */
[----:B--2---:R-:W2:Y:S01]  /*c310*/  LDL R3, [R1+0x38] ;  /* 0x0000380001037983 */ /* 0x004ea20000100800 */
[----:B------:R-:W-:Y:S02]  /*c320*/  IMAD.MOV.U32 R228, RZ, RZ, RZ ;  /* 0x000000ffffe47224 */ /* 0x000fe400078e00ff */
[----:B------:R-:W-:Y:S01]  /*c330*/  SHF.L.U64.HI R16, R217, 0x1, R7 ;  /* 0x00000001d9107819 */ /* 0x000fe20000010207 */
[----:B------:R-:W3:Y:S01]  /*c340*/  LDL R2, [R1+0x18] ;  /* 0x0000180001027983 */ /* 0x000ee20000100800 */
[----:B------:R-:W-:Y:S02]  /*c350*/  IMAD.SHL.U32 R20, R103, 0x2, RZ ;  /* 0x0000000267147824 */ /* 0x000fe400078e00ff */
[----:B------:R-:W-:Y:S01]  /*c360*/  IMAD.SHL.U32 R19, R102, 0x2, RZ ;  /* 0x0000000266137824 */ /* 0x000fe200078e00ff */
        /* <DEDUP_REMOVED lines=8> */
[--C-:B------:R-:W-:Y:S01]  /*c3f0*/  IMAD.MOV.U32 R2, RZ, RZ, R3.reuse ;  /* 0x000000ffff027224 */ /* 0x100fe200078e0003 */
        /* <DEDUP_REMOVED lines=8> */
[----:B------:R-:W-:Y:S02]  /*c480*/  SHF.R.S32.HI R8, RZ, 0x1f, R8 ;  /* 0x0000001fff087819 */ /* 0x000fe40000011408 */
[----:B------:R-:W-:Y:S01]  /*c490*/  SHF.R.S32.HI R2, RZ, 0x1f, R230 ;  /* 0x0000001fff027819 */ /* 0x000fe200000114e6 */
[----:B------:R2:W3:Y:S01]  /*c4a0*/  @!P3 LDG.E R228, [R4.64] ;  /* 0x0000000604e4b981 */ /* 0x0004e2000c1e1900 */
[----:B------:R-:W-:Y:S02]  /*c4b0*/  SHF.L.U64.HI R15, R103, 0x1, R8 ;  /* 0x00000001670f7819 */ /* 0x000fe40000010208 */
[----:B------:R-:W-:Y:S04]  /*c4c0*/  IADD3 R8, R217, 0x20, RZ ;  /* 0x00000020d9087810 */ /* 0x000fe80007ffe0ff */
[----:B------:R-:W-:Y:S04]  /*c4d0*/  SHF.R.S32.HI R8, RZ, 0x1f, R8 ;  /* 0x0000001fff087819 */ /* 0x000fe80000011408 */
[----:B------:R-:W-:Y:S01]  /*c4e0*/  SHF.L.U64.HI R14, R102, 0x1, R8 ;  /* 0x00000001660e7819 */ /* 0x000fe20000010208 */
[----:B--2---:R-:W-:Y:S02]  /*c4f0*/  IMAD R4, R2, c[0x0][0x1e0], RZ ;  /* 0x0000780002047a24 */ /* 0x004fe400078e02ff */
[C---:B------:R-:W-:Y:S04]  /*c500*/  IMAD.WIDE.U32 R2, R230.reuse, c[0x0][0x1e0], RZ ;  /* 0x00007800e6027a25 */ /* 0x040fe800078e00ff */
[----:B------:R-:W-:Y:S04]  /*c510*/  IMAD R4, R230, c[0x0][0x1e4], R4 ;  /* 0x00007900e6047a24 */ /* 0x000fe800078e0204 */
[----:B------:R-:W-:Y:S01]  /*c520*/  IMAD.IADD R3, R3, 0x1, R4 ;  /* 0x0000000103037824 */ /* 0x000fe200078e0204 */
[----:B---3--:R-:W-:Y:S03]  /*c530*/  SHF.R.S32.HI R12, RZ, 0x1f, R228 ;  /* 0x0000001fff0c7819 */ /* 0x008fe600000114e4 */
        /* <DEDUP_REMOVED lines=8> */
[----:B------:R2:W3:Y:S02]  /*c5c0*/  SHFL.IDX PT, R5, R12, RZ, 0x1c1f ;  /* 0x001c1fff0c057589 */ /* 0x0004e400000e0000 */
.L_x_682:
[----:B------:R-:W-:-:S05]  /*c5d0*/  BRA.DIV ~URZ, `(.L_x_630) ;  /* 0x00007bc27f007947 */ /* 0x000fca000b800000 */
[----:B------:R-:W4:Y:S01]  /*c5e0*/  SHFL.IDX PT, R2, R13, RZ, 0x1c1f ;  /* 0x001c1fff0d027589 */ /* 0x000f2200000e0000 */
[C---:B------:R-:W-:Y:S02]  /*c5f0*/  IADD3 R6, -R101.reuse, 0x10, RZ ;  /* 0x0000001065067810 */ /* 0x040fe40007ffe1ff */
[----:B------:R-:W-:Y:S02]  /*c600*/  ISETP.NE.U32.AND P0, PT, R101, RZ, PT ;  /* 0x000000ff6500720c */ /* 0x000fe40003f05070 */
[----:B------:R-:W-:Y:S04]  /*c610*/  LOP3.LUT R6, R6, 0xf, RZ, 0xc0, !PT ;  /* 0x0000000f06067812 */ /* 0x000fe800078ec0ff */
[----:B----4-:R-:W-:Y:S04]  /*c620*/  IADD3 R6, P6, P5, R6, R2, R21 ;  /* 0x0000000206067210 */ /* 0x010fe80007dde015 */
[----:B---3--:R-:W-:Y:S02]  /*c630*/  IADD3.X R7, RZ, R5, R16, P6, P5 ;  /* 0x00000005ff077210 */ /* 0x008fe400037ea410 */
[C---:B------:R-:W-:Y:S02]  /*c640*/  IADD3 R10, P6, R2.reuse, R19, RZ ;  /* 0x00000013020a7210 */ /* 0x040fe40007fde0ff */
[----:B------:R-:W-:Y:S01]  /*c650*/  IADD3 R8, P5, R2, R20, RZ ;  /* 0x0000001402087210 */ /* 0x000fe20007fbe0ff */
[----:B------:R-:W-:Y:S01]  /*c660*/  @!PT LDS RZ, [RZ] ;  /* 0x00000000fffff984 */ /* 0x000fe20000000800 */
[----:B------:R-:W-:Y:S01]  /*c670*/  @!PT LDS RZ, [RZ] ;  /* 0x00000000fffff984 */ /* 0x000fe20000000800 */
[----:B------:R3:W-:Y:S02]  /*c680*/  LDGSTS.E.BYPASS.LTC128B.128.ZFILL [R218+0x3100], [R6.64], P0 ;  /* 0x0310000006da7fae */ /* 0x0007e40008141d46 */
[C---:B------:R-:W-:Y:S02]  /*c690*/  IMAD.X R11, R5.reuse, 0x1, R14, P6 ;  /* 0x00000001050b7824 */ /* 0x040fe400030e060e */
[----:B------:R3:W4:Y:S01]  /*c6a0*/  SHFL.IDX PT, R2, R13, 0x1, 0x1c1f ;  /* 0x003c1f000d027f89 */ /* 0x00072200000e0000 */
[----:B------:R-:W-:Y:S03]  /*c6b0*/  IMAD.X R9, R5, 0x1, R15, P5 ;  /* 0x0000000105097824 */ /* 0x000fe600028e060f */
[----:B------:R3:W-:Y:S04]  /*c6c0*/  LDGSTS.E.BYPASS.LTC128B.128 [R218+0x4100], [R10.64], !P2 ;  /* 0x041000000ada7fae */ /* 0x0007e8000d101d46 */
[----:B------:R3:W2:Y:S04]  /*c6d0*/  SHFL.IDX PT, R5, R12, 0x1, 0x1c1f ;  /* 0x003c1f000c057f89 */ /* 0x0006a800000e0000 */
[----:B------:R3:W-:Y:S02]  /*c6e0*/  LDGSTS.E.BYPASS.LTC128B.128 [R218+0x5100], [R8.64], !P1 ;  /* 0x0510000008da7fae */ /* 0x0007e4000c901d46 */
.L_x_683:
[C---:B------:R-:W-:Y:S02]  /*c6f0*/  IADD3 R3, -R101.reuse, 0x10, RZ ;  /* 0x0000001065037810 */ /* 0x040fe40007ffe1ff */
[C---:B---34-:R-:W-:Y:S02]  /*c700*/  IADD3 R8, P6, R2.reuse, R19, RZ ;  /* 0x0000001302087210 */ /* 0x058fe40007fde0ff */
[----:B------:R-:W-:Y:S02]  /*c710*/  IADD3 R6, P5, R2, R20, RZ ;  /* 0x0000001402067210 */ /* 0x000fe40007fbe0ff */
[----:B------:R-:W-:Y:S01]  /*c720*/  ISETP.NE.U32.AND P0, PT, R101, RZ, PT ;  /* 0x000000ff6500720c */ /* 0x000fe20003f05070 */
[----:B--2---:R-:W-:Y:S01]  /*c730*/  IMAD.X R9, R5, 0x1, R14, P6 ;  /* 0x0000000105097824 */ /* 0x004fe200030e060e */
[----:B------:R-:W-:Y:S01]  /*c740*/  LOP3.LUT R3, R3, 0xf, RZ, 0xc0, !PT ;  /* 0x0000000f03037812 */ /* 0x000fe200078ec0ff */
[----:B------:R-:W-:Y:S03]  /*c750*/  IMAD.X R7, R5, 0x1, R15, P5 ;  /* 0x0000000105077824 */ /* 0x000fe600028e060f */
[----:B------:R-:W-:Y:S04]  /*c760*/  IADD3 R2, P6, P5, R3, R2, R21 ;  /* 0x0000000203027210 */ /* 0x000fe80007dde015 */
[----:B------:R-:W-:Y:S05]  /*c770*/  IADD3.X R3, RZ, R5, R16, P6, P5 ;  /* 0x00000005ff037210 */ /* 0x000fea00037ea410 */
[----:B------:R-:W-:Y:S01]  /*c780*/  @!PT LDS RZ, [RZ] ;  /* 0x00000000fffff984 */ /* 0x000fe20000000800 */
[----:B------:R-:W-:Y:S01]  /*c790*/  @!PT LDS RZ, [RZ] ;  /* 0x00000000fffff984 */ /* 0x000fe20000000800 */
[----:B------:R-:W-:Y:S01]  /*c7a0*/  @!PT LDS RZ, [RZ] ;  /* 0x00000000fffff984 */ /* 0x000fe20000000800 */
[----:B------:R2:W-:Y:S04]  /*c7b0*/  LDGSTS.E.BYPASS.LTC128B.128.ZFILL [R218+0x3900], [R2.64], P0 ;  /* 0x0390000002da7fae */ /* 0x0005e80008141d46 */
[----:B------:R2:W-:Y:S04]  /*c7c0*/  LDGSTS.E.BYPASS.LTC128B.128 [R218+0x4900], [R8.64], !P2 ;  /* 0x0490000008da7fae */ /* 0x0005e8000d101d46 */
[----:B------:R2:W-:Y:S02]  /*c7d0*/  LDGSTS.E.BYPASS.LTC128B.128 [R218+0x5900], [R6.64], !P1 ;  /* 0x0590000006da7fae */ /* 0x0005e4000c901d46 */
.L_x_628:
[----:B---34-:R-:W-:Y:S05]  /*c7e0*/  BSYNC B0 ;  /* 0x0000000000007941 */ /* 0x018fea0003800000 */
.L_x_627:
[----:B--2---:R-:W-:Y:S01]  /*c7f0*/  FMNMX.FTZ R3, R174, R0, !PT ;  /* 0x00000000ae037209 */ /* 0x004fe20007810000 */
[----:B------:R-:W2:Y:S01]  /*c800*/  LDL R12, [R1] ;  /* 0x00000000010c7983 */ /* 0x000ea20000100800 */
[----:B------:R-:W-:Y:S02]  /*c810*/  FMNMX.FTZ R2, R173, R100, !PT ;  /* 0x00000064ad027209 */ /* 0x000fe40007810000 */
[----:B------:R-:W-:Y:S01]  /*c820*/  FMNMX.FTZ R4, R185, R105, !PT ;  /* 0x00000069b9047209 */ /* 0x000fe20007810000 */
[----:B------:R-:W3:Y:S01]  /*c830*/  LDL R11, [R1+0xc] ;  /* 0x00000c00010b7983 */ /* 0x000ee20000100800 */
[----:B------:R-:W-:Y:S02]  /*c840*/  FMNMX.FTZ R5, R188, R106, !PT ;  /* 0x0000006abc057209 */ /* 0x000fe40007810000 */
[----:B------:R-:W-:Y:S01]  /*c850*/  FMNMX.FTZ R3, R190, R3, !PT ;  /* 0x00000003be037209 */ /* 0x000fe20007810000 */
[----:B------:R-:W4:Y:S01]  /*c860*/  LDL R10, [R1+0x4] ;  /* 0x00000400010a7983 */ /* 0x000f220000100800 */
[----:B------:R-:W-:Y:S02]  /*c870*/  FMNMX.FTZ R2, R189, R2, !PT ;  /* 0x00000002bd027209 */ /* 0x000fe40007810000 */
[----:B------:R-:W-:Y:S01]  /*c880*/  FMNMX.FTZ R4, R191, R4, !PT ;  /* 0x00000004bf047209 */ /* 0x000fe20007810000 */
[----:B------:R-:W5:Y:S01]  /*c890*/  LDL R9, [R1+0x10] ;  /* 0x0000100001097983 */ /* 0x000f620000100800 */
        /* <DEDUP_REMOVED lines=40> */
[----:B---3--:R-:W-:Y:S02]  /*cb20*/  FMNMX.FTZ R5, R11, R5, !PT ;  /* 0x000000050b057209 */ /* 0x008fe40007810000 */
[----:B----4-:R-:W-:Y:S02]  /*cb30*/  FMNMX.FTZ R4, R10, R4, !PT ;  /* 0x000000040a047209 */ /* 0x010fe40007810000 */
[----:B-----5:R-:W-:Y:S02]  /*cb40*/  FMNMX.FTZ R5, R9, R5, !PT ;  /* 0x0000000509057209 */ /* 0x020fe40007810000 */
        /* <DEDUP_REMOVED lines=17> */
[----:B------:R-:W-:-:S05]  /*cc60*/  BRA.DIV ~URZ, `(.L_x_631) ;  /* 0x000077427f007947 */ /* 0x000fca000b800000 */
[----:B------:R-:W1:Y:S04]  /*cc70*/  SHFL.BFLY PT, R104, R4, 0x2, 0x1f ;  /* 0x0c401f0004687f89 */ /* 0x000e6800000e0000 */
[----:B------:R-:W2:Y:S04]  /*cc80*/  SHFL.BFLY PT, R2, R103, 0x2, 0x1f ;  /* 0x0c401f0067027f89 */ /* 0x000ea800000e0000 */
[----:B------:R-:W3:Y:S04]  /*cc90*/  SHFL.BFLY PT, R3, R102, 0x2, 0x1f ;  /* 0x0c401f0066037f89 */ /* 0x000ee800000e0000 */
[----:B------:R-:W4:Y:S01]  /*cca0*/  SHFL.BFLY PT, R8, R5, 0x2, 0x1f ;  /* 0x0c401f0005087f89 */ /* 0x000f2200000e0000 */
[----:B-1----:R-:W-:Y:S02]  /*ccb0*/  FMNMX.FTZ R104, R4, R104, !PT ;  /* 0x0000006804687209 */ /* 0x002fe40007810000 */
[----:B--2---:R-:W-:Y:S02]  /*ccc0*/  FMNMX.FTZ R103, R103, R2, !PT ;  /* 0x0000000267677209 */ /* 0x004fe40007810000 */
[----:B---3--:R-:W-:Y:S03]  /*ccd0*/  FMNMX.FTZ R102, R102, R3, !PT ;  /* 0x0000000366667209 */ /* 0x008fe60007810000 */
[----:B------:R-:W1:Y:S01]  /*cce0*/  SHFL.BFLY PT, R6, R103, 0x1, 0x1f ;  /* 0x0c201f0067067f89 */ /* 0x000e6200000e0000 */
[----:B----4-:R-:W-:Y:S03]  /*ccf0*/  FMNMX.FTZ R4, R5, R8, !PT ;  /* 0x0000000805047209 */ /* 0x010fe60007810000 */
[----:B------:R-:W2:Y:S04]  /*cd00*/  SHFL.BFLY PT, R3, R104, 0x1, 0x1f ;  /* 0x0c201f0068037f89 */ /* 0x000ea800000e0000 */
[----:B------:R-:W3:Y:S04]  /*cd10*/  SHFL.BFLY PT, R7, R102, 0x1, 0x1f ;  /* 0x0c201f0066077f89 */ /* 0x000ee800000e0000 */
[----:B------:R4:W4:Y:S01]  /*cd20*/  SHFL.BFLY PT, R2, R4, 0x1, 0x1f ;  /* 0x0c201f0004027f89 */ /* 0x00092200000e0000 */
[----:B-1----:R-:W-:Y:S02]  /*cd30*/  FMNMX.FTZ R103, R103, R6, !PT ;  /* 0x0000000667677209 */ /* 0x002fe40007810000 */
[----:B--2---:R-:W-:Y:S02]  /*cd40*/  FMNMX.FTZ R104, R104, R3, !PT ;  /* 0x0000000368687209 */ /* 0x004fe40007810000 */
[----:B---3--:R-:W-:Y:S03]  /*cd50*/  FMNMX.FTZ R102, R102, R7, !PT ;  /* 0x0000000766667209 */ /* 0x008fe60007810000 */
.L_x_684:
[----:B------:R-:W-:Y:S01]  /*cd60*/  FADD.FTZ R0, -R104, R0 ;  /* 0x0000000068007221 */ /* 0x000fe20000010100 */
[----:B----4-:R-:W-:Y:S01]  /*cd70*/  FMNMX.FTZ R2, R2, R4, !PT ;  /* 0x0000000402027209 */ /* 0x010fe20007810000 */
[----:B------:R-:W-:Y:S01]  /*cd80*/  FMUL.FTZ R179, R103, c[0x0][0x2d0] ;  /* 0x0000b40067b37a20 */ /* 0x000fe20000410000 */
[----:B------:R-:W-:Y:S01]  /*cd90*/  WARPSYNC 0xffffffff ;  /* 0xffffffff00007948 */ /* 0x000fe20003800000 */
[----:B------:R-:W-:Y:S01]  /*cda0*/  FMUL.FTZ R0, R0, c[0x0][0x2d0] ;  /* 0x0000b40000007a20 */ /* 0x000fe20000410000 */
[----:B------:R-:W1:Y:S01]  /*cdb0*/  LDSM.16.MT88.4 R20, [R201] ;  /* 0x00000000c914783b */ /* 0x000e620000004200 */
[----:B------:R-:W-:Y:S01]  /*cdc0*/  FMUL.FTZ R176, R104, c[0x0][0x2d0] ;  /* 0x0000b40068b07a20 */ /* 0x000fe20000410000 */
[----:B------:R-:W-:Y:S01]  /*cdd0*/  ISETP.GT.AND P0, PT, R225, RZ, PT ;  /* 0x000000ffe100720c */ /* 0x000fe20003f04270 */
[----:B------:R2:W-:Y:S01]  /*cde0*/  MUFU.EX2 R101, R0 ;  /* 0x0000000000657308 */ /* 0x0005e20000000800 */
[----:B------:R-:W-:Y:S02]  /*cdf0*/  FMUL.FTZ R178, R102, c[0x0][0x2d0] ;  /* 0x0000b40066b27a20 */ /* 0x000fe40000410000 */
[--C-:B------:R-:W-:Y:S02]  /*ce00*/  FFMA.FTZ R3, R190, c[0x0][0x2d0], -R176.reuse ;  /* 0x0000b400be037a23 */ /* 0x100fe400000108b0 */
[----:B------:R-:W-:Y:S01]  /*ce10*/  FMUL.FTZ R177, R2, c[0x0][0x2d0] ;  /* 0x0000b40002b17a20 */ /* 0x000fe20000410000 */
[----:B------:R-:W3:Y:S01]  /*ce20*/  LDSM.16.MT88.4 R36, [R202] ;  /* 0x00000000ca24783b */ /* 0x000ee20000004200 */
[--C-:B------:R-:W-:Y:S02]  /*ce30*/  FFMA.FTZ R6, R172, c[0x0][0x2d0], -R176.reuse ;  /* 0x0000b400ac067a23 */ /* 0x100fe400000108b0 */
[----:B------:R-:W-:Y:S01]  /*ce40*/  FFMA.FTZ R4, R188, c[0x0][0x2d0], -R177 ;  /* 0x0000b400bc047a23 */ /* 0x000fe200000108b1 */
[----:B------:R-:W-:Y:S01]  /*ce50*/  MUFU.EX2 R28, R3 ;  /* 0x00000003001c7308 */ /* 0x000fe20000000800 */
[--C-:B------:R-:W-:Y:S02]  /*ce60*/  FFMA.FTZ R5, R107, c[0x0][0x2d0], -R176.reuse ;  /* 0x0000b4006b057a23 */ /* 0x100fe400000108b0 */
[--C-:B------:R-:W-:Y:S01]  /*ce70*/  FFMA.FTZ R7, R174, c[0x0][0x2d0], -R176.reuse ;  /* 0x0000b400ae077a23 */ /* 0x100fe200000108b0 */
[----:B------:R-:W4:Y:S01]  /*ce80*/  LDSM.16.MT88.4 R52, [R201+0x1000] ;  /* 0x00100000c934783b */ /* 0x000f220000004200 */
[--C-:B------:R-:W-:Y:S02]  /*ce90*/  FFMA.FTZ R48, R193, c[0x0][0x2d0], -R176.reuse ;  /* 0x0000b400c1307a23 */ /* 0x100fe400000108b0 */
[--C-:B------:R-:W-:Y:S02]  /*cea0*/  FFMA.FTZ R56, R198, c[0x0][0x2d0], -R179.reuse ;  /* 0x0000b400c6387a23 */ /* 0x100fe400000108b3 */
[--C-:B------:R-:W-:Y:S01]  /*ceb0*/  FFMA.FTZ R60, R219, c[0x0][0x2d0], -R179.reuse ;  /* 0x0000b400db3c7a23 */ /* 0x100fe200000108b3 */
[----:B------:R5:W-:Y:S01]  /*cec0*/  MUFU.EX2 R10, R6 ;  /* 0x00000006000a7308 */ /* 0x000be20000000800 */
[--C-:B------:R-:W-:Y:S02]  /*ced0*/  FFMA.FTZ R107, R223, c[0x0][0x2d0], -R176.reuse ;  /* 0x0000b400df6b7a23 */ /* 0x100fe400000108b0 */
[----:B------:R-:W-:Y:S02]  /*cee0*/  FFMA.FTZ R64, R194, c[0x0][0x2d0], -R176 ;  /* 0x0000b400c2407a23 */ /* 0x000fe400000108b0 */
[----:B--2---:R-:W-:Y:S04]  /*cef0*/  FADD.FTZ R0, -R103, R100 ;  /* 0x0000006467007221 */ /* 0x004fe80000010100 */
[----:B------:R-:W-:Y:S01]  /*cf00*/  FMUL.FTZ R0, R0, c[0x0][0x2d0] ;  /* 0x0000b40000007a20 */ /* 0x000fe20000410000 */
[----:B------:R2:W-:Y:S10]  /*cf10*/  MUFU.EX2 R40, R5 ;  /* 0x0000000500287308 */ /* 0x0005f40000000800 */
[----:B------:R1:W-:Y:S01]  /*cf20*/  MUFU.EX2 R100, R0 ;  /* 0x0000000000647308 */ /* 0x0003e20000000800 */
[--C-:B-----5:R-:W-:Y:S09]  /*cf30*/  FFMA.FTZ R6, R185, c[0x0][0x2d0], -R178.reuse ;  /* 0x0000b400b9067a23 */ /* 0x120ff200000108b2 */
[----:B------:R-:W-:Y:S01]  /*cf40*/  MUFU.EX2 R25, R7 ;  /* 0x0000000700197308 */ /* 0x000fe20000000800 */
[--C-:B--2---:R-:W-:Y:S09]  /*cf50*/  FFMA.FTZ R5, R191, c[0x0][0x2d0], -R178.reuse ;  /* 0x0000b400bf057a23 */ /* 0x104ff200000108b2 */
[----:B------:R-:W-:Y:S01]  /*cf60*/  MUFU.EX2 R185, R6 ;  /* 0x0000000600b97308 */ /* 0x000fe20000000800 */
[--C-:B-1----:R-:W-:Y:S09]  /*cf70*/  FFMA.FTZ R0, R173, c[0x0][0x2d0], -R179.reuse ;  /* 0x0000b400ad007a23 */ /* 0x102ff200000108b3 */
[----:B------:R1:W-:Y:S10]  /*cf80*/  MUFU.EX2 R190, R0 ;  /* 0x0000000000be7308 */ /* 0x0003f40000000800 */
[----:B------:R-:W2:Y:S01]  /*cf90*/  MUFU.EX2 R191, R5 ;  /* 0x0000000500bf7308 */ /* 0x000ea20000000800 */
[--C-:B-1----:R-:W-:Y:S09]  /*cfa0*/  FFMA.FTZ R0, R189, c[0x0][0x2d0], -R179.reuse ;  /* 0x0000b400bd007a23 */ /* 0x102ff200000108b3 */
[----:B------:R1:W5:Y:S02]  /*cfb0*/  MUFU.EX2 R189, R0 ;  /* 0x0000000000bd7308 */ /* 0x0003640000000800 */
[--C-:B-1----:R-:W-:Y:S01]  /*cfc0*/  FFMA.FTZ R0, R18, c[0x0][0x2d0], -R179.reuse ;  /* 0x0000b40012007a23 */ /* 0x102fe200000108b3 */
[----:B--2---:R-:W-:Y:S01]  /*cfd0*/  F2FP.PACK_AB R172, R191, R185 ;  /* 0x000000b9bfac723e */ /* 0x004fe200000000ff */
[----:B------:R-:W-:Y:S01]  /*cfe0*/  FMUL.FTZ R5, R101, R109 ;  /* 0x0000006d65057220 */ /* 0x000fe20000410000 */
[----:B-----5:R-:W-:Y:S05]  /*cff0*/  F2FP.PACK_AB R109, R189, R190 ;  /* 0x000000bebd6d723e */ /* 0x020fea00000000ff */
[----:B------:R1:W-:Y:S01]  /*d000*/  MUFU.EX2 R9, R0 ;  /* 0x0000000000097308 */ /* 0x0003e20000000800 */
        /* <DEDUP_REMOVED lines=11> */
[C---:B------:R-:W-:Y:S01]  /*d0c0*/  FMUL.FTZ R66, R100.reuse, R170 ;  /* 0x000000aa64427220 */ /* 0x040fe20000410000 */
[----:B------:R-:W-:Y:S01]  /*d0d0*/  MOV R170, R191 ;  /* 0x000000bf00aa7202 */ /* 0x000fe20000000f00 */
[----:B-1----:R-:W-:Y:S02]  /*d0e0*/  FFMA.FTZ R0, R17, c[0x0][0x2d0], -R179 ;  /* 0x0000b40011007a23 */ /* 0x002fe400000108b3 */
[C---:B------:R-:W-:Y:S02]  /*d0f0*/  FMUL.FTZ R17, R101.reuse, R121 ;  /* 0x0000007965117220 */ /* 0x040fe40000410000 */
[----:B------:R1:W-:Y:S01]  /*d100*/  MUFU.EX2 R8, R0 ;  /* 0x0000000000087308 */ /* 0x0003e20000000800 */
[----:B------:R-:W-:Y:S01]  /*d110*/  LDSM.16.MT88.4 R120, [R202+0x400] ;  /* 0x00040000ca78783b */ /* 0x000fe20000004200 */
        /* <DEDUP_REMOVED lines=10> */
[----:B------:R-:W-:Y:S02]  /*d1c0*/  FMUL.FTZ R86, R100, R86 ;  /* 0x0000005664567220 */ /* 0x000fe40000410000 */
[----:B-1----:R-:W-:Y:S02]  /*d1d0*/  FADD.FTZ R0, -R102, R105 ;  /* 0x0000006966007221 */ /* 0x002fe40000010100 */
[----:B------:R-:W-:Y:S02]  /*d1e0*/  FFMA.FTZ R105, R197, c[0x0][0x2d0], -R179 ;  /* 0x0000b400c5697a23 */ /* 0x000fe400000108b3 */
[----:B------:R-:W-:Y:S02]  /*d1f0*/  FMUL.FTZ R0, R0, c[0x0][0x2d0] ;  /* 0x0000b40000007a20 */ /* 0x000fe40000410000 */
[C---:B------:R-:W-:Y:S02]  /*d200*/  FMUL.FTZ R87, R100.reuse, R87 ;  /* 0x0000005764577220 */ /* 0x040fe40000410000 */
[----:B------:R1:W2:Y:S01]  /*d210*/  MUFU.EX2 R3, R0 ;  /* 0x0000000000037308 */ /* 0x0002a20000000800 */
[C---:B------:R-:W-:Y:S02]  /*d220*/  FMUL.FTZ R96, R101.reuse, R96 ;  /* 0x0000006065607220 */ /* 0x040fe40000410000 */
[----:B------:R-:W-:Y:S02]  /*d230*/  FMUL.FTZ R97, R101, R97 ;  /* 0x0000006165617220 */ /* 0x000fe40000410000 */
[C---:B------:R-:W-:Y:S02]  /*d240*/  FMUL.FTZ R98, R100.reuse, R98 ;  /* 0x0000006264627220 */ /* 0x040fe40000410000 */
[----:B------:R-:W-:Y:S02]  /*d250*/  FMUL.FTZ R99, R100, R99 ;  /* 0x0000006364637220 */ /* 0x000fe40000410000 */
[--C-:B-1----:R-:W-:Y:S02]  /*d260*/  FFMA.FTZ R0, R175, c[0x0][0x2d0], -R178.reuse ;  /* 0x0000b400af007a23 */ /* 0x102fe400000108b2 */
[C---:B--2---:R-:W-:Y:S02]  /*d270*/  FMUL.FTZ R12, R3.reuse, R116 ;  /* 0x00000074030c7220 */ /* 0x044fe40000410000 */
[----:B------:R1:W-:Y:S01]  /*d280*/  MUFU.EX2 R34, R0 ;  /* 0x0000000000227308 */ /* 0x0003e20000000800 */
        /* <DEDUP_REMOVED lines=8> */
[C---:B------:R-:W-:Y:S01]  /*d310*/  FMUL.FTZ R72, R3.reuse, R72 ;  /* 0x0000004803487220 */ /* 0x040fe20000410000 */
[----:B------:R2:W-:Y:S01]  /*d320*/  MUFU.EX2 R165, R64 ;  /* 0x0000004000a57308 */ /* 0x0005e20000000800 */
[C---:B------:R-:W-:Y:S02]  /*d330*/  FMUL.FTZ R73, R3.reuse, R73 ;  /* 0x0000004903497220 */ /* 0x040fe40000410000 */
[C---:B------:R-:W-:Y:S02]  /*d340*/  FMUL.FTZ R76, R3.reuse, R76 ;  /* 0x0000004c034c7220 */ /* 0x040fe40000410000 */
[C---:B------:R-:W-:Y:S02]  /*d350*/  FMUL.FTZ R77, R3.reuse, R77 ;  /* 0x0000004d034d7220 */ /* 0x040fe40000410000 */
[C---:B------:R-:W-:Y:S02]  /*d360*/  FMUL.FTZ R88, R3.reuse, R88 ;  /* 0x0000005803587220 */ /* 0x040fe40000410000 */
[----:B-1----:R-:W-:Y:S02]  /*d370*/  FFMA.FTZ R0, R184, c[0x0][0x2d0], -R178 ;  /* 0x0000b400b8007a23 */ /* 0x002fe400000108b2 */
[----:B------:R1:W-:Y:S01]  /*d380*/  MUFU.EX2 R184, R4 ;  /* 0x0000000400b87308 */ /* 0x0003e20000000800 */
[C---:B------:R-:W-:Y:S02]  /*d390*/  FMUL.FTZ R89, R3.reuse, R89 ;  /* 0x0000005903597220 */ /* 0x040fe40000410000 */
[C---:B------:R-:W-:Y:S02]  /*d3a0*/  FMUL.FTZ R92, R3.reuse, R92 ;  /* 0x0000005c035c7220 */ /* 0x040fe40000410000 */
[----:B------:R-:W-:Y:S05]  /*d3b0*/  FMUL.FTZ R93, R3, R93 ;  /* 0x0000005d035d7220 */ /* 0x000fea0000410000 */
[----:B------:R5:W3:Y:S01]  /*d3c0*/  MUFU.EX2 R41, R0 ;  /* 0x0000000000297308 */ /* 0x000ae20000000800 */
[----:B--2---:R-:W-:Y:S02]  /*d3d0*/  FMUL.FTZ R64, R101, R168 ;  /* 0x000000a865407220 */ /* 0x004fe40000410000 */
[--C-:B-1----:R-:W-:Y:S01]  /*d3e0*/  FFMA.FTZ R4, R192, c[0x0][0x2d0], -R177.reuse ;  /* 0x0000b400c0047a23 */ /* 0x102fe200000108b1 */
[----:B------:R-:W-:Y:S06]  /*d3f0*/  MOV R192, R10 ;  /* 0x0000000a00c07202 */ /* 0x000fec0000000f00 */
[----:B------:R1:W2:Y:S01]  /*d400*/  MUFU.EX2 R188, R4 ;  /* 0x0000000400bc7308 */ /* 0x0002a20000000800 */
[-C--:B------:R-:W-:Y:S02]  /*d410*/  F2FP.PACK_AB R110, R40, R192.reuse ;  /* 0x000000c0286e723e */ /* 0x080fe400000000ff */
[----:B------:R-:W-:Y:S01]  /*d420*/  MOV R168, R192 ;  /* 0x000000c000a87202 */ /* 0x000fe20000000f00 */
[----:B-----5:R-:W-:Y:S01]  /*d430*/  FADD.FTZ R0, -R2, R106 ;  /* 0x0000006a02007221 */ /* 0x020fe20000010100 */
[----:B---3--:R-:W-:Y:S01]  /*d440*/  F2FP.PACK_AB R174, R41, R34 ;  /* 0x0000002229ae723e */ /* 0x008fe200000000ff */
[--C-:B------:R-:W-:Y:S01]  /*d450*/  FFMA.FTZ R106, R233, c[0x0][0x2d0], -R176.reuse ;  /* 0x0000b400e96a7a23 */ /* 0x100fe200000108b0 */
[----:B------:R-:W-:Y:S01]  /*d460*/  MOV R136, R41 ;  /* 0x0000002900887202 */ /* 0x000fe20000000f00 */
[----:B------:R-:W-:Y:S02]  /*d470*/  FMUL.FTZ R0, R0, c[0x0][0x2d0] ;  /* 0x0000b40000007a20 */ /* 0x000fe40000410000 */
[----:B------:R-:W-:Y:S02]  /*d480*/  FMUL.FTZ R41, R3, R145 ;  /* 0x0000009103297220 */ /* 0x000fe40000410000 */
[----:B------:R-:W-:Y:S02]  /*d490*/  FFMA.FTZ R145, R181, c[0x0][0x2d0], -R176 ;  /* 0x0000b400b5917a23 */ /* 0x000fe400000108b0 */
[----:B------:R-:W3:Y:S01]  /*d4a0*/  MUFU.EX2 R0, R0 ;  /* 0x0000000000007308 */ /* 0x000ee20000000800 */
[--C-:B-1----:R-:W-:Y:S01]  /*d4b0*/  FFMA.FTZ R4, R187, c[0x0][0x2d0], -R177.reuse ;  /* 0x0000b400bb047a23 */ /* 0x102fe200000108b1 */
[----:B------:R-:W-:Y:S01]  /*d4c0*/  MOV R187, R9 ;  /* 0x0000000900bb7202 */ /* 0x000fe20000000f00 */
[C---:B------:R-:W-:Y:S01]  /*d4d0*/  FMUL.FTZ R9, R3.reuse, R113 ;  /* 0x0000007103097220 */ /* 0x040fe20000410000 */
[----:B--2---:R-:W-:Y:S06]  /*d4e0*/  F2FP.PACK_AB R173, R188, R184 ;  /* 0x000000b8bcad723e */ /* 0x004fec00000000ff */
[----:B------:R-:W1:Y:S01]  /*d4f0*/  MUFU.EX2 R35, R4 ;  /* 0x0000000400237308 */ /* 0x000e620000000800 */
[----:B------:R-:W-:Y:S09]  /*d500*/  MOV R169, R188 ;  /* 0x000000bc00a97202 */ /* 0x000ff20000000f00 */
[----:B------:R-:W-:Y:S01]  /*d510*/  MUFU.EX2 R194, R145 ;  /* 0x0000009100c27308 */ /* 0x000fe20000000800 */
[C---:B---3--:R-:W-:Y:S02]  /*d520*/  FMUL.FTZ R10, R0.reuse, R114 ;  /* 0x00000072000a7220 */ /* 0x048fe40000410000 */
[C---:B------:R-:W-:Y:S02]  /*d530*/  FMUL.FTZ R11, R0.reuse, R115 ;  /* 0x00000073000b7220 */ /* 0x040fe40000410000 */
[C---:B------:R-:W-:Y:S02]  /*d540*/  FMUL.FTZ R14, R0.reuse, R118 ;  /* 0x00000076000e7220 */ /* 0x040fe40000410000 */
[C---:B------:R-:W-:Y:S02]  /*d550*/  FMUL.FTZ R15, R0.reuse, R119 ;  /* 0x00000077000f7220 */ /* 0x040fe40000410000 */
[C---:B------:R-:W-:Y:S01]  /*d560*/  FMUL.FTZ R58, R0.reuse, R162 ;  /* 0x000000a2003a7220 */ /* 0x040fe20000410000 */
[----:B------:R-:W-:Y:S01]  /*d570*/  LDSM.16.MT88.4 R116, [R201+0x2000] ;  /* 0x00200000c974783b */ /* 0x000fe20000004200 */
[----:B------:R2:W-:Y:S01]  /*d580*/  MUFU.EX2 R162, R105 ;  /* 0x0000006900a27308 */ /* 0x0005e20000000800 */
[----:B------:R-:W-:Y:S01]  /*d590*/  FMUL.FTZ R26, R0, R130 ;  /* 0x00000082001a7220 */ /* 0x000fe20000410000 */
[----:B-1----:R-:W-:Y:S01]  /*d5a0*/  MOV R133, R35 ;  /* 0x0000002300857202 */ /* 0x002fe20000000f00 */
[----:B------:R-:W-:Y:S01]  /*d5b0*/  FFMA.FTZ R4, R186, c[0x0][0x2d0], -R177 ;  /* 0x0000b400ba047a23 */ /* 0x000fe200000108b1 */
[----:B------:R-:W-:Y:S01]  /*d5c0*/  MOV R186, R8 ;  /* 0x0000000800ba7202 */ /* 0x000fe20000000f00 */
[C---:B------:R-:W-:Y:S02]  /*d5d0*/  FMUL.FTZ R8, R3.reuse, R112 ;  /* 0x0000007003087220 */ /* 0x040fe40000410000 */
[----:B------:R-:W-:Y:S01]  /*d5e0*/  FMUL.FTZ R27, R0, R131 ;  /* 0x00000083001b7220 */ /* 0x000fe20000410000 */
[----:B------:R-:W-:Y:S01]  /*d5f0*/  F2FP.PACK_AB R111, R186, R187 ;  /* 0x000000bbba6f723e */ /* 0x000fe200000000ff */
[C---:B------:R-:W-:Y:S01]  /*d600*/  FMUL.FTZ R30, R0.reuse, R134 ;  /* 0x00000086001e7220 */ /* 0x040fe20000410000 */
[----:B------:R-:W1:Y:S01]  /*d610*/  MUFU.EX2 R33, R4 ;  /* 0x0000000400217308 */ /* 0x000e620000000800 */
[----:B------:R-:W-:Y:S01]  /*d620*/  MOV R131, R28 ;  /* 0x0000001c00837202 */ /* 0x000fe20000000f00 */
[C---:B------:R-:W-:Y:S01]  /*d630*/  FMUL.FTZ R31, R0.reuse, R135 ;  /* 0x00000087001f7220 */ /* 0x040fe20000410000 */
[----:B------:R-:W-:Y:S01]  /*d640*/  MOV R134, R40 ;  /* 0x0000002800867202 */ /* 0x000fe20000000f00 */
[C---:B------:R-:W-:Y:S01]  /*d650*/  FMUL.FTZ R62, R0.reuse, R166 ;  /* 0x000000a6003e7220 */ /* 0x040fe20000410000 */
[----:B------:R-:W2:Y:S01]  /*d660*/  LDSM.16.MT88.4 R112, [R202+0x1000] ;  /* 0x00100000ca70783b */ /* 0x000ea20000004200 */
[C---:B------:R-:W-:Y:S02]  /*d670*/  FMUL.FTZ R47, R0.reuse, R151 ;  /* 0x00000097002f7220 */ /* 0x040fe40000410000 */
[----:B------:R-:W-:Y:S02]  /*d680*/  FMUL.FTZ R40, R3, R144 ;  /* 0x0000009003287220 */ /* 0x000fe40000410000 */
[----:B------:R-:W5:Y:S01]  /*d690*/  MUFU.EX2 R151, R48 ;  /* 0x0000003000977308 */ /* 0x000f620000000800 */
[C---:B------:R-:W-:Y:S02]  /*d6a0*/  FMUL.FTZ R42, R0.reuse, R146 ;  /* 0x00000092002a7220 */ /* 0x040fe40000410000 */
[C---:B------:R-:W-:Y:S02]  /*d6b0*/  FMUL.FTZ R43, R0.reuse, R147 ;  /* 0x00000093002b7220 */ /* 0x040fe40000410000 */
[----:B--2---:R-:W-:Y:S02]  /*d6c0*/  FFMA.FTZ R105, R199, c[0x0][0x2d0], -R179 ;  /* 0x0000b400c7697a23 */ /* 0x004fe400000108b3 */
[C---:B------:R-:W-:Y:S02]  /*d6d0*/  FMUL.FTZ R46, R0.reuse, R150 ;  /* 0x00000096002e7220 */ /* 0x040fe40000410000 */
[C---:B------:R-:W-:Y:S01]  /*d6e0*/  FMUL.FTZ R59, R0.reuse, R163 ;  /* 0x000000a3003b7220 */ /* 0x040fe20000410000 */
[----:B------:R2:W-:Y:S01]  /*d6f0*/  MUFU.EX2 R166, R105 ;  /* 0x0000006900a67308 */ /* 0x0005e20000000800 */
[C---:B------:R-:W-:Y:S02]  /*d700*/  FMUL.FTZ R63, R0.reuse, R167 ;  /* 0x000000a7003f7220 */ /* 0x040fe40000410000 */
[----:B------:R-:W-:Y:S01]  /*d710*/  FMUL.FTZ R74, R0, R74 ;  /* 0x0000004a004a7220 */ /* 0x000fe20000410000 */
[----:B-1----:R-:W-:Y:S01]  /*d720*/  F2FP.PACK_AB R175, R33, R35 ;  /* 0x0000002321af723e */ /* 0x002fe200000000ff */
[----:B------:R-:W-:Y:S01]  /*d730*/  FMUL.FTZ R4, R101, R108 ;  /* 0x0000006c65047220 */ /* 0x000fe20000410000 */
[----:B------:R-:W-:Y:S01]  /*d740*/  F2FP.PACK_AB R108, R28, R25 ;  /* 0x000000191c6c723e */ /* 0x000fe200000000ff */
[C---:B------:R-:W-:Y:S02]  /*d750*/  FMUL.FTZ R25, R3.reuse, R129 ;  /* 0x0000008103197220 */ /* 0x040fe40000410000 */
[----:B------:R-:W3:Y:S01]  /*d760*/  LDL.LU R129, [R1+0x10] ;  /* 0x0000100001817983 */ /* 0x000ee20000300800 */
[----:B------:R-:W-:Y:S01]  /*d770*/  FMUL.FTZ R28, R3, R132 ;  /* 0x00000084031c7220 */ /* 0x000fe20000410000 */
[----:B------:R-:W-:Y:S01]  /*d780*/  MOV R132, R34 ;  /* 0x0000002200847202 */ /* 0x000fe20000000f00 */
[C---:B------:R-:W-:Y:S01]  /*d790*/  FMUL.FTZ R34, R100.reuse, R138 ;  /* 0x0000008a64227220 */ /* 0x040fe20000410000 */
[-C--:B------:R-:W-:Y:S01]  /*d7a0*/  HMMA.16816.F32 R4, R108, R20.reuse, R4 ;  /* 0x000000146c04723c */ /* 0x080fe20000001804 */
[----:B------:R-:W3:Y:S01]  /*d7b0*/  LDL.LU R130, [R1+0xc] ;  /* 0x00000c0001827983 */ /* 0x000ee20000300800 */
[----:B------:R1:W1:Y:S03]  /*d7c0*/  MUFU.EX2 R150, R56 ;  /* 0x0000003800967308 */ /* 0x0002660000000800 */
[----:B------:R-:W-:Y:S02]  /*d7d0*/  FMUL.FTZ R35, R100, R139 ;  /* 0x0000008b64237220 */ /* 0x000fe40000410000 */
[--C-:B------:R-:W-:Y:S01]  /*d7e0*/  FFMA.FTZ R139, R245, c[0x0][0x2d0], -R178.reuse ;  /* 0x0000b400f58b7a23 */ /* 0x100fe200000108b2 */
[C---:B------:R-:W-:Y:S04]  /*d7f0*/  HMMA.16816.F32 R8, R172.reuse, R20, R8 ;  /* 0x00000014ac08723c */ /* 0x040fe80000001808 */
[----:B------:R-:W-:Y:S01]  /*d800*/  MUFU.EX2 R188, R139 ;  /* 0x0000008b00bc7308 */ /* 0x000fe20000000800 */
[----:B--2---:R-:W-:Y:S02]  /*d810*/  FFMA.FTZ R105, R226, c[0x0][0x2d0], -R178 ;  /* 0x0000b400e2697a23 */ /* 0x004fe400000108b2 */
[C---:B------:R-:W-:Y:S01]  /*d820*/  FMUL.FTZ R20, R101.reuse, R124 ;  /* 0x0000007c65147220 */ /* 0x040fe20000410000 */
[-C--:B------:R-:W-:Y:S04]  /*d830*/  HMMA.16816.F32 R12, R172, R22.reuse, R12 ;  /* 0x00000016ac0c723c */ /* 0x080fe8000000180c */
[--C-:B------:R-:W-:Y:S02]  /*d840*/  FFMA.FTZ R124, R222, c[0x0][0x2d0], -R176.reuse ;  /* 0x0000b400de7c7a23 */ /* 0x100fe400000108b0 */
[C---:B------:R-:W-:Y:S01]  /*d850*/  FMUL.FTZ R21, R101.reuse, R125 ;  /* 0x0000007d65157220 */ /* 0x040fe20000410000 */
[----:B------:R2:W-:Y:S01]  /*d860*/  MUFU.EX2 R149, R105 ;  /* 0x0000006900957308 */ /* 0x0005e20000000800 */
[C---:B------:R-:W-:Y:S04]  /*d870*/  HMMA.16816.F32 R16, R108.reuse, R22, R16 ;  /* 0x000000166c10723c */ /* 0x040fe80000001810 */
[----:B------:R-:W-:Y:S02]  /*d880*/  FMUL.FTZ R48, R101, R152 ;  /* 0x0000009865307220 */ /* 0x000fe40000410000 */
[----:B-1----:R-:W-:Y:S02]  /*d890*/  FMUL.FTZ R56, R3, R160 ;  /* 0x000000a003387220 */ /* 0x002fe40000410000 */
[C---:B------:R-:W-:Y:S04]  /*d8a0*/  FMUL.FTZ R22, R100.reuse, R126 ;  /* 0x0000007e64167220 */ /* 0x040fe80000410000 */
[----:B------:R-:W-:Y:S01]  /*d8b0*/  FMUL.FTZ R23, R100, R127 ;  /* 0x0000007f64177220 */ /* 0x000fe20000410000 */
[----:B------:R-:W-:Y:S01]  /*d8c0*/  MOV R127, R33 ;  /* 0x00000021007f7202 */ /* 0x000fe20000000f00 */
[----:B------:R-:W-:Y:S02]  /*d8d0*/  FMUL.FTZ R33, R101, R137 ;  /* 0x0000008965217220 */ /* 0x000fe40000410000 */
[----:B------:R-:W3:Y:S01]  /*d8e0*/  LDL.LU R137, [R1+0x4] ;  /* 0x0000040001897983 */ /* 0x000ee20000300800 */
[--C-:B------:R-:W-:Y:S01]  /*d8f0*/  FFMA.FTZ R125, R221, c[0x0][0x2d0], -R176.reuse ;  /* 0x0000b400dd7d7a23 */ /* 0x100fe200000108b0 */
[----:B------:R-:W-:Y:S01]  /*d900*/  MOV R193, R127 ;  /* 0x0000007f00c17202 */ /* 0x000fe20000000f00 */
[-C--:B------:R-:W-:Y:S01]  /*d910*/  HMMA.16816.F32 R20, R108, R36.reuse, R20 ;  /* 0x000000246c14723c */ /* 0x080fe20000001814 */
[----:B------:R-:W3:Y:S01]  /*d920*/  LDL.LU R138, [R1] ;  /* 0x00000000018a7983 */ /* 0x000ee20000300800 */
[----:B------:R-:W-:Y:S01]  /*d930*/  MUFU.EX2 R226, R125 ;  /* 0x0000007d00e27308 */ /* 0x000fe20000000800 */
[----:B------:R-:W-:Y:S02]  /*d940*/  FFMA.FTZ R126, R220, c[0x0][0x2d0], -R176 ;  /* 0x0000b400dc7e7a23 */ /* 0x000fe400000108b0 */
[C---:B------:R-:W-:Y:S02]  /*d950*/  FMUL.FTZ R75, R0.reuse, R75 ;  /* 0x0000004b004b7220 */ /* 0x040fe40000410000 */
[C---:B------:R-:W-:Y:S01]  /*d960*/  FMUL.FTZ R78, R0.reuse, R78 ;  /* 0x0000004e004e7220 */ /* 0x040fe20000410000 */
[C---:B------:R-:W-:Y:S04]  /*d970*/  HMMA.16816.F32 R24, R172.reuse, R36, R24 ;  /* 0x00000024ac18723c */ /* 0x040fe80000001818 */
[C---:B------:R-:W-:Y:S02]  /*d980*/  FMUL.FTZ R79, R0.reuse, R79 ;  /* 0x0000004f004f7220 */ /* 0x040fe40000410000 */
[C---:B------:R-:W-:Y:S02]  /*d990*/  FMUL.FTZ R90, R0.reuse, R90 ;  /* 0x0000005a005a7220 */ /* 0x040fe40000410000 */
[-C--:B------:R-:W-:Y:S04]  /*d9a0*/  HMMA.16816.F32 R28, R172, R38.reuse, R28 ;  /* 0x00000026ac1c723c */ /* 0x080fe8000000181c */
[C---:B------:R-:W-:Y:S02]  /*d9b0*/  FMUL.FTZ R36, R101.reuse, R140 ;  /* 0x0000008c65247220 */ /* 0x040fe40000410000 */
[----:B------:R-:W-:Y:S02]  /*d9c0*/  FMUL.FTZ R37, R101, R141 ;  /* 0x0000008d65257220 */ /* 0x000fe40000410000 */
[C---:B------:R-:W-:Y:S04]  /*d9d0*/  HMMA.16816.F32 R32, R108.reuse, R38, R32 ;  /* 0x000000266c20723c */ /* 0x040fe80000001820 */
[--C-:B--2---:R-:W-:Y:S02]  /*d9e0*/  FFMA.FTZ R105, R229, c[0x0][0x2d0], -R178.reuse ;  /* 0x0000b400e5697a23 */ /* 0x104fe400000108b2 */
[----:B------:R-:W-:Y:S02]  /*d9f0*/  FMUL.FTZ R91, R0, R91 ;  /* 0x0000005b005b7220 */ /* 0x000fe40000410000 */
[C---:B------:R-:W-:Y:S04]  /*da00*/  FMUL.FTZ R38, R100.reuse, R142 ;  /* 0x0000008e64267220 */ /* 0x040fe80000410000 */
[----:B------:R-:W-:Y:S01]  /*da10*/  FMUL.FTZ R39, R100, R143 ;  /* 0x0000008f64277220 */ /* 0x000fe20000410000 */
[----:B------:R-:W-:Y:S01]  /*da20*/  MOV R143, R128 ;  /* 0x00000080008f7202 */ /* 0x000fe20000000f00 */
[C---:B------:R-:W-:Y:S02]  /*da30*/  FMUL.FTZ R94, R0.reuse, R94 ;  /* 0x0000005e005e7220 */ /* 0x040fe40000410000 */
[----:B------:R-:W-:Y:S02]  /*da40*/  FMUL.FTZ R95, R0, R95 ;  /* 0x0000005f005f7220 */ /* 0x000fe40000410000 */
[----:B------:R-:W-:Y:S01]  /*da50*/  FFMA.FTZ R140, R242, c[0x0][0x2d0], -R178 ;  /* 0x0000b400f28c7a23 */ /* 0x000fe200000108b2 */
[-C--:B----4-:R-:W-:Y:S03]  /*da60*/  HMMA.16816.F32 R36, R108, R52.reuse, R36 ;  /* 0x000000346c24723c */ /* 0x090fe60000001824 */
[--C-:B------:R-:W-:Y:S01]  /*da70*/  FFMA.FTZ R144, R241, c[0x0][0x2d0], -R177.reuse ;  /* 0x0000b400f1907a23 */ /* 0x100fe200000108b1 */
[----:B-----5:R-:W-:Y:S01]  /*da80*/  MOV R241, R151 ;  /* 0x0000009700f17202 */ /* 0x020fe20000000f00 */
[--C-:B------:R-:W-:Y:S01]  /*da90*/  FFMA.FTZ R142, R243, c[0x0][0x2d0], -R177.reuse ;  /* 0x0000b400f38e7a23 */ /* 0x100fe200000108b1 */
[----:B------:R-:W-:Y:S01]  /*daa0*/  MOV R243, R150 ;  /* 0x0000009600f37202 */ /* 0x000fe20000000f00 */
[--C-:B------:R-:W-:Y:S01]  /*dab0*/  FFMA.FTZ R141, R249, c[0x0][0x2d0], -R177.reuse ;  /* 0x0000b400f98d7a23 */ /* 0x100fe200000108b1 */
[C---:B------:R-:W-:Y:S07]  /*dac0*/  HMMA.16816.F32 R40, R172.reuse, R52, R40 ;  /* 0x00000034ac28723c */ /* 0x040fee0000001828 */
[----:B------:R-:W-:Y:S01]  /*dad0*/  FFMA.FTZ R52, R196, c[0x0][0x2d0], -R176 ;  /* 0x0000b400c4347a23 */ /* 0x000fe200000108b0 */
[-C--:B------:R-:W-:Y:S03]  /*dae0*/  HMMA.16816.F32 R44, R172, R54.reuse, R44 ;  /* 0x00000036ac2c723c */ /* 0x080fe6000000182c */
[----:B------:R1:W2:Y:S01]  /*daf0*/  MUFU.EX2 R147, R52 ;  /* 0x0000003400937308 */ /* 0x0002a20000000800 */
[C---:B------:R-:W-:Y:S04]  /*db00*/  FMUL.FTZ R53, R101.reuse, R157 ;  /* 0x0000009d65357220 */ /* 0x040fe80000410000 */
[C---:B------:R-:W-:Y:S07]  /*db10*/  HMMA.16816.F32 R48, R108.reuse, R54, R48 ;  /* 0x000000366c30723c */ /* 0x040fee0000001830 */
[C---:B------:R-:W-:Y:S02]  /*db20*/  FMUL.FTZ R55, R100.reuse, R159 ;  /* 0x0000009f64377220 */ /* 0x040fe40000410000 */
[----:B------:R4:W-:Y:S03]  /*db30*/  MUFU.EX2 R159, R105 ;  /* 0x00000069009f7308 */ /* 0x0009e60000000800 */
[----:B------:R-:W-:Y:S07]  /*db40*/  FMUL.FTZ R54, R100, R158 ;  /* 0x0000009e64367220 */ /* 0x000fee0000410000 */
[----:B------:R5:W5:Y:S01]  /*db50*/  MUFU.EX2 R158, R60 ;  /* 0x0000003c009e7308 */ /* 0x000b620000000800 */
[----:B-1----:R-:W-:Y:S01]  /*db60*/  FMUL.FTZ R52, R101, R156 ;  /* 0x0000009c65347220 */ /* 0x002fe20000410000 */
[----:B------:R-:W-:Y:S02]  /*db70*/  MOV R156, R193 ;  /* 0x000000c1009c7202 */ /* 0x000fe40000000f00 */
[----:B--2---:R-:W-:Y:S04]  /*db80*/  MOV R242, R147 ;  /* 0x0000009300f27202 */ /* 0x004fe80000000f00 */
[-C--:B------:R-:W-:Y:S03]  /*db90*/  HMMA.16816.F32 R52, R108, R112.reuse, R52 ;  /* 0x000000706c34723c */ /* 0x080fe60000001834 */
[----:B----4-:R-:W-:Y:S05]  /*dba0*/  FFMA.FTZ R105, R224, c[0x0][0x2d0], -R178 ;  /* 0x0000b400e0697a23 */ /* 0x010fea00000108b2 */
[C---:B------:R-:W-:Y:S01]  /*dbb0*/  HMMA.16816.F32 R56, R172.reuse, R112, R56 ;  /* 0x00000070ac38723c */ /* 0x040fe20000001838 */
[----:B------:R-:W-:Y:S03]  /*dbc0*/  MUFU.EX2 R224, R126 ;  /* 0x0000007e00e07308 */ /* 0x000fe60000000800 */
[----:B-----5:R-:W-:Y:S01]  /*dbd0*/  FFMA.FTZ R60, R195, c[0x0][0x2d0], -R176 ;  /* 0x0000b400c33c7a23 */ /* 0x020fe200000108b0 */
[----:B------:R-:W-:Y:S06]  /*dbe0*/  MOV R245, R158 ;  /* 0x0000009e00f57202 */ /* 0x000fec0000000f00 */
[----:B------:R1:W-:Y:S10]  /*dbf0*/  MUFU.EX2 R163, R105 ;  /* 0x0000006900a37308 */ /* 0x0003f40000000800 */
[----:B------:R2:W-:Y:S01]  /*dc00*/  MUFU.EX2 R161, R60 ;  /* 0x0000003c00a17308 */ /* 0x0005e20000000800 */
[----:B-1----:R-:W-:Y:S09]  /*dc10*/  FFMA.FTZ R105, R227, c[0x0][0x2d0], -R178 ;  /* 0x0000b400e3697a23 */ /* 0x002ff200000108b2 */
[----:B------:R1:W-:Y:S01]  /*dc20*/  MUFU.EX2 R167, R105 ;  /* 0x0000006900a77308 */ /* 0x0003e20000000800 */
[----:B--2---:R-:W-:Y:S07]  /*dc30*/  FMUL.FTZ R60, R3, R164 ;  /* 0x000000a4033c7220 */ /* 0x004fee0000410000 */
[-C--:B------:R-:W-:Y:S08]  /*dc40*/  HMMA.16816.F32 R60, R172, R114.reuse, R60 ;  /* 0x00000072ac3c723c */ /* 0x080ff0000000183c */
[C---:B------:R-:W-:Y:S01]  /*dc50*/  HMMA.16816.F32 R64, R108.reuse, R114, R64 ;  /* 0x000000726c40723c */ /* 0x040fe20000001840 */
[----:B------:R-:W2:Y:S03]  /*dc60*/  LDSM.16.MT88.4 R112, [R202+0x2000] ;  /* 0x00200000ca70783b */ /* 0x000ea60000004200 */
[--C-:B-1----:R-:W-:Y:S02]  /*dc70*/  FFMA.FTZ R105, R231, c[0x0][0x2d0], -R177.reuse ;  /* 0x0000b400e7697a23 */ /* 0x102fe400000108b1 */
[----:B------:R-:W-:Y:S02]  /*dc80*/  MUFU.EX2 R231, R124 ;  /* 0x0000007c00e77308 */ /* 0x000fe40000000800 */
[-C--:B------:R-:W-:Y:S08]  /*dc90*/  HMMA.16816.F32 R68, R108, R116.reuse, R68 ;  /* 0x000000746c44723c */ /* 0x080ff00000001844 */
[C---:B------:R-:W-:Y:S01]  /*dca0*/  HMMA.16816.F32 R72, R172.reuse, R116, R72 ;  /* 0x00000074ac48723c */ /* 0x040fe20000001848 */
[----:B------:R1:W4:Y:S07]  /*dcb0*/  MUFU.EX2 R148, R105 ;  /* 0x0000006900947308 */ /* 0x00032e0000000800 */
[-C--:B------:R-:W-:Y:S08]  /*dcc0*/  HMMA.16816.F32 R76, R172, R118.reuse, R76 ;  /* 0x00000076ac4c723c */ /* 0x080ff0000000184c */
[C---:B------:R-:W-:Y:S01]  /*dcd0*/  HMMA.16816.F32 R80, R108.reuse, R118, R80 ;  /* 0x000000766c50723c */ /* 0x040fe20000001850 */
[----:B------:R-:W5:Y:S07]  /*dce0*/  LDSM.16.MT88.4 R116, [R201+0x400] ;  /* 0x00040000c974783b */ /* 0x000f6e0000004200 */
[-C--:B--2---:R-:W-:Y:S04]  /*dcf0*/  HMMA.16816.F32 R84, R108, R112.reuse, R84 ;  /* 0x000000706c54723c */ /* 0x084fe80000001854 */
[--C-:B-1----:R-:W-:Y:S01]  /*dd00*/  FFMA.FTZ R105, R234, c[0x0][0x2d0], -R177.reuse ;  /* 0x0000b400ea697a23 */ /* 0x102fe200000108b1 */
[----:B----4-:R-:W-:Y:S01]  /*dd10*/  MOV R249, R148 ;  /* 0x0000009400f97202 */ /* 0x010fe20000000f00 */
[----:B------:R1:W-:Y:S02]  /*dd20*/  MUFU.EX2 R234, R106 ;  /* 0x0000006a00ea7308 */ /* 0x0003e40000000800 */
[C---:B------:R-:W-:Y:S08]  /*dd30*/  HMMA.16816.F32 R88, R172.reuse, R112, R88 ;  /* 0x00000070ac58723c */ /* 0x040ff00000001858 */
[----:B------:R2:W4:Y:S01]  /*dd40*/  MUFU.EX2 R160, R105 ;  /* 0x0000006900a07308 */ /* 0x0005220000000800 */
[-C--:B------:R-:W-:Y:S03]  /*dd50*/  HMMA.16816.F32 R92, R172, R114.reuse, R92 ;  /* 0x00000072ac5c723c */ /* 0x080fe6000000185c */
[----:B------:R-:W-:Y:S04]  /*dd60*/  F2FP.PACK_AB R112, R159, R149 ;  /* 0x000000959f70723e */ /* 0x000fe800000000ff */
[----:B------:R-:W-:Y:S01]  /*dd70*/  F2FP.PACK_AB R172, R224, R226 ;  /* 0x000000e2e0ac723e */ /* 0x000fe200000000ff */
[----:B------:R-:W-:Y:S04]  /*dd80*/  HMMA.16816.F32 R96, R108, R114, R96 ;  /* 0x000000726c60723c */ /* 0x000fe80000001860 */
[----:B------:R-:W-:Y:S01]  /*dd90*/  MOV R175, R187 ;  /* 0x000000bb00af7202 */ /* 0x000fe20000000f00 */
[----:B-1----:R-:W3:Y:S01]  /*dda0*/  LDL.LU R106, [R1+0x8] ;  /* 0x00000800016a7983 */ /* 0x002ee20000300800 */
[----:B------:R-:W-:Y:S01]  /*ddb0*/  MUFU.EX2 R187, R140 ;  /* 0x0000008c00bb7308 */ /* 0x000fe20000000800 */
[----:B------:R-:W-:Y:S02]  /*ddc0*/  F2FP.PACK_AB R108, R147, R151 ;  /* 0x00000097936c723e */ /* 0x000fe400000000ff */
[----:B------:R-:W3:Y:S03]  /*ddd0*/  LDL.LU R124, [R1+0x14] ;  /* 0x00001400017c7983 */ /* 0x000ee60000300800 */
[----:B------:R-:W-:Y:S02]  /*dde0*/  F2FP.PACK_AB R109, R158, R150 ;  /* 0x000000969e6d723e */ /* 0x000fe400000000ff */
[----:B------:R-:W-:Y:S01]  /*ddf0*/  F2FP.PACK_AB R110, R165, R161 ;  /* 0x000000a1a56e723e */ /* 0x000fe200000000ff */
[--C-:B--2---:R-:W-:Y:S01]  /*de00*/  FFMA.FTZ R105, R235, c[0x0][0x2d0], -R177.reuse ;  /* 0x0000b400eb697a23 */ /* 0x104fe200000108b1 */
[----:B------:R-:W-:Y:S02]  /*de10*/  F2FP.PACK_AB R111, R166, R162 ;  /* 0x000000a2a66f723e */ /* 0x000fe400000000ff */
[----:B------:R-:W-:Y:S01]  /*de20*/  F2FP.PACK_AB R114, R167, R163 ;  /* 0x000000a3a772723e */ /* 0x000fe200000000ff */
[----:B------:R1:W-:Y:S01]  /*de30*/  MUFU.EX2 R164, R105 ;  /* 0x0000006900a47308 */ /* 0x0003e20000000800 */
[----:B----4-:R-:W-:Y:S03]  /*de40*/  F2FP.PACK_AB R113, R160, R148 ;  /* 0x00000094a071723e */ /* 0x010fe600000000ff */
[-C--:B-----5:R-:W-:Y:S03]  /*de50*/  HMMA.16816.F32 R4, R108, R116.reuse, R4 ;  /* 0x000000746c04723c */ /* 0x0a0fe60000001804 */
[----:B-1----:R-:W-:Y:S04]  /*de60*/  FFMA.FTZ R105, R236, c[0x0][0x2d0], -R177 ;  /* 0x0000b400ec697a23 */ /* 0x002fe800000108b1 */
[----:B------:R1:W2:Y:S02]  /*de70*/  MUFU.EX2 R135, R105 ;  /* 0x0000006900877308 */ /* 0x0002a40000000800 */
[--C-:B-1----:R-:W-:Y:S03]  /*de80*/  FFMA.FTZ R105, R232, c[0x0][0x2d0], -R176.reuse ;  /* 0x0000b400e8697a23 */ /* 0x102fe600000108b0 */
[----:B--2---:R-:W-:Y:S01]  /*de90*/  F2FP.PACK_AB R115, R135, R164 ;  /* 0x000000a48773723e */ /* 0x004fe200000000ff */
[----:B------:R-:W-:Y:S04]  /*dea0*/  FFMA.FTZ R176, R180, c[0x0][0x2d0], -R176 ;  /* 0x0000b400b4b07a23 */ /* 0x000fe800000108b0 */
[----:B------:R1:W-:Y:S02]  /*deb0*/  MUFU.EX2 R232, R107 ;  /* 0x0000006b00e87308 */ /* 0x0003e40000000800 */
[C---:B------:R-:W-:Y:S08]  /*dec0*/  HMMA.16816.F32 R8, R112.reuse, R116, R8 ;  /* 0x000000747008723c */ /* 0x040ff00000001808 */
[----:B------:R2:W-:Y:S01]  /*ded0*/  MUFU.EX2 R236, R105 ;  /* 0x0000006900ec7308 */ /* 0x0005e20000000800 */
[-C--:B------:R-:W-:Y:S09]  /*dee0*/  HMMA.16816.F32 R12, R112, R118.reuse, R12 ;  /* 0x00000076700c723c */ /* 0x080ff2000000180c */
[----:B------:R-:W4:Y:S01]  /*def0*/  MUFU.EX2 R193, R176 ;  /* 0x000000b000c17308 */ /* 0x000f220000000800 */
[C---:B------:R-:W-:Y:S01]  /*df00*/  HMMA.16816.F32 R16, R108.reuse, R118, R16 ;  /* 0x000000766c10723c */ /* 0x040fe20000001810 */
[----:B------:R-:W5:Y:S03]  /*df10*/  LDSM.16.MT88.4 R116, [R201+0x1400] ;  /* 0x00140000c974783b */ /* 0x000f660000004200 */
[--C-:B-1----:R-:W-:Y:S04]  /*df20*/  FFMA.FTZ R107, R183, c[0x0][0x2d0], -R179.reuse ;  /* 0x0000b400b76b7a23 */ /* 0x102fe800000108b3 */
[-C--:B------:R-:W-:Y:S01]  /*df30*/  HMMA.16816.F32 R20, R108, R120.reuse, R20 ;  /* 0x000000786c14723c */ /* 0x080fe20000001814 */
[----:B------:R-:W-:Y:S03]  /*df40*/  MUFU.EX2 R192, R107 ;  /* 0x0000006b00c07308 */ /* 0x000fe60000000800 */
[--C-:B--2---:R-:W-:Y:S01]  /*df50*/  FFMA.FTZ R105, R240, c[0x0][0x2d0], -R179.reuse ;  /* 0x0000b400f0697a23 */ /* 0x104fe200000108b3 */
[----:B------:R-:W-:Y:S03]  /*df60*/  MOV R240, R135 ;  /* 0x0000008700f07202 */ /* 0x000fe60000000f00 */
[C---:B------:R-:W-:Y:S03]  /*df70*/  HMMA.16816.F32 R24, R112.reuse, R120, R24 ;  /* 0x000000787018723c */ /* 0x040fe60000001818 */
[----:B------:R1:W-:Y:S01]  /*df80*/  MUFU.EX2 R233, R105 ;  /* 0x0000006900e97308 */ /* 0x0003e20000000800 */
[----:B----4-:R-:W-:Y:S04]  /*df90*/  F2FP.PACK_AB R174, R193, R194 ;  /* 0x000000c2c1ae723e */ /* 0x010fe800000000ff */
[-C--:B------:R-:W-:Y:S05]  /*dfa0*/  HMMA.16816.F32 R28, R112, R122.reuse, R28 ;  /* 0x0000007a701c723c */ /* 0x080fea000000181c */
[----:B------:R-:W-:Y:S03]  /*dfb0*/  MUFU.EX2 R107, R144 ;  /* 0x00000090006b7308 */ /* 0x000fe60000000800 */
[C---:B------:R-:W-:Y:S01]  /*dfc0*/  HMMA.16816.F32 R32, R108.reuse, R122, R32 ;  /* 0x0000007a6c20723c */ /* 0x040fe20000001820 */
[----:B------:R-:W2:Y:S07]  /*dfd0*/  LDSM.16.MT88.4 R120, [R202+0x1400] ;  /* 0x00140000ca78783b */ /* 0x000eae0000004200 */
[-C--:B-----5:R-:W-:Y:S04]  /*dfe0*/  HMMA.16816.F32 R36, R108, R116.reuse, R36 ;  /* 0x000000746c24723c */ /* 0x0a0fe80000001824 */
[--C-:B-1----:R-:W-:Y:S01]  /*dff0*/  FFMA.FTZ R105, R239, c[0x0][0x2d0], -R179.reuse ;  /* 0x0000b400ef697a23 */ /* 0x102fe200000108b3 */
[----:B------:R-:W-:Y:S03]  /*e000*/  MOV R239, R134 ;  /* 0x0000008600ef7202 */ /* 0x000fe60000000f00 */
[----:B------:R1:W4:Y:S01]  /*e010*/  MUFU.EX2 R235, R105 ;  /* 0x0000006900eb7308 */ /* 0x0003220000000800 */
[C---:B------:R-:W-:Y:S08]  /*e020*/  HMMA.16816.F32 R40, R112.reuse, R116, R40 ;  /* 0x000000747028723c */ /* 0x040ff00000001828 */
[-C--:B------:R-:W-:Y:S08]  /*e030*/  HMMA.16816.F32 R44, R112, R118.reuse, R44 ;  /* 0x00000076702c723c */ /* 0x080ff0000000182c */
[C---:B------:R-:W-:Y:S01]  /*e040*/  HMMA.16816.F32 R48, R108.reuse, R118, R48 ;  /* 0x000000766c30723c */ /* 0x040fe20000001830 */
[----:B------:R-:W5:Y:S03]  /*e050*/  LDSM.16.MT88.4 R116, [R201+0x2400] ;  /* 0x00240000c974783b */ /* 0x000f660000004200 */
[--C-:B-1----:R-:W-:Y:S04]  /*e060*/  FFMA.FTZ R105, R237, c[0x0][0x2d0], -R179.reuse ;  /* 0x0000b400ed697a23 */ /* 0x102fe800000108b3 */
[-C--:B--2---:R-:W-:Y:S01]  /*e070*/  HMMA.16816.F32 R52, R108, R120.reuse, R52 ;  /* 0x000000786c34723c */ /* 0x084fe20000001834 */
[----:B------:R1:W-:Y:S03]  /*e080*/  MUFU.EX2 R229, R105 ;  /* 0x0000006900e57308 */ /* 0x0003e60000000800 */
[----:B------:R-:W-:Y:S04]  /*e090*/  MOV R237, R133 ;  /* 0x0000008500ed7202 */ /* 0x000fe80000000f00 */
[C---:B------:R-:W-:Y:S08]  /*e0a0*/  HMMA.16816.F32 R56, R112.reuse, R120, R56 ;  /* 0x000000787038723c */ /* 0x040ff00000001838 */
[-C--:B------:R-:W-:Y:S08]  /*e0b0*/  HMMA.16816.F32 R60, R112, R122.reuse, R60 ;  /* 0x0000007a703c723c */ /* 0x080ff0000000183c */
[C---:B------:R-:W-:Y:S01]  /*e0c0*/  HMMA.16816.F32 R64, R108.reuse, R122, R64 ;  /* 0x0000007a6c40723c */ /* 0x040fe20000001840 */
[----:B------:R-:W2:Y:S03]  /*e0d0*/  LDSM.16.MT88.4 R120, [R202+0x2400] ;  /* 0x00240000ca78783b */ /* 0x000ea60000004200 */
[--C-:B-1----:R-:W-:Y:S01]  /*e0e0*/  FFMA.FTZ R105, R238, c[0x0][0x2d0], -R179.reuse ;  /* 0x0000b400ee697a23 */ /* 0x102fe200000108b3 */
[----:B------:R-:W-:Y:S03]  /*e0f0*/  MOV R238, R132 ;  /* 0x0000008400ee7202 */ /* 0x000fe60000000f00 */
[----:B------:R3:W1:Y:S01]  /*e100*/  MUFU.EX2 R227, R105 ;  /* 0x0000006900e37308 */ /* 0x0006620000000800 */
[-C--:B-----5:R-:W-:Y:S01]  /*e110*/  HMMA.16816.F32 R68, R108, R116.reuse, R68 ;  /* 0x000000746c44723c */ /* 0x0a0fe20000001844 */
[----:B------:R-:W-:Y:S07]  /*e120*/  LDSM.16.MT88.4 R132, [R201+0x2800] ;  /* 0x00280000c984783b */ /* 0x000fee0000004200 */
[C---:B------:R-:W-:Y:S08]  /*e130*/  HMMA.16816.F32 R72, R112.reuse, R116, R72 ;  /* 0x000000747048723c */ /* 0x040ff00000001848 */
[-C--:B------:R-:W-:Y:S04]  /*e140*/  HMMA.16816.F32 R76, R112, R118.reuse, R76 ;  /* 0x00000076704c723c */ /* 0x080fe8000000184c */
[--C-:B---3--:R-:W-:Y:S04]  /*e150*/  FFMA.FTZ R105, R138, c[0x0][0x2d0], -R178.reuse ;  /* 0x0000b4008a697a23 */ /* 0x108fe800000108b2 */
[C---:B------:R-:W-:Y:S01]  /*e160*/  HMMA.16816.F32 R80, R108.reuse, R118, R80 ;  /* 0x000000766c50723c */ /* 0x040fe20000001850 */
[----:B------:R-:W4:Y:S01]  /*e170*/  LDSM.16.MT88.4 R116, [R201+0x800] ;  /* 0x00080000c974783b */ /* 0x000f220000004200 */
[----:B------:R5:W-:Y:S02]  /*e180*/  MUFU.EX2 R221, R105 ;  /* 0x0000006900dd7308 */ /* 0x000be40000000800 */
[--C-:B------:R-:W-:Y:S01]  /*e190*/  FFMA.FTZ R138, R246, c[0x0][0x2d0], -R178.reuse ;  /* 0x0000b400f68a7a23 */ /* 0x100fe200000108b2 */
[----:B------:R-:W-:Y:S03]  /*e1a0*/  MOV R246, R159 ;  /* 0x0000009f00f67202 */ /* 0x000fe60000000f00 */
[-C--:B--2---:R-:W-:Y:S08]  /*e1b0*/  HMMA.16816.F32 R84, R108, R120.reuse, R84 ;  /* 0x000000786c54723c */ /* 0x084ff00000001854 */
[C---:B------:R-:W-:Y:S08]  /*e1c0*/  HMMA.16816.F32 R88, R112.reuse, R120, R88 ;  /* 0x000000787058723c */ /* 0x040ff00000001858 */
[-C--:B------:R-:W-:Y:S04]  /*e1d0*/  HMMA.16816.F32 R92, R112, R122.reuse, R92 ;  /* 0x0000007a705c723c */ /* 0x080fe8000000185c */
[--C-:B-----5:R-:W-:Y:S01]  /*e1e0*/  FFMA.FTZ R105, R137, c[0x0][0x2d0], -R178.reuse ;  /* 0x0000b40089697a23 */ /* 0x120fe200000108b2 */
[----:B------:R-:W-:Y:S02]  /*e1f0*/  MOV R137, R136 ;  /* 0x0000008800897202 */ /* 0x000fe40000000f00 */
[----:B------:R-:W-:Y:S01]  /*e200*/  MOV R136, R131 ;  /* 0x0000008300887202 */ /* 0x000fe20000000f00 */
[----:B------:R-:W-:Y:S01]  /*e210*/  HMMA.16816.F32 R96, R108, R122, R96 ;  /* 0x0000007a6c60723c */ /* 0x000fe20000001860 */
[----:B------:R2:W5:Y:S01]  /*e220*/  MUFU.EX2 R219, R105 ;  /* 0x0000006900db7308 */ /* 0x0005620000000800 */
[----:B------:R-:W3:Y:S02]  /*e230*/  LDL.LU R131, [R1+0x20] ;  /* 0x0000200001837983 */ /* 0x000ee40000300800 */
[----:B------:R-:W-:Y:S01]  /*e240*/  MOV R152, R136 ;  /* 0x0000008800987202 */ /* 0x000fe20000000f00 */
[--C-:B------:R-:W-:Y:S01]  /*e250*/  FFMA.FTZ R136, R182, c[0x0][0x2d0], -R179.reuse ;  /* 0x0000b400b6887a23 */ /* 0x100fe200000108b3 */
[----:B------:R-:W-:Y:S01]  /*e260*/  LDSM.16.MT88.4 R120, [R202+0x1800] ;  /* 0x00180000ca78783b */ /* 0x000fe20000004200 */
[----:B------:R-:W-:Y:S02]  /*e270*/  F2FP.PACK_AB R108, R236, R234 ;  /* 0x000000eaec6c723e */ /* 0x000fe400000000ff */
[----:B----4-:R-:W-:Y:S02]  /*e280*/  F2FP.PACK_AB R109, R235, R233 ;  /* 0x000000e9eb6d723e */ /* 0x010fe400000000ff */
[----:B------:R-:W-:Y:S01]  /*e290*/  MUFU.EX2 R191, R136 ;  /* 0x0000008800bf7308 */ /* 0x000fe20000000800 */
[----:B------:R-:W-:Y:S02]  /*e2a0*/  F2FP.PACK_AB R110, R231, R232 ;  /* 0x000000e8e76e723e */ /* 0x000fe400000000ff */
[----:B-1----:R-:W-:Y:S01]  /*e2b0*/  F2FP.PACK_AB R111, R227, R229 ;  /* 0x000000e5e36f723e */ /* 0x002fe200000000ff */
[----:B------:R-:W-:Y:S01]  /*e2c0*/  LDSM.16.MT88.4 R180, [R201+0x2c00] ;  /* 0x002c0000c9b4783b */ /* 0x000fe20000004200 */
[----:B------:R-:W-:Y:S01]  /*e2d0*/  MOV R146, R137 ;  /* 0x0000008900927202 */ /* 0x000fe20000000f00 */
[--C-:B------:R-:W-:Y:S01]  /*e2e0*/  FFMA.FTZ R137, R248, c[0x0][0x2d0], -R178.reuse ;  /* 0x0000b400f8897a23 */ /* 0x100fe200000108b2 */
[----:B------:R-:W-:Y:S02]  /*e2f0*/  MOV R248, R160 ;  /* 0x000000a000f87202 */ /* 0x000fe40000000f00 */
[----:B------:R-:W-:Y:S01]  /*e300*/  MOV R157, R146 ;  /* 0x00000092009d7202 */ /* 0x000fe20000000f00 */
[-C--:B------:R-:W-:Y:S03]  /*e310*/  HMMA.16816.F32 R4, R108, R116.reuse, R4 ;  /* 0x000000746c04723c */ /* 0x080fe60000001804 */
[----:B------:R-:W-:Y:S01]  /*e320*/  MOV R146, R186 ;  /* 0x000000ba00927202 */ /* 0x000fe20000000f00 */
[--C-:B--2---:R-:W-:Y:S01]  /*e330*/  FFMA.FTZ R105, R252, c[0x0][0x2d0], -R178.reuse ;  /* 0x0000b400fc697a23 */ /* 0x104fe200000108b2 */
[----:B-----5:R-:W-:Y:S01]  /*e340*/  F2FP.PACK_AB R112, R219, R221 ;  /* 0x000000dddb70723e */ /* 0x020fe200000000ff */
[----:B------:R-:W-:Y:S01]  /*e350*/  MUFU.EX2 R186, R141 ;  /* 0x0000008d00ba7308 */ /* 0x000fe20000000800 */
[----:B------:R-:W-:Y:S09]  /*e360*/  MOV R252, R164 ;  /* 0x000000a400fc7202 */ /* 0x000ff20000000f00 */
[----:B------:R1:W-:Y:S02]  /*e370*/  MUFU.EX2 R222, R105 ;  /* 0x0000006900de7308 */ /* 0x0003e40000000800 */
[----:B-1----:R-:W-:Y:S01]  /*e380*/  FFMA.FTZ R105, R251, c[0x0][0x2d0], -R178 ;  /* 0x0000b400fb697a23 */ /* 0x002fe200000108b2 */
[----:B------:R-:W-:Y:S02]  /*e390*/  F2FP.PACK_AB R178, R187, R188 ;  /* 0x000000bcbbb2723e */ /* 0x000fe400000000ff */
[----:B------:R-:W-:Y:S05]  /*e3a0*/  MOV R251, R163 ;  /* 0x000000a300fb7202 */ /* 0x000fea0000000f00 */
[----:B------:R1:W2:Y:S02]  /*e3b0*/  MUFU.EX2 R223, R105 ;  /* 0x0000006900df7308 */ /* 0x0002a40000000800 */
[----:B-1----:R-:W-:Y:S01]  /*e3c0*/  FFMA.FTZ R105, R244, c[0x0][0x2d0], -R179 ;  /* 0x0000b400f4697a23 */ /* 0x002fe200000108b3 */
[----:B--2---:R-:W-:Y:S02]  /*e3d0*/  F2FP.PACK_AB R114, R223, R222 ;  /* 0x000000dedf72723e */ /* 0x004fe400000000ff */
[----:B------:R-:W-:Y:S05]  /*e3e0*/  MOV R244, R162 ;  /* 0x000000a200f47202 */ /* 0x000fea0000000f00 */
[----:B------:R1:W-:Y:S02]  /*e3f0*/  MUFU.EX2 R220, R105 ;  /* 0x0000006900dc7308 */ /* 0x0003e40000000800 */
[--C-:B-1----:R-:W-:Y:S02]  /*e400*/  FFMA.FTZ R105, R130, c[0x0][0x2d0], -R177.reuse ;  /* 0x0000b40082697a23 */ /* 0x102fe400000108b1 */
[----:B------:R-:W2:Y:S06]  /*e410*/  LDL.LU R130, [R1+0x2c] ;  /* 0x00002c0001827983 */ /* 0x000eac0000300800 */
[----:B------:R1:W-:Y:S02]  /*e420*/  MUFU.EX2 R199, R105 ;  /* 0x0000006900c77308 */ /* 0x0003e40000000800 */
[--C-:B-1----:R-:W-:Y:S02]  /*e430*/  FFMA.FTZ R105, R129, c[0x0][0x2d0], -R177.reuse ;  /* 0x0000b40081697a23 */ /* 0x102fe400000108b1 */
[----:B------:R-:W4:Y:S06]  /*e440*/  LDL.LU R129, [R1+0x28] ;  /* 0x0000280001817983 */ /* 0x000f2c0000300800 */
[----:B------:R1:W5:Y:S01]  /*e450*/  MUFU.EX2 R197, R105 ;  /* 0x0000006900c57308 */ /* 0x0003620000000800 */
[----:B------:R-:W4:Y:S01]  /*e460*/  LDL.LU R128, [R1+0x24] ;  /* 0x0000240001807983 */ /* 0x000f220000300800 */
[----:B-1----:R-:W-:Y:S01]  /*e470*/  FFMA.FTZ R105, R106, c[0x0][0x2d0], -R177 ;  /* 0x0000b4006a697a23 */ /* 0x002fe200000108b1 */
[----:B-----5:R-:W-:Y:S01]  /*e480*/  F2FP.PACK_AB R113, R197, R199 ;  /* 0x000000c7c571723e */ /* 0x020fe200000000ff */
[----:B------:R-:W-:Y:S01]  /*e490*/  FFMA.FTZ R106, R250, c[0x0][0x2d0], -R179 ;  /* 0x0000b400fa6a7a23 */ /* 0x000fe200000108b3 */
[----:B------:R-:W-:Y:S05]  /*e4a0*/  MOV R250, R161 ;  /* 0x000000a100fa7202 */ /* 0x000fea0000000f00 */
[----:B------:R1:W-:Y:S10]  /*e4b0*/  MUFU.EX2 R198, R105 ;  /* 0x0000006900c67308 */ /* 0x0003f40000000800 */
[----:B------:R-:W5:Y:S01]  /*e4c0*/  MUFU.EX2 R195, R106 ;  /* 0x0000006a00c37308 */ /* 0x000f620000000800 */
[--C-:B-1----:R-:W-:Y:S02]  /*e4d0*/  FFMA.FTZ R105, R124, c[0x0][0x2d0], -R177.reuse ;  /* 0x0000b4007c697a23 */ /* 0x102fe400000108b1 */
[----:B------:R-:W1:Y:S07]  /*e4e0*/  LDSM.16.MT88.4 R124, [R202+0x800] ;  /* 0x00080000ca7c783b */ /* 0x000e6e0000004200 */
[----:B------:R-:W1:Y:S01]  /*e4f0*/  MUFU.EX2 R196, R105 ;  /* 0x0000006900c47308 */ /* 0x000e620000000800 */
[----:B-----5:R-:W-:Y:S02]  /*e500*/  F2FP.PACK_AB R173, R195, R220 ;  /* 0x000000dcc3ad723e */ /* 0x020fe400000000ff */
[----:B-1----:R-:W-:Y:S01]  /*e510*/  F2FP.PACK_AB R115, R196, R198 ;  /* 0x000000c6c473723e */ /* 0x002fe200000000ff */
[----:B------:R-:W-:Y:S01]  /*e520*/  FFMA.FTZ R105, R247, c[0x0][0x2d0], -R177 ;  /* 0x0000b400f7697a23 */ /* 0x000fe200000108b1 */
[----:B------:R-:W-:Y:S05]  /*e530*/  MOV R247, R149 ;  /* 0x0000009500f77202 */ /* 0x000fea0000000f00 */
[C---:B------:R-:W-:Y:S08]  /*e540*/  HMMA.16816.F32 R8, R112.reuse, R116, R8 ;  /* 0x000000747008723c */ /* 0x040ff00000001808 */
[-C--:B------:R-:W-:Y:S08]  /*e550*/  HMMA.16816.F32 R12, R112, R118.reuse, R12 ;  /* 0x00000076700c723c */ /* 0x080ff0000000180c */
[C---:B------:R-:W-:Y:S01]  /*e560*/  HMMA.16816.F32 R16, R108.reuse, R118, R16 ;  /* 0x000000766c10723c */ /* 0x040fe20000001810 */
[----:B------:R-:W-:Y:S07]  /*e570*/  LDSM.16.MT88.4 R116, [R202+0x2800] ;  /* 0x00280000ca74783b */ /* 0x000fee0000004200 */
[-C--:B------:R-:W-:Y:S08]  /*e580*/  HMMA.16816.F32 R20, R108, R124.reuse, R20 ;  /* 0x0000007c6c14723c */ /* 0x080ff00000001814 */
[C---:B------:R-:W-:Y:S08]  /*e590*/  HMMA.16816.F32 R24, R112.reuse, R124, R24 ;  /* 0x0000007c7018723c */ /* 0x040ff00000001818 */
[-C--:B------:R-:W-:Y:S08]  /*e5a0*/  HMMA.16816.F32 R28, R112, R126.reuse, R28 ;  /* 0x0000007e701c723c */ /* 0x080ff0000000181c */
[C---:B------:R-:W-:Y:S04]  /*e5b0*/  HMMA.16816.F32 R32, R108.reuse, R126, R32 ;  /* 0x0000007e6c20723c */ /* 0x040fe80000001820 */
[----:B---3--:R-:W-:Y:S04]  /*e5c0*/  FFMA.FTZ R101, R101, R131, R143 ;  /* 0x0000008365657223 */ /* 0x008fe8000001008f */
[----:B------:R-:W-:Y:S01]  /*e5d0*/  FADD.FTZ R106, R152, R101 ;  /* 0x00000065986a7221 */ /* 0x000fe20000010000 */
[----:B------:R-:W-:Y:S02]  /*e5e0*/  MOV R152, R189 ;  /* 0x000000bd00987202 */ /* 0x000fe40000000f00 */
[----:B------:R-:W-:Y:S01]  /*e5f0*/  MUFU.EX2 R189, R138 ;  /* 0x0000008a00bd7308 */ /* 0x000fe20000000800 */
[----:B--2---:R-:W-:Y:S09]  /*e600*/  FFMA.FTZ R100, R100, R130, R190 ;  /* 0x0000008264647223 */ /* 0x004ff200000100be */
[----:B------:R1:W2:Y:S02]  /*e610*/  MUFU.EX2 R190, R137 ;  /* 0x0000008900be7308 */ /* 0x0002a40000000800 */
[----:B-1----:R-:W-:Y:S01]  /*e620*/  LDSM.16.MT88.4 R136, [R202+0xc00] ;  /* 0x000c0000ca88783b */ /* 0x002fe20000004200 */
[----:B--2---:R-:W-:Y:S01]  /*e630*/  F2FP.PACK_AB R176, R189, R190 ;  /* 0x000000bebdb0723e */ /* 0x004fe200000000ff */
[----:B----4-:R-:W-:Y:S02]  /*e640*/  FFMA.FTZ R143, R3, R129, R185 ;  /* 0x00000081038f7223 */ /* 0x010fe400000100b9 */
[----:B------:R-:W-:Y:S04]  /*e650*/  FADD.FTZ R3, R152, R100 ;  /* 0x0000006498037221 */ /* 0x000fe80000010000 */
[----:B------:R-:W1:Y:S01]  /*e660*/  MUFU.EX2 R185, R105 ;  /* 0x0000006900b97308 */ /* 0x000e620000000800 */
[----:B------:R-:W-:Y:S02]  /*e670*/  FFMA.FTZ R0, R0, R128, R184 ;  /* 0x0000008000007223 */ /* 0x000fe400000100b8 */
[----:B------:R-:W2:Y:S01]  /*e680*/  LDSM.16.MT88.4 R128, [R201+0x1800] ;  /* 0x00180000c980783b */ /* 0x000ea20000004200 */
[----:B------:R-:W-:Y:S02]  /*e690*/  FADD.FTZ R101, R170, R143 ;  /* 0x0000008faa657221 */ /* 0x000fe40000010000 */
[----:B------:R-:W-:Y:S02]  /*e6a0*/  FADD.FTZ R100, R169, R0 ;  /* 0x00000000a9647221 */ /* 0x000fe40000010000 */
[----:B------:R-:W-:Y:S01]  /*e6b0*/  FADD.FTZ R0, R168, R106 ;  /* 0x0000006aa8007221 */ /* 0x000fe20000010000 */
[----:B------:R-:W-:Y:S01]  /*e6c0*/  MOV R106, R156 ;  /* 0x0000009c006a7202 */ /* 0x000fe20000000f00 */
[----:B------:R-:W-:Y:S01]  /*e6d0*/  FADD.FTZ R3, R175, R3 ;  /* 0x00000003af037221 */ /* 0x000fe20000010000 */
[----:B------:R-:W-:Y:S01]  /*e6e0*/  LDSM.16.MT88.4 R152, [R201+0x1c00] ;  /* 0x001c0000c998783b */ /* 0x000fe20000004200 */
[----:B------:R-:W-:Y:S01]  /*e6f0*/  F2FP.PACK_AB R175, R191, R192 ;  /* 0x000000c0bfaf723e */ /* 0x000fe200000000ff */
[----:B------:R-:W3:Y:S06]  /*e700*/  MUFU.EX2 R184, R142 ;  /* 0x0000008e00b87308 */ /* 0x000eec0000000800 */
[----:B------:R-:W-:Y:S01]  /*e710*/  LDSM.16.MT88.4 R168, [R202+0x1c00] ;  /* 0x001c0000caa8783b */ /* 0x000fe20000004200 */
[----:B-1----:R-:W-:Y:S01]  /*e720*/  F2FP.PACK_AB R177, R185, R186 ;  /* 0x000000bab9b1723e */ /* 0x002fe200000000ff */
[----:B------:R-:W-:Y:S01]  /*e730*/  FADD.FTZ R105, R238, R101 ;  /* 0x00000065ee697221 */ /* 0x000fe20000010000 */
[----:B------:R-:W-:Y:S01]  /*e740*/  MOV R238, R165 ;  /* 0x000000a500ee7202 */ /* 0x000fe20000000f00 */
[----:B------:R-:W-:Y:S01]  /*e750*/  FADD.FTZ R101, R237, R100 ;  /* 0x00000064ed657221 */ /* 0x000fe20000010000 */
[----:B------:R-:W-:Y:S01]  /*e760*/  MOV R237, R166 ;  /* 0x000000a600ed7202 */ /* 0x000fe20000000f00 */
[----:B------:R-:W-:Y:S01]  /*e770*/  FADD.FTZ R100, R239, R0 ;  /* 0x00000000ef647221 */ /* 0x000fe20000010000 */
[----:B------:R-:W-:Y:S02]  /*e780*/  MOV R239, R167 ;  /* 0x000000a700ef7202 */ /* 0x000fe40000000f00 */
[----:B------:R-:W-:Y:S02]  /*e790*/  MOV R0, R157 ;  /* 0x0000009d00007202 */ /* 0x000fe40000000f00 */
[----:B---3--:R-:W-:Y:S01]  /*e7a0*/  F2FP.PACK_AB R179, R107, R184 ;  /* 0x000000b86bb3723e */ /* 0x008fe200000000ff */
[-C--:B--2---:R-:W-:Y:S08]  /*e7b0*/  HMMA.16816.F32 R36, R108, R128.reuse, R36 ;  /* 0x000000806c24723c */ /* 0x084ff00000001824 */
[C---:B------:R-:W-:Y:S08]  /*e7c0*/  HMMA.16816.F32 R40, R112.reuse, R128, R40 ;  /* 0x000000807028723c */ /* 0x040ff00000001828 */
[-C--:B------:R-:W-:Y:S08]  /*e7d0*/  HMMA.16816.F32 R44, R112, R130.reuse, R44 ;  /* 0x00000082702c723c */ /* 0x080ff0000000182c */
[C---:B------:R-:W-:Y:S08]  /*e7e0*/  HMMA.16816.F32 R48, R108.reuse, R130, R48 ;  /* 0x000000826c30723c */ /* 0x040ff00000001830 */
[-C--:B------:R-:W-:Y:S08]  /*e7f0*/  HMMA.16816.F32 R52, R108, R120.reuse, R52 ;  /* 0x000000786c34723c */ /* 0x080ff00000001834 */
        /* <DEDUP_REMOVED lines=12> */
[-C--:B-1----:R-:W-:Y:S01]  /*e8c0*/  HMMA.16816.F32 R108, R172, R120.reuse, R4 ;  /* 0x00000078ac6c723c */ /* 0x082fe20000001804 */
[----:B------:R-:W1:Y:S07]  /*e8d0*/  LDSM.16.MT88.4 R4, [R202+0x2c00] ;  /* 0x002c0000ca04783b */ /* 0x000e6e0000004200 */
[C---:B------:R-:W-:Y:S07]  /*e8e0*/  HMMA.16816.F32 R112, R176.reuse, R120, R8 ;  /* 0x00000078b070723c */ /* 0x040fee0000001808 */
[----:B------:R-:W-:Y:S01]  /*e8f0*/  MOV R11, R146 ;  /* 0x00000092000b7202 */ /* 0x000fe20000000f00 */
[-C--:B------:R-:W-:Y:S04]  /*e900*/  HMMA.16816.F32 R116, R176, R122.reuse, R12 ;  /* 0x0000007ab074723c */ /* 0x080fe8000000180c */
[----:B------:R-:W-:Y:S02]  /*e910*/  FADD.FTZ R3, R11, R3 ;  /* 0x000000030b037221 */ /* 0x000fe40000010000 */
[----:B------:R-:W-:Y:S01]  /*e920*/  FADD.FTZ R10, R0, R105 ;  /* 0x00000069000a7221 */ /* 0x000fe20000010000 */
[----:B------:R-:W-:Y:S01]  /*e930*/  MOV R105, R102 ;  /* 0x0000006600697202 */ /* 0x000fe20000000f00 */
[C---:B------:R-:W-:Y:S04]  /*e940*/  HMMA.16816.F32 R120, R172.reuse, R122, R16 ;  /* 0x0000007aac78723c */ /* 0x040fe80000001810 */
[----:B------:R-:W-:Y:S01]  /*e950*/  FADD.FTZ R0, R106, R101 ;  /* 0x000000656a007221 */ /* 0x000fe20000010000 */
[-C--:B------:R-:W-:Y:S01]  /*e960*/  MOV R101, R2.reuse ;  /* 0x0000000200657202 */ /* 0x080fe20000000f00 */
[----:B------:R-:W-:Y:S01]  /*e970*/  FADD.FTZ R3, R243, R3 ;  /* 0x00000003f3037221 */ /* 0x000fe20000010000 */
[----:B------:R-:W-:Y:S01]  /*e980*/  MOV R106, R2 ;  /* 0x00000002006a7202 */ /* 0x000fe20000000f00 */
        /* <DEDUP_REMOVED lines=13> */
[----:B------:R-:W-:Y:S01]  /*ea60*/  FADD.FTZ R8, R241, R100 ;  /* 0x00000064f1087221 */ /* 0x000fe20000010000 */
[----:B------:R-:W-:Y:S03]  /*ea70*/  MOV R100, R103 ;  /* 0x0000006700647202 */ /* 0x000fe60000000f00 */
        /* <DEDUP_REMOVED lines=30> */
[----:B------:R-:W-:Y:S01]  /*ec60*/  FADD.FTZ R8, R186, R8 ;  /* 0x00000008ba087221 */ /* 0x000fe20000010000 */
        /* <DEDUP_REMOVED lines=19> */
[----:B------:R-:W-:Y:S03]  /*eda0*/  FADD.FTZ R0, R185, R8 ;  /* 0x00000008b9007221 */ /* 0x000fe60000010000 */
[----:B------:R2:W-:Y:S01]  /*edb0*/  STL [R1+0x2c], R6 ;  /* 0x00002c0601007387 */ /* 0x0005e20000100800 */
[----:B------:R-:W-:Y:S01]  /*edc0*/  FADD.FTZ R3, R184, R0 ;  /* 0x00000000b8037221 */ /* 0x000fe20000010000 */
[----:B------:R-:W-:Y:S03]  /*edd0*/  IADD3 R0, R225, -0x1, RZ ;  /* 0xffffffffe1007810 */ /* 0x000fe60007ffe0ff */
[----:B------:R-:W-:Y:S01]  /*ede0*/  FADD.FTZ R3, R107, R3 ;  /* 0x000000036b037221 */ /* 0x000fe20000010000 */
[----:B------:R-:W-:Y:S02]  /*edf0*/  MOV R225, R0 ;  /* 0x0000000000e17202 */ /* 0x000fe40000000f00 */
[----:B------:R-:W-:Y:S01]  /*ee00*/  MOV R0, R104 ;  /* 0x0000006800007202 */ /* 0x000fe20000000f00 */
[----:B-1----:R-:W-:Y:S05]  /*ee10*/  FADD.FTZ R4, R187, R5 ;  /* 0x00000005bb047221 */ /* 0x002fea0000010000 */
[----:B------:R2:W-:Y:S04]  /*ee20*/  STL [R1+0x28], R4 ;  /* 0x0000280401007387 */ /* 0x0005e80000100800 */
[----:B------:R2:W-:Y:S02]  /*ee30*/  STL [R1+0x24], R3 ;  /* 0x0000240301007387 */ /* 0x0005e40000100800 */
[----:B--2---:R-:W-:-:S05]  /*ee40*/  @P0 BRA `(.L_x_632) ;  /* 0xffffbf4000000947 */ /* 0x004fca000383ffff */
.L_x_625:
[----:B------:R-:W-:Y:S05]  /*ee50*/  BRA.DIV ~URZ, `(.L_x_633) ;  /* 0x000057927f007947 */ /* 0x000fea000b800000 */
[----:B-1----:R-:W2:Y:S04]  /*ee60*/  LDL R0, [R1+0x20] ;  /* 0x0000200001007983 */ /* 0x002ea80000100800 */
[----:B--2---:R1:W2:Y:S02]  /*ee70*/  SHFL.BFLY PT, R5, R0, 0x2, 0x1f ;  /* 0x0c401f0000057f89 */ /* 0x0042a400000e0000 */
.L_x_685:
[----:B-1----:R-:W3:Y:S02]  /*ee80*/  LDL.LU R0, [R1+0x20] ;  /* 0x0000200001007983 */ /* 0x002ee40000300800 */
[----:B--23--:R-:W-:Y:S01]  /*ee90*/  FADD.FTZ R5, R5, R0 ;  /* 0x0000000005057221 */ /* 0x00cfe20000010000 */
[----:B------:R-:W-:Y:S05]  /*eea0*/  BRA.DIV ~URZ, `(.L_x_634) ;  /* 0x000057a27f007947 */ /* 0x000fea000b800000 */
[----:B------:R-:W2:Y:S04]  /*eeb0*/  LDL.LU R2, [R1+0x2c] ;  /* 0x00002c0001027983 */ /* 0x000ea80000300800 */
[----:B------:R-:W3:Y:S04]  /*eec0*/  LDL.LU R0, [R1+0x28] ;  /* 0x0000280001007983 */ /* 0x000ee80000300800 */
[----:B------:R-:W4:Y:S04]  /*eed0*/  LDL.LU R9, [R1+0x24] ;  /* 0x0000240001097983 */ /* 0x000f280000300800 */
[----:B--2---:R-:W1:Y:S04]  /*eee0*/  SHFL.BFLY PT, R7, R2, 0x2, 0x1f ;  /* 0x0c401f0002077f89 */ /* 0x004e6800000e0000 */
[----:B---3--:R-:W2:Y:S04]  /*eef0*/  SHFL.BFLY PT, R8, R0, 0x2, 0x1f ;  /* 0x0c401f0000087f89 */ /* 0x008ea800000e0000 */
[----:B----4-:R-:W3:Y:S01]  /*ef00*/  SHFL.BFLY PT, R4, R9, 0x2, 0x1f ;  /* 0x0c401f0009047f89 */ /* 0x010ee200000e0000 */
[----:B-1----:R-:W-:-:S02]  /*ef10*/  FADD.FTZ R7, R7, R2 ;  /* 0x0000000207077221 */ /* 0x002fc40000010000 */
[----:B--2---:R-:W-:-:S03]  /*ef20*/  FADD.FTZ R8, R8, R0 ;  /* 0x0000000008087221 */ /* 0x004fc60000010000 */
[----:B------:R-:W1:Y:S01]  /*ef30*/  SHFL.BFLY PT, R2, R7, 0x1, 0x1f ;  /* 0x0c201f0007027f89 */ /* 0x000e6200000e0000 */
[----:B---3--:R-:W-:-:S03]  /*ef40*/  FADD.FTZ R4, R4, R9 ;  /* 0x0000000904047221 */ /* 0x008fc60000010000 */
[----:B------:R-:W2:Y:S04]  /*ef50*/  SHFL.BFLY PT, R0, R5, 0x1, 0x1f ;  /* 0x0c201f0005007f89 */ /* 0x000ea800000e0000 */
[----:B------:R-:W3:Y:S04]  /*ef60*/  SHFL.BFLY PT, R3, R8, 0x1, 0x1f ;  /* 0x0c201f0008037f89 */ /* 0x000ee800000e0000 */
[----:B------:R4:W4:Y:S01]  /*ef70*/  SHFL.BFLY PT, R6, R4, 0x1, 0x1f ;  /* 0x0c201f0004067f89 */ /* 0x00092200000e0000 */
[----:B-1----:R-:W-:Y:S02]  /*ef80*/  FADD.FTZ R7, R7, R2 ;  /* 0x0000000207077221 */ /* 0x002fe40000010000 */
[----:B--2---:R-:W-:-:S02]  /*ef90*/  FADD.FTZ R5, R5, R0 ;  /* 0x0000000005057221 */ /* 0x004fc40000010000 */
[----:B---3--:R-:W-:-:S03]  /*efa0*/  FADD.FTZ R8, R8, R3 ;  /* 0x0000000308087221 */ /* 0x008fc60000010000 */
.L_x_686:
[----:B------:R-:W-:Y:S01]  /*efb0*/  FSETP.NE.FTZ.AND P3, PT, R5, RZ, PT ;  /* 0x000000ff0500720b */ /* 0x000fe20003f75000 */
[----:B------:R-:W-:Y:S01]  /*efc0*/  CS2R R2, SRZ ;  /* 0x0000000000027805 */ /* 0x000fe2000001ff00 */
[----:B------:R-:W-:Y:S01]  /*efd0*/  FSETP.NE.FTZ.AND P2, PT, R7, RZ, PT ;  /* 0x000000ff0700720b */ /* 0x000fe20003f55000 */
[----:B----4-:R-:W-:Y:S01]  /*efe0*/  FADD.FTZ R6, R6, R4 ;  /* 0x0000000406067221 */ /* 0x010fe20000010000 */
[----:B------:R-:W-:Y:S02]  /*eff0*/  FSETP.NE.FTZ.AND P1, PT, R8, RZ, PT ;  /* 0x000000ff0800720b */ /* 0x000fe40003f35000 */
[----:B------:R-:W-:Y:S02]  /*f000*/  MOV R0, RZ ;  /* 0x000000ff00007202 */ /* 0x000fe40000000f00 */
[----:B------:R-:W-:Y:S02]  /*f010*/  FSETP.NE.FTZ.AND P0, PT, R6, RZ, PT ;  /* 0x000000ff0600720b */ /* 0x000fe40003f15000 */
[----:B------:R-:W-:-:S02]  /*f020*/  MOV R47, 0xff800000 ;  /* 0xff800000002f7802 */ /* 0x000fc40000000f00 */
[----:B------:R-:W-:Y:S01]  /*f030*/  MOV R46, 0xff800000 ;  /* 0xff800000002e7802 */ /* 0x000fe20000000f00 */
[----:B------:R-:W1:Y:S01]  /*f040*/  @P3 MUFU.RCP R0, R5 ;  /* 0x0000000500003308 */ /* 0x000e620000001000 */
[----:B------:R-:W-:Y:S02]  /*f050*/  MOV R45, 0xff800000 ;  /* 0xff800000002d7802 */ /* 0x000fe40000000f00 */
[----:B------:R-:W-:Y:S02]  /*f060*/  @P2 MOV R4, 0x3f317218 ;  /* 0x3f31721800042802 */ /* 0x000fe40000000f00 */
[----:B------:R-:W-:Y:S02]  /*f070*/  @P1 MOV R13, 0x3f317218 ;  /* 0x3f317218000d1802 */ /* 0x000fe40000000f00 */
[----:B------:R-:W-:Y:S01]  /*f080*/  MOV R44, 0xff800000 ;  /* 0xff800000002c7802 */ /* 0x000fe20000000f00 */
[----:B------:R-:W2:Y:S01]  /*f090*/  @P2 MUFU.RCP R3, R7 ;  /* 0x0000000700032308 */ /* 0x000ea20000001000 */
[----:B------:R-:W-:-:S07]  /*f0a0*/  @P2 FMUL.FTZ R4, R4, c[0x0][0x2d0] ;  /* 0x0000b40004042a20 */ /* 0x000fce0000410000 */
[----:B------:R-:W3:Y:S01]  /*f0b0*/  @P1 MUFU.RCP R2, R8 ;  /* 0x0000000800021308 */ /* 0x000ee20000001000 */
[C---:B-1----:R-:W-:Y:S02]  /*f0c0*/  FMUL.FTZ R108, R0.reuse, R108 ;  /* 0x0000006c006c7220 */ /* 0x042fe40000410000 */
[C---:B------:R-:W-:Y:S02]  /*f0d0*/  FMUL.FTZ R43, R0.reuse, R109 ;  /* 0x0000006d002b7220 */ /* 0x040fe40000410000 */
[C---:B------:R-:W-:Y:S02]  /*f0e0*/  FMUL.FTZ R120, R0.reuse, R120 ;  /* 0x0000007800787220 */ /* 0x040fe40000410000 */
[C---:B------:R-:W-:Y:S01]  /*f0f0*/  FMUL.FTZ R40, R0.reuse, R121 ;  /* 0x0000007900287220 */ /* 0x040fe20000410000 */
[----:B------:R-:W1:Y:S01]  /*f100*/  @P3 MUFU.LG2 R5, R5 ;  /* 0x0000000500053308 */ /* 0x000e620000000c00 */
[C---:B------:R-:W-:Y:S02]  /*f110*/  FMUL.FTZ R124, R0.reuse, R124 ;  /* 0x0000007c007c7220 */ /* 0x040fe40000410000 */
[----:B------:R-:W-:-:S02]  /*f120*/  FMUL.FTZ R37, R0, R125 ;  /* 0x0000007d00257220 */ /* 0x000fc40000410000 */
[C---:B------:R-:W-:Y:S02]  /*f130*/  FMUL.FTZ R136, R0.reuse, R136 ;  /* 0x0000008800887220 */ /* 0x040fe40000410000 */
[C---:B------:R-:W-:Y:S01]  /*f140*/  FMUL.FTZ R34, R0.reuse, R137 ;  /* 0x0000008900227220 */ /* 0x040fe20000410000 */
[----:B------:R-:W4:Y:S01]  /*f150*/  @P1 MUFU.LG2 R8, R8 ;  /* 0x0000000800081308 */ /* 0x000f220000000c00 */
[C---:B------:R-:W-:Y:S02]  /*f160*/  FMUL.FTZ R140, R0.reuse, R140 ;  /* 0x0000008c008c7220 */ /* 0x040fe40000410000 */
[C---:B------:R-:W-:Y:S02]  /*f170*/  FMUL.FTZ R31, R0.reuse, R141 ;  /* 0x0000008d001f7220 */ /* 0x040fe40000410000 */
[C---:B------:R-:W-:Y:S02]  /*f180*/  FMUL.FTZ R152, R0.reuse, R152 ;  /* 0x0000009800987220 */ /* 0x040fe40000410000 */
[C---:B------:R-:W-:Y:S01]  /*f190*/  FMUL.FTZ R28, R0.reuse, R153 ;  /* 0x00000099001c7220 */ /* 0x040fe20000410000 */
[----:B------:R-:W5:Y:S01]  /*f1a0*/  @P2 MUFU.LG2 R7, R7 ;  /* 0x0000000700072308 */ /* 0x000f620000000c00 */
        /* <DEDUP_REMOVED lines=12> */
[----:B------:R-:W-:Y:S01]  /*f270*/  MOV R0, RZ ;  /* 0x000000ff00007202 */ /* 0x000fe20000000f00 */
[----:B--2---:R-:W-:-:S02]  /*f280*/  FMUL.FTZ R110, R3, R110 ;  /* 0x0000006e036e7220 */ /* 0x004fc40000410000 */
[C---:B------:R-:W-:Y:S02]  /*f290*/  FMUL.FTZ R42, R3.reuse, R111 ;  /* 0x0000006f032a7220 */ /* 0x040fe40000410000 */
[C---:B------:R-:W-:Y:S01]  /*f2a0*/  FMUL.FTZ R122, R3.reuse, R122 ;  /* 0x0000007a037a7220 */ /* 0x040fe20000410000 */
[----:B------:R-:W-:Y:S01]  /*f2b0*/  @P0 MUFU.RCP R0, R6 ;  /* 0x0000000600000308 */ /* 0x000fe20000001000 */
        /* <DEDUP_REMOVED lines=21> */
[----:B------:R-:W-:Y:S01]  /*f410*/  @P3 MOV R3, 0x3f317218 ;  /* 0x3f31721800033802 */ /* 0x000fe20000000f00 */
[----:B---3--:R-:W-:-:S02]  /*f420*/  FMUL.FTZ R112, R2, R112 ;  /* 0x0000007002707220 */ /* 0x008fc40000410000 */
        /* <DEDUP_REMOVED lines=22> */
[----:B------:R-:W-:Y:S02]  /*f590*/  FMUL.FTZ R93, R2, R93 ;  /* 0x0000005d025d7220 */ /* 0x000fe40000410000 */
[----:B------:R-:W2:Y:S01]  /*f5a0*/  @P0 MUFU.LG2 R2, R6 ;  /* 0x0000000600020308 */ /* 0x000ea20000000c00 */
[----:B-1----:R-:W-:-:S02]  /*f5b0*/  @P3 FMUL.FTZ R9, R5, 0.69314718246459960938 ;  /* 0x3f31721805093820 */ /* 0x002fc40000410000 */
[----:B------:R-:W-:Y:S02]  /*f5c0*/  @P3 FMUL.FTZ R5, R3, c[0x0][0x2d0] ;  /* 0x0000b40003053a20 */ /* 0x000fe40000410000 */
[----:B----4-:R-:W-:Y:S02]  /*f5d0*/  @P1 FMUL.FTZ R8, R8, 0.69314718246459960938 ;  /* 0x3f31721808081820 */ /* 0x010fe40000410000 */
[----:B------:R-:W-:Y:S02]  /*f5e0*/  @P1 FMUL.FTZ R3, R13, c[0x0][0x2d0] ;  /* 0x0000b4000d031a20 */ /* 0x000fe40000410000 */
[----:B-----5:R-:W-:Y:S02]  /*f5f0*/  @P2 FMUL.FTZ R7, R7, 0.69314718246459960938 ;  /* 0x3f31721807072820 */ /* 0x020fe40000410000 */
[----:B------:R-:W-:Y:S01]  /*f600*/  @P1 FFMA.FTZ R47, R3, R102, R8 ;  /* 0x00000066032f1223 */ /* 0x000fe20000010008 */
[----:B------:R-:W-:Y:S01]  /*f610*/  @P0 MOV R3, 0x3f317218 ;  /* 0x3f31721800030802 */ /* 0x000fe20000000f00 */
[----:B------:R-:W-:Y:S01]  /*f620*/  @P2 FFMA.FTZ R46, R4, R103, R7 ;  /* 0x00000067042e2223 */ /* 0x000fe20000010007 */
[----:B------:R-:W-:Y:S01]  /*f630*/  MOV R4, 0x1 ;  /* 0x0000000100047802 */ /* 0x000fe20000000f00 */
[----:B------:R-:W-:-:S02]  /*f640*/  @P3 FFMA.FTZ R45, R5, R104, R9 ;  /* 0x00000068052d3223 */ /* 0x000fc40000010009 */
[----:B--2---:R-:W-:Y:S02]  /*f650*/  @P0 FMUL.FTZ R2, R2, 0.69314718246459960938 ;  /* 0x3f31721802020820 */ /* 0x004fe40000410000 */
[----:B------:R-:W-:Y:S02]  /*f660*/  @P0 FMUL.FTZ R3, R3, c[0x0][0x2d0] ;  /* 0x0000b40003030a20 */ /* 0x000fe40000410000 */
        /* <DEDUP_REMOVED lines=24> */
[----:B------:R-:W-:Y:S01]  /*f7f0*/  PRMT R0, R4, 0x7610, R0 ;  /* 0x0000761004007816 */ /* 0x000fe20000000000 */
[----:B------:R-:W-:Y:S02]  /*f800*/  @P0 FFMA.FTZ R44, R3, R101, R2 ;  /* 0x00000065032c0223 */ /* 0x000fe40000010002 */
.L_x_594:
[----:B------:R2:W5:Y:S01]  /*f810*/  LDL R8, [R1+0x7c] ;  /* 0x00007c0001087983 */ /* 0x0005620000100800 */
[----:B------:R-:W-:Y:S03]  /*f820*/  BSSY B0, `(.L_x_635) ;  /* 0x0000012000007945 */ /* 0x000fe60003800000 */
[----:B------:R-:W3:Y:S02]  /*f830*/  S2R R49, SR_TID.X ;  /* 0x0000000000317919 */ /* 0x000ee40000002100 */
[----:B---3--:R-:W-:-:S13]  /*f840*/  LOP3.LUT P6, RZ, R49, 0x7f, RZ, 0xc0, !PT ;  /* 0x0000007f31ff7812 */ /* 0x008fda00078cc0ff */
[----:B------:R-:W-:Y:S05]  /*f850*/  @P6 BRA `(.L_x_636) ;  /* 0x000000e000006947 */ /* 0x000fea0003800000 */
[----:B--2---:R-:W2:Y:S01]  /*f860*/  S2R R4, SR_LANEID ;  /* 0x0000000000047919 */ /* 0x004ea20000000000 */
[----:B------:R-:W-:Y:S01]  /*f870*/  VOTEU.ANY UR4, UPT, PT ;  /* 0x0000000000047886 */ /* 0x000fe200038e0100 */
[----:B-1----:R-:W-:Y:S01]  /*f880*/  IMAD.MOV.U32 R6, RZ, RZ, c[0x0][0x580] ;  /* 0x00016000ff067624 */ /* 0x002fe200078e00ff */
[----:B------:R-:W2:Y:S01]  /*f890*/  FLO.U32 R3, UR4 ;  /* 0x0000000400037d00 */ /* 0x000ea200080e0000 */
[----:B------:R-:W-:-:S07]  /*f8a0*/  IMAD.MOV.U32 R7, RZ, RZ, c[0x0][0x584] ;  /* 0x00016100ff077624 */ /* 0x000fce00078e00ff */
[----:B------:R-:W1:Y:S01]  /*f8b0*/  POPC R2, UR4 ;  /* 0x0000000400027d09 */ /* 0x000e620008000000 */
[----:B--2---:R-:W-:-:S13]  /*f8c0*/  ISETP.EQ.U32.AND P0, PT, R3, R4, PT ;  /* 0x000000040300720c */ /* 0x004fda0003f02070 */
[----:B-1----:R-:W2:Y:S04]  /*f8d0*/  @P0 ATOMG.E.ADD.STRONG.GPU PT, R2, [R6.64], R2 ;  /* 0x00000002060209a8 */ /* 0x002ea800081ee1c6 */
[----:B------:R-:W1:Y:S04]  /*f8e0*/  S2R R4, SR_LTMASK ;  /* 0x0000000000047919 */ /* 0x000e680000003900 */
[----:B--2---:R1:W2:Y:S02]  /*f8f0*/  SHFL.IDX PT, R3, R2, R3, 0x1f ;  /* 0x00001f0302037589 */ /* 0x0042a400000e0000 */
[----:B-1----:R-:W-:-:S06]  /*f900*/  LOP3.LUT R2, R4, UR4, RZ, 0xc0, !PT ;  /* 0x0000000404027c12 */ /* 0x002fcc000f8ec0ff */
[----:B------:R-:W2:Y:S02]  /*f910*/  POPC R2, R2 ;  /* 0x0000000200027309 */ /* 0x000ea40000000000 */
[----:B--2--5:R-:W-:-:S05]  /*f920*/  IADD3 R8, R3, c[0x0][0xc], R2 ;  /* 0x0000030003087a10 */ /* 0x024fca0007ffe002 */
[----:B------:R1:W-:Y:S02]  /*f930*/  STL [R1+0x7c], R8 ;  /* 0x00007c0801007387 */ /* 0x0003e40000100800 */
.L_x_636:
[----:B--2---:R-:W-:Y:S05]  /*f940*/  BSYNC B0 ;  /* 0x0000000000007941 */ /* 0x004fea0003800000 */
.L_x_635:
[----:B------:R-:W-:Y:S01]  /*f950*/  PRMT R0, R0, 0x9910, RZ ;  /* 0x0000991000007816 */ /* 0x000fe200000000ff */
[----:B------:R-:W-:Y:S01]  /*f960*/  BSSY B1, `(.L_x_637) ;  /* 0x00001ef000017945 */ /* 0x000fe20003800000 */
[----:B-----5:R-:W-:Y:S02]  /*f970*/  IMAD.MOV.U32 R64, RZ, RZ, R8 ;  /* 0x000000ffff407224 */ /* 0x020fe400078e0008 */
[----:B------:R-:W-:-:S13]  /*f980*/  ISETP.NE.AND P0, PT, R0, RZ, PT ;  /* 0x000000ff0000720c */ /* 0x000fda0003f05270 */
[----:B------:R-:W-:Y:S05]  /*f990*/  @!P0 BRA `(.L_x_638) ;  /* 0x0000130000008947 */ /* 0x000fea0003800000 */
[----:B------:R-:W2:Y:S04]  /*f9a0*/  LDL R52, [R1+0x6c] ;  /* 0x00006c0001347983 */ /* 0x000ea80000100800 */
[----:B------:R-:W3:Y:S04]  /*f9b0*/  LDL R51, [R1+0x70] ;  /* 0x0000700001337983 */ /* 0x000ee80000100800 */
[----:B------:R-:W4:Y:S04]  /*f9c0*/  LDL R50, [R1+0x78] ;  /* 0x0000780001327983 */ /* 0x000f280000100800 */
[----:B------:R-:W5:Y:S01]  /*f9d0*/  LDL R48, [R1+0x74] ;  /* 0x0000740001307983 */ /* 0x000f620000100800 */
[----:B------:R-:W-:Y:S01]  /*f9e0*/  WARPSYNC 0xffffffff ;  /* 0xffffffff00007948 */ /* 0x000fe20003800000 */
[----:B------:R-:W-:-:S02]  /*f9f0*/  F2FP.PACK_AB R43, R43, R108 ;  /* 0x0000006c2b2b723e */ /* 0x000fc400000000ff */
[----:B------:R-:W-:Y:S01]  /*fa00*/  BAR.SYNC.DEFER_BLOCKING 0x1, 0x80 ;  /* 0x0042000000007b1d */ /* 0x000fe20000010000 */
        /* <DEDUP_REMOVED lines=39> */
[----:B-1----:R-:W-:Y:S02]  /*fc80*/  F2FP.PACK_AB R8, R85, R84 ;  /* 0x000000545508723e */ /* 0x002fe400000000ff */
[----:B------:R-:W-:Y:S02]  /*fc90*/  F2FP.PACK_AB R7, R87, R86 ;  /* 0x000000565707723e */ /* 0x000fe400000000ff */
[----:B------:R-:W-:-:S02]  /*fca0*/  F2FP.PACK_AB R4, R97, R96 ;  /* 0x000000606104723e */ /* 0x000fc400000000ff */
[----:B------:R-:W-:Y:S02]  /*fcb0*/  F2FP.PACK_AB R3, R99, R98 ;  /* 0x000000626303723e */ /* 0x000fe400000000ff */
[----:B------:R-:W-:Y:S02]  /*fcc0*/  F2FP.PACK_AB R6, R89, R88 ;  /* 0x000000585906723e */ /* 0x000fe400000000ff */
[----:B------:R-:W-:Y:S02]  /*fcd0*/  F2FP.PACK_AB R5, R5, R90 ;  /* 0x0000005a0505723e */ /* 0x000fe400000000ff */
[----:B------:R-:W-:Y:S02]  /*fce0*/  F2FP.PACK_AB R2, R93, R92 ;  /* 0x0000005c5d02723e */ /* 0x000fe400000000ff */
[----:B------:R-:W-:Y:S01]  /*fcf0*/  F2FP.PACK_AB R0, R95, R94 ;  /* 0x0000005e5f00723e */ /* 0x000fe200000000ff */
[----:B--2---:R1:W-:Y:S04]  /*fd00*/  STS [R52+0x80], R43 ;  /* 0x0000802b34007388 */ /* 0x0043e80000000800 */
[----:B------:R1:W-:Y:S04]  /*fd10*/  STS [R52+0x280], R42 ;  /* 0x0002802a34007388 */ /* 0x0003e80000000800 */
[----:B---3--:R1:W-:Y:S04]  /*fd20*/  STS [R51], R40 ;  /* 0x0000002833007388 */ /* 0x0083e80000000800 */
[----:B------:R1:W-:Y:S04]  /*fd30*/  STS [R51+0x200], R39 ;  /* 0x0002002733007388 */ /* 0x0003e80000000800 */
[----:B------:R1:W-:Y:S04]  /*fd40*/  STS [R52+0x1080], R41 ;  /* 0x0010802934007388 */ /* 0x0003e80000000800 */
[----:B------:R1:W-:Y:S04]  /*fd50*/  STS [R52+0x1280], R114 ;  /* 0x0012807234007388 */ /* 0x0003e80000000800 */
[----:B------:R1:W-:Y:S04]  /*fd60*/  STS [R51+0x1000], R38 ;  /* 0x0010002633007388 */ /* 0x0003e80000000800 */
[----:B------:R1:W-:Y:S04]  /*fd70*/  STS [R51+0x1200], R118 ;  /* 0x0012007633007388 */ /* 0x0003e80000000800 */
[----:B----4-:R1:W-:Y:S04]  /*fd80*/  STS [R50+0x80], R37 ;  /* 0x0000802532007388 */ /* 0x0103e80000000800 */
[----:B------:R1:W-:Y:S04]  /*fd90*/  STS [R50+0x280], R36 ;  /* 0x0002802432007388 */ /* 0x0003e80000000800 */
[----:B-----5:R1:W-:Y:S04]  /*fda0*/  STS [R48], R34 ;  /* 0x0000002230007388 */ /* 0x0203e80000000800 */
[----:B------:R1:W-:Y:S04]  /*fdb0*/  STS [R48+0x200], R33 ;  /* 0x0002002130007388 */ /* 0x0003e80000000800 */
        /* <DEDUP_REMOVED lines=36> */
[----:B------:R-:W-:Y:S06]  /*10000*/  BAR.SYNC.DEFER_BLOCKING 0x1, 0x80 ;  /* 0x0042000000007b1d */ /* 0x000fec0000010000 */
[----:B------:R-:W-:Y:S05]  /*10010*/  BRA.CONV ~URZ, `(.L_x_639) ;  /* 0x000000837f007947 */ /* 0x000fea000b800000 */
[----:B-1----:R-:W-:Y:S01]  /*10020*/  SHF.R.S32.HI R48, RZ, 0x1f, R49 ;  /* 0x0000001fff307819 */ /* 0x002fe20000011431 */
[----:B------:R-:W-:Y:S01]  /*10030*/  IMAD.MOV.U32 R6, RZ, RZ, RZ ;  /* 0x000000ffff067224 */ /* 0x000fe200078e00ff */
[----:B------:R-:W-:Y:S01]  /*10040*/  MOV R2, 0x100a0 ;  /* 0x000100a000027802 */ /* 0x000fe20000000f00 */
[----:B------:R-:W-:Y:S01]  /*10050*/  IMAD.MOV.U32 R3, RZ, RZ, 0x1f ;  /* 0x0000001fff037424 */ /* 0x000fe200078e00ff */
[----:B------:R-:W-:-:S04]  /*10060*/  LEA.HI R48, R48, R49, RZ, 0x7 ;  /* 0x0000003130307211 */ /* 0x000fc800078f38ff */
[----:B------:R-:W-:-:S05]  /*10070*/  SHF.R.S32.HI R48, RZ, 0x7, R48 ;  /* 0x00000007ff307819 */ /* 0x000fca0000011430 */
[----:B------:R-:W-:Y:S02]  /*10080*/  IMAD.MOV.U32 R4, RZ, RZ, R48 ;  /* 0x000000ffff047224 */ /* 0x000fe400078e0030 */
[----:B------:R-:W-:Y:S05]  /*10090*/  CALL.REL.NOINC `($__internal_4_$__cuda_sm70_shflsync_idx_p) ;  /* 0x00004c3000007944 */ /* 0x000fea0003c00000 */
.L_x_639:
[----:B-1----:R-:W2:Y:S04]  /*100a0*/  LDL R2, [R1+0x68] ;  /* 0x0000680001027983 */ /* 0x002ea80000100800 */
[----:B------:R-:W3:Y:S04]  /*100b0*/  LDL.LU R8, [R1+0x60] ;  /* 0x0000600001087983 */ /* 0x000ee80000300800 */
[----:B------:R-:W4:Y:S04]  /*100c0*/  LDL.LU R15, [R1+0x5c] ;  /* 0x00005c00010f7983 */ /* 0x000f280000300800 */
[----:B------:R-:W2:Y:S04]  /*100d0*/  LDL R14, [R1+0x18] ;  /* 0x00001800010e7983 */ /* 0x000ea80000100800 */
[----:B------:R-:W2:Y:S01]  /*100e0*/  LDL.LU R19, [R1+0x58] ;  /* 0x0000580001137983 */ /* 0x000ea20000300800 */
[----:B-----5:R-:W-:-:S03]  /*100f0*/  IMAD.MOV.U32 R0, RZ, RZ, 0x1 ;  /* 0x00000001ff007424 */ /* 0x020fc600078e00ff */
[----:B------:R-:W4:Y:S02]  /*10100*/  LDL R13, [R1+0x88] ;  /* 0x00008800010d7983 */ /* 0x000f240000100800 */
[----:B------:R-:W-:Y:S02]  /*10110*/  ISETP.NE.AND P1, PT, R0, c[0x0][0x4e8], PT ;  /* 0x00013a0000007a0c */ /* 0x000fe40003f25270 */
[----:B------:R-:W4:Y:S01]  /*10120*/  LDL R18, [R1+0x80] ;  /* 0x0000800001127983 */ /* 0x000f220000100800 */
[----:B------:R-:W-:Y:S02]  /*10130*/  ULDC UR5, c[0x0][0x4e8] ;  /* 0x00013a0000057ab9 */ /* 0x000fe40000000800 */
[----:B------:R-:W-:Y:S02]  /*10140*/  ULDC UR4, c[0x0][0x388] ;  /* 0x0000e20000047ab9 */ /* 0x000fe40000000800 */
[----:B------:R-:W-:Y:S01]  /*10150*/  UIMAD UR4, UR5, UR4, URZ ;  /* 0x00000004050472a4 */ /* 0x000fe2000f8e023f */
[----:B------:R-:W1:Y:S01]  /*10160*/  S2R R20, SR_TID.X ;  /* 0x0000000000147919 */ /* 0x000e620000002100 */
[C---:B------:R-:W-:Y:S01]  /*10170*/  IADD3 R67, R217.reuse, 0x20, RZ ;  /* 0x00000020d9437810 */ /* 0x040fe20007ffe0ff */
[----:B------:R-:W-:Y:S01]  /*10180*/  BSSY B0, `(.L_x_640) ;  /* 0x0000078000007945 */ /* 0x000fe20003800000 */
[----:B------:R-:W-:-:S02]  /*10190*/  IADD3 R65, R217, 0x40, RZ ;  /* 0x00000040d9417810 */ /* 0x000fc40007ffe0ff */
[----:B------:R-:W-:Y:S02]  /*101a0*/  IADD3 R66, R217, 0x20, RZ ;  /* 0x00000020d9427810 */ /* 0x000fe40007ffe0ff */
[----:B------:R-:W-:Y:S02]  /*101b0*/  SHF.R.S32.HI R67, RZ, 0x1f, R67 ;  /* 0x0000001fff437819 */ /* 0x000fe40000011443 */
[----:B------:R-:W-:Y:S02]  /*101c0*/  SHF.R.S32.HI R68, RZ, 0x1f, R217 ;  /* 0x0000001fff447819 */ /* 0x000fe400000114d9 */
[----:B---3--:R-:W-:-:S05]  /*101d0*/  SHF.R.S32.HI R5, RZ, 0x1f, R8 ;  /* 0x0000001fff057819 */ /* 0x008fca0000011408 */
[----:B------:R-:W-:Y:S02]  /*101e0*/  IMAD R6, R5, c[0x0][0x490], RZ ;  /* 0x0001240005067a24 */ /* 0x000fe400078e02ff */
[----:B--2---:R-:W-:-:S04]  /*101f0*/  IMAD.IADD R4, R2, 0x1, R19 ;  /* 0x0000000102047824 */ /* 0x004fc800078e0213 */
[----:B------:R-:W-:-:S04]  /*10200*/  @P1 IMAD.HI.U32 R7, R4, c[0x0][0x4ec], RZ ;  /* 0x00013b0004071a27 */ /* 0x000fc800078e00ff */
[----:B------:R-:W-:-:S04]  /*10210*/  IMAD.WIDE.U32 R2, R8, c[0x0][0x490], RZ ;  /* 0x0001240008027a25 */ /* 0x000fc800078e00ff */
[----:B------:R-:W-:Y:S01]  /*10220*/  IMAD.MOV.U32 R0, RZ, RZ, R4 ;  /* 0x000000ffff007224 */ /* 0x000fe200078e0004 */
[----:B------:R-:W-:Y:S01]  /*10230*/  @P1 SHF.R.U32.HI R0, RZ, c[0x0][0x4f0], R7 ;  /* 0x00013c00ff001a19 */ /* 0x000fe20000011607 */
[----:B------:R-:W-:-:S03]  /*10240*/  IMAD R6, R8, c[0x0][0x494], R6 ;  /* 0x0001250008067a24 */ /* 0x000fc600078e0206 */
[----:B------:R-:W-:Y:S01]  /*10250*/  IADD3 R7, -R0, RZ, RZ ;  /* 0x000000ff00077210 */ /* 0x000fe20007ffe1ff */
[----:B------:R-:W-:Y:S02]  /*10260*/  IMAD.IADD R3, R3, 0x1, R6 ;  /* 0x0000000103037824 */ /* 0x000fe400078e0206 */
[----:B------:R-:W-:Y:S01]  /*10270*/  IMAD R6, R5, c[0x0][0x3e8], RZ ;  /* 0x0000fa0005067a24 */ /* 0x000fe200078e02ff */
[----:B----4-:R-:W-:Y:S01]  /*10280*/  SHF.R.S32.HI R5, RZ, 0x1f, R15 ;  /* 0x0000001fff057819 */ /* 0x010fe2000001140f */
[----:B------:R-:W-:Y:S02]  /*10290*/  IMAD R4, R7, c[0x0][0x4e8], R4 ;  /* 0x00013a0007047a24 */ /* 0x000fe400078e0204 */
[----:B------:R-:W-:Y:S02]  /*102a0*/  IMAD R10, R8, c[0x0][0x3ec], R6 ;  /* 0x0000fb00080a7a24 */ /* 0x000fe400078e0206 */
[----:B------:R-:W-:Y:S02]  /*102b0*/  IMAD R11, R5, c[0x0][0x498], RZ ;  /* 0x00012600050b7a24 */ /* 0x000fe400078e02ff */
[----:B------:R-:W-:-:S04]  /*102c0*/  IMAD.WIDE.U32 R6, R15, c[0x0][0x498], R2 ;  /* 0x000126000f067a25 */ /* 0x000fc800078e0002 */
[----:B------:R-:W-:Y:S01]  /*102d0*/  IMAD.WIDE.U32 R8, R8, c[0x0][0x3e8], RZ ;  /* 0x0000fa0008087a25 */ /* 0x000fe200078e00ff */
[----:B------:R-:W-:-:S03]  /*102e0*/  IADD3 R6, P0, R0, R6, RZ ;  /* 0x0000000600067210 */ /* 0x000fc60007f1e0ff */
[----:B------:R-:W-:Y:S01]  /*102f0*/  IMAD R12, R5, c[0x0][0x3f0], RZ ;  /* 0x0000fc00050c7a24 */ /* 0x000fe200078e02ff */
[----:B------:R-:W-:Y:S01]  /*10300*/  SHF.R.S32.HI R5, RZ, 0x1f, R0 ;  /* 0x0000001fff057819 */ /* 0x000fe20000011400 */
[----:B------:R-:W-:Y:S02]  /*10310*/  IMAD R11, R15, c[0x0][0x49c], R11 ;  /* 0x000127000f0b7a24 */ /* 0x000fe400078e020b */
[----:B------:R-:W-:Y:S02]  /*10320*/  IMAD.IADD R3, R9, 0x1, R10 ;  /* 0x0000000109037824 */ /* 0x000fe400078e020a */
[----:B------:R-:W-:Y:S01]  /*10330*/  IMAD.MOV.U32 R2, RZ, RZ, R8 ;  /* 0x000000ffff027224 */ /* 0x000fe200078e0008 */
[----:B------:R-:W-:Y:S01]  /*10340*/  IADD3.X R7, R5, R7, R11, P0, !PT ;  /* 0x0000000705077210 */ /* 0x000fe200007fe40b */
[C---:B------:R-:W-:Y:S02]  /*10350*/  IMAD R11, R15.reuse, c[0x0][0x3f4], R12 ;  /* 0x0000fd000f0b7a24 */ /* 0x040fe400078e020c */
[----:B------:R-:W-:-:S02]  /*10360*/  IMAD.WIDE.U32 R8, R15, c[0x0][0x3f0], R2 ;  /* 0x0000fc000f087a25 */ /* 0x000fc400078e0002 */
[----:B------:R-:W2:Y:S01]  /*10370*/  S2R R15, SR_TID.X ;  /* 0x00000000000f7919 */ /* 0x000ea20000002100 */
[----:B------:R-:W-:Y:S01]  /*10380*/  SHF.R.S32.HI R0, RZ, 0x1f, R4 ;  /* 0x0000001fff007819 */ /* 0x000fe20000011404 */
[----:B------:R-:W-:-:S04]  /*10390*/  IMAD.IADD R5, R14, 0x1, R19 ;  /* 0x000000010e057824 */ /* 0x000fc800078e0213 */
[----:B------:R-:W-:Y:S02]  /*103a0*/  IMAD R0, R0, c[0x0][0x488], RZ ;  /* 0x0001220000007a24 */ /* 0x000fe400078e02ff */
[----:B------:R-:W-:-:S04]  /*103b0*/  IMAD.WIDE.U32 R2, R4, c[0x0][0x488], R6 ;  /* 0x0001220004027a25 */ /* 0x000fc800078e0006 */
[----:B------:R-:W-:Y:S02]  /*103c0*/  IMAD R10, R4, c[0x0][0x48c], R0 ;  /* 0x00012300040a7a24 */ /* 0x000fe400078e0200 */
[----:B------:R-:W-:Y:S01]  /*103d0*/  @P1 IMAD.HI.U32 R6, R5, c[0x0][0x4ec], RZ ;  /* 0x00013b0005061a27 */ /* 0x000fe200078e00ff */
[----:B------:R-:W-:-:S03]  /*103e0*/  LEA R4, P0, R2, c[0x0][0x450], 0x2 ;  /* 0x0001140002047a11 */ /* 0x000fc600078010ff */
[----:B------:R-:W-:Y:S01]  /*103f0*/  IMAD.IADD R3, R3, 0x1, R10 ;  /* 0x0000000103037824 */ /* 0x000fe200078e020a */
[----:B--2---:R-:W-:-:S04]  /*10400*/  SHF.R.S32.HI R14, RZ, 0x1f, R15 ;  /* 0x0000001fff0e7819 */ /* 0x004fc8000001140f */
[----:B------:R-:W-:Y:S02]  /*10410*/  LEA.HI R14, R14, R15, RZ, 0x5 ;  /* 0x0000000f0e0e7211 */ /* 0x000fe400078f28ff */
[----:B------:R-:W-:Y:S02]  /*10420*/  MOV R0, R5 ;  /* 0x0000000500007202 */ /* 0x000fe40000000f00 */
[----:B------:R-:W-:Y:S02]  /*10430*/  LOP3.LUT R14, R14, 0xffffffe0, RZ, 0xc0, !PT ;  /* 0xffffffe00e0e7812 */ /* 0x000fe400078ec0ff */
[----:B------:R-:W-:Y:S01]  /*10440*/  @P1 SHF.R.U32.HI R0, RZ, c[0x0][0x4f0], R6 ;  /* 0x00013c00ff001a19 */ /* 0x000fe20000011606 */
[----:B------:R-:W-:Y:S01]  /*10450*/  IMAD.MOV.U32 R6, RZ, RZ, R8 ;  /* 0x000000ffff067224 */ /* 0x000fe200078e0008 */
[----:B------:R-:W-:Y:S02]  /*10460*/  LEA.HI.X R3, R2, c[0x0][0x454], R3, 0x2, P0 ;  /* 0x0001150002037a11 */ /* 0x000fe400000f1403 */
[----:B------:R-:W-:-:S02]  /*10470*/  IADD3 R14, -R14, R15, RZ ;  /* 0x0000000f0e0e7210 */ /* 0x000fc40007ffe1ff */
[----:B------:R-:W-:Y:S01]  /*10480*/  SHF.R.S32.HI R8, RZ, 0x1f, R0 ;  /* 0x0000001fff087819 */ /* 0x000fe20000011400 */
[----:B------:R-:W-:Y:S01]  /*10490*/  IMAD.IADD R2, R13, 0x1, R19 ;  /* 0x000000010d027824 */ /* 0x000fe200078e0213 */
[----:B------:R-:W-:Y:S01]  /*104a0*/  SHFL.IDX PT, R12, R4, RZ, 0x1c1f ;  /* 0x001c1fff040c7589 */ /* 0x000fe200000e0000 */
[----:B------:R-:W-:Y:S01]  /*104b0*/  IMAD.IADD R7, R9, 0x1, R11 ;  /* 0x0000000109077824 */ /* 0x000fe200078e020b */
[----:B------:R-:W-:Y:S02]  /*104c0*/  LOP3.LUT P0, RZ, R14, 0x3, RZ, 0xc0, !PT ;  /* 0x000000030eff7812 */ /* 0x000fe4000780c0ff */
[----:B------:R-:W2:Y:S01]  /*104d0*/  SHFL.IDX PT, R13, R3, RZ, 0x1c1f ;  /* 0x001c1fff030d7589 */ /* 0x000ea200000e0000 */
[----:B------:R-:W-:-:S03]  /*104e0*/  IMAD R16, R8, c[0x0][0x3e0], RZ ;  /* 0x0000f80008107a24 */ /* 0x000fc600078e02ff */
[----:B------:R-:W-:Y:S04]  /*104f0*/  SHFL.IDX PT, R10, R4, 0x1, 0x1c1f ;  /* 0x003c1f00040a7f89 */ /* 0x000fe800000e0000 */
[----:B------:R-:W3:Y:S04]  /*10500*/  SHFL.IDX PT, R11, R3, 0x1, 0x1c1f ;  /* 0x003c1f00030b7f89 */ /* 0x000ee800000e0000 */
[----:B------:R-:W-:Y:S04]  /*10510*/  SHFL.IDX PT, R14, R4, 0x2, 0x1c1f ;  /* 0x005c1f00040e7f89 */ /* 0x000fe800000e0000 */
[----:B------:R-:W4:Y:S04]  /*10520*/  SHFL.IDX PT, R15, R3, 0x2, 0x1c1f ;  /* 0x005c1f00030f7f89 */ /* 0x000f2800000e0000 */
[----:B------:R-:W-:Y:S04]  /*10530*/  SHFL.IDX PT, R8, R4, 0x3, 0x1c1f ;  /* 0x007c1f0004087f89 */ /* 0x000fe800000e0000 */
[----:B------:R1:W2:Y:S01]  /*10540*/  SHFL.IDX PT, R9, R3, 0x3, 0x1c1f ;  /* 0x007c1f0003097f89 */ /* 0x0002a200000e0000 */
[----:B------:R-:W-:-:S02]  /*10550*/  IADD3 R17, R2, 0x8, RZ ;  /* 0x0000000802117810 */ /* 0x000fc40007ffe0ff */
[----:B------:R-:W-:Y:S02]  /*10560*/  ISETP.GE.OR P3, PT, R2, UR4, P0 ;  /* 0x0000000402007c0c */ /* 0x000fe40008766670 */
[----:B------:R-:W-:Y:S01]  /*10570*/  ISETP.GE.OR P2, PT, R17, UR4, P0 ;  /* 0x0000000411007c0c */ /* 0x000fe20008746670 */
[C---:B------:R-:W-:Y:S02]  /*10580*/  IMAD R16, R0.reuse, c[0x0][0x3e4], R16 ;  /* 0x0000f90000107a24 */ /* 0x040fe400078e0210 */
[----:B------:R-:W-:Y:S01]  /*10590*/  IMAD.WIDE.U32 R6, R0, c[0x0][0x3e0], R6 ;  /* 0x0000f80000067a25 */ /* 0x000fe200078e0006 */
[C---:B-1----:R-:W-:Y:S02]  /*105a0*/  IADD3 R3, R2.reuse, 0x40, RZ ;  /* 0x0000004002037810 */ /* 0x042fe40007ffe0ff */
[----:B------:R-:W-:Y:S02]  /*105b0*/  IADD3 R2, R2, 0x48, RZ ;  /* 0x0000004802027810 */ /* 0x000fe40007ffe0ff */
[----:B------:R-:W-:-:S02]  /*105c0*/  ISETP.GE.OR P1, PT, R3, UR4, P0 ;  /* 0x0000000403007c0c */ /* 0x000fc40008726670 */
[----:B------:R-:W-:Y:S01]  /*105d0*/  ISETP.GE.OR P0, PT, R2, UR4, P0 ;  /* 0x0000000402007c0c */ /* 0x000fe20008706670 */
[----:B------:R-:W-:Y:S01]  /*105e0*/  IMAD.MOV R4, RZ, RZ, -R0 ;  /* 0x000000ffff047224 */ /* 0x000fe200078e0a00 */
[----:B--2---:R1:W-:Y:S01]  /*105f0*/  @!P3 ST.E [R12.64], R45 ;  /* 0x0000002d0c00b985 */ /* 0x0043e2000c101906 */
[----:B------:R-:W-:Y:S02]  /*10600*/  IMAD.SHL.U32 R0, R18, 0x2, RZ ;  /* 0x0000000212007824 */ /* 0x000fe400078e00ff */
[----:B------:R-:W-:Y:S01]  /*10610*/  IMAD R4, R4, c[0x0][0x4e8], R5 ;  /* 0x00013a0004047a24 */ /* 0x000fe200078e0205 */
[----:B---3--:R2:W-:Y:S05]  /*10620*/  @!P2 ST.E [R10.64], R46 ;  /* 0x0000002e0a00a985 */ /* 0x0085ea000c101906 */
[----:B----4-:R3:W-:Y:S01]  /*10630*/  @!P1 ST.E [R14.64], R47 ;  /* 0x0000002f0e009985 */ /* 0x0107e2000c101906 */
[----:B------:R-:W-:-:S03]  /*10640*/  SHF.R.S32.HI R5, RZ, 0x1f, R4 ;  /* 0x0000001fff057819 */ /* 0x000fc60000011404 */
[----:B------:R3:W-:Y:S01]  /*10650*/  @!P0 ST.E [R8.64], R44 ;  /* 0x0000002c08008985 */ /* 0x0007e2000c101906 */
[----:B------:R-:W-:-:S03]  /*10660*/  SHF.R.S32.HI R18, RZ, 0x1f, R20 ;  /* 0x0000001fff127819 */ /* 0x000fc60000011414 */
[----:B------:R3:W4:Y:S04]  /*10670*/  LDS.128 R36, [R0+0x880] ;  /* 0x0008800000247984 */ /* 0x0007280000000c00 */
[----:B------:R3:W2:Y:S04]  /*10680*/  LDS.128 R48, [R0+0x1080] ;  /* 0x0010800000307984 */ /* 0x0006a80000000c00 */
[----:B------:R3:W3:Y:S04]  /*10690*/  LDS.128 R56, [R0+0x1880] ;  /* 0x0018800000387984 */ /* 0x0006e80000000c00 */
[----:B------:R1:W3:Y:S04]  /*106a0*/  LDS.128 R32, [R0+0x2880] ;  /* 0x0028800000207984 */ /* 0x0002e80000000c00 */
[----:B------:R1:W3:Y:S04]  /*106b0*/  LDS.128 R44, [R0+0x3080] ;  /* 0x00308000002c7984 */ /* 0x0002e80000000c00 */
[----:B------:R1:W3:Y:S04]  /*106c0*/  LDS.128 R52, [R0+0x3880] ;  /* 0x0038800000347984 */ /* 0x0002e80000000c00 */
[----:B------:R3:W3:Y:S04]  /*106d0*/  LDS.128 R28, [R0+0x4880] ;  /* 0x00488000001c7984 */ /* 0x0006e80000000c00 */
[----:B------:R3:W3:Y:S04]  /*106e0*/  LDS.128 R40, [R0+0x5080] ;  /* 0x0050800000287984 */ /* 0x0006e80000000c00 */
[----:B------:R3:W3:Y:S01]  /*106f0*/  LDS.128 R60, [R0+0x5880] ;  /* 0x00588000003c7984 */ /* 0x0006e20000000c00 */
[----:B------:R-:W-:Y:S01]  /*10700*/  IADD3 R3, R7, R16, RZ ;  /* 0x0000001007037210 */ /* 0x000fe20007ffe0ff */
[----:B------:R-:W-:Y:S01]  /*10710*/  IMAD.MOV.U32 R2, RZ, RZ, R6 ;  /* 0x000000ffff027224 */ /* 0x000fe200078e0006 */
[----:B------:R-:W-:Y:S01]  /*10720*/  LEA.HI R18, R18, R20, RZ, 0x2 ;  /* 0x0000001412127211 */ /* 0x000fe200078f10ff */
[----:B------:R-:W-:-:S02]  /*10730*/  IMAD R5, R5, c[0x0][0x3d8], RZ ;  /* 0x0000f60005057a24 */ /* 0x000fc400078e02ff */
[----:B------:R-:W-:Y:S01]  /*10740*/  IMAD.WIDE.U32 R2, R4, c[0x0][0x3d8], R2 ;  /* 0x0000f60004027a25 */ /* 0x000fe200078e0002 */
[----:B------:R-:W-:-:S03]  /*10750*/  SHF.R.S32.HI R18, RZ, 0x2, R18 ;  /* 0x00000002ff127819 */ /* 0x000fc60000011412 */
[----:B------:R-:W-:Y:S01]  /*10760*/  IMAD R5, R4, c[0x0][0x3dc], R5 ;  /* 0x0000f70004057a24 */ /* 0x000fe200078e0205 */
[----:B-1----:R-:W-:Y:S01]  /*10770*/  LEA R12, P0, R2, c[0x0][0x380], 0x1 ;  /* 0x0000e000020c7a11 */ /* 0x002fe200078008ff */
[----:B--2---:R-:W-:-:S03]  /*10780*/  IMAD.IADD R11, R18, 0x1, R19 ;  /* 0x00000001120b7824 */ /* 0x004fc600078e0213 */
[----:B------:R-:W-:-:S04]  /*10790*/  IADD3 R3, R3, R5, RZ ;  /* 0x0000000503037210 */ /* 0x000fc80007ffe0ff */
[----:B------:R-:W-:Y:S02]  /*107a0*/  LEA.HI.X R10, R2, c[0x0][0x384], R3, 0x1, P0 ;  /* 0x0000e100020a7a11 */ /* 0x000fe400000f0c03 */
[----:B------:R-:W-:Y:S01]  /*107b0*/  ISETP.GE.AND P0, PT, R11, UR4, PT ;  /* 0x000000040b007c0c */ /* 0x000fe2000bf06270 */
[----:B------:R1:W2:Y:S01]  /*107c0*/  SHFL.IDX PT, R2, R12, RZ, 0x1c1f ;  /* 0x001c1fff0c027589 */ /* 0x0002a200000e0000 */
[----:B------:R-:W-:-:S03]  /*107d0*/  IADD3 R13, R217, 0x40, RZ ;  /* 0x00000040d90d7810 */ /* 0x000fc60007ffe0ff */
[----:B------:R1:W1:Y:S01]  /*107e0*/  SHFL.IDX PT, R3, R10, RZ, 0x1c1f ;  /* 0x001c1fff0a037589 */ /* 0x00026200000e0000 */
[----:B------:R-:W-:-:S07]  /*107f0*/  SHF.R.S32.HI R13, RZ, 0x1f, R13 ;  /* 0x0000001fff0d7819 */ /* 0x000fce000001140d */
[----:B------:R-:W-:Y:S05]  /*10800*/  @P0 BRA `(.L_x_641) ;  /* 0x000000f000000947 */ /* 0x000fea0003800000 */
[----:B----4-:R-:W4:Y:S01]  /*10810*/  LDS.128 R24, [R0+0x80] ;  /* 0x0000800000187984 */ /* 0x010f220000000c00 */
[----:B------:R-:W-:Y:S02]  /*10820*/  ISETP.GE.AND P5, PT, R217, c[0x0][0x3c8], PT ;  /* 0x0000f200d9007a0c */ /* 0x000fe40003fa6270 */
[----:B------:R-:W-:Y:S01]  /*10830*/  ISETP.GE.AND P4, PT, R66, c[0x0][0x3c8], PT ;  /* 0x0000f20042007a0c */ /* 0x000fe20003f86270 */
[----:B------:R-:W5:Y:S01]  /*10840*/  LDS.128 R20, [R0+0x2080] ;  /* 0x0020800000147984 */ /* 0x000f620000000c00 */
[----:B------:R-:W-:-:S03]  /*10850*/  ISETP.GE.AND P3, PT, R65, c[0x0][0x3c8], PT ;  /* 0x0000f20041007a0c */ /* 0x000fc60003f66270 */
[----:B------:R-:W3:Y:S06]  /*10860*/  LDS.128 R16, [R0+0x4080] ;  /* 0x0040800000107984 */ /* 0x000eec0000000c00 */
[-C--:B--2---:R-:W-:Y:S02]  /*10870*/  @!P5 LEA R6, P2, R217, R2.reuse, 0x1 ;  /* 0x00000002d906d211 */ /* 0x084fe400078408ff */
[-C--:B------:R-:W-:Y:S02]  /*10880*/  @!P4 LEA R4, P1, R66, R2.reuse, 0x1 ;  /* 0x000000024204c211 */ /* 0x080fe400078208ff */
[----:B------:R-:W-:-:S02]  /*10890*/  @!P3 LEA R2, P0, R65, R2, 0x1 ;  /* 0x000000024102b211 */ /* 0x000fc400078008ff */
[-C--:B-1----:R-:W-:Y:S02]  /*108a0*/  @!P5 LEA.HI.X R7, R217, R3.reuse, R68, 0x1, P2 ;  /* 0x00000003d907d211 */ /* 0x082fe400010f0c44 */
[-C--:B------:R-:W-:Y:S02]  /*108b0*/  @!P4 LEA.HI.X R5, R66, R3.reuse, R67, 0x1, P1 ;  /* 0x000000034205c211 */ /* 0x080fe400008f0c43 */
[----:B------:R-:W-:Y:S01]  /*108c0*/  @!P3 LEA.HI.X R3, R65, R3, R13, 0x1, P0 ;  /* 0x000000034103b211 */ /* 0x000fe200000f0c0d */
[----:B----4-:R1:W-:Y:S04]  /*108d0*/  @!P5 ST.E.128 [R6.64], R24 ;  /* 0x000000180600d985 */ /* 0x0103e8000c101d06 */
[----:B-----5:R1:W-:Y:S04]  /*108e0*/  @!P4 ST.E.128 [R4.64], R20 ;  /* 0x000000140400c985 */ /* 0x0203e8000c101d06 */
[----:B---3--:R1:W-:Y:S02]  /*108f0*/  @!P3 ST.E.128 [R2.64], R16 ;  /* 0x000000100200b985 */ /* 0x0083e4000c101d06 */
.L_x_641:
[----:B----4-:R-:W-:Y:S05]  /*10900*/  BSYNC B0 ;  /* 0x0000000000007941 */ /* 0x010fea0003800000 */
.L_x_640:
[----:B-1----:R-:W-:Y:S01]  /*10910*/  IADD3 R3, R11, 0x20, RZ ;  /* 0x000000200b037810 */ /* 0x002fe20007ffe0ff */
[----:B--2---:R1:W2:Y:S01]  /*10920*/  SHFL.IDX PT, R2, R10, 0x1, 0x1c1f ;  /* 0x003c1f000a027f89 */ /* 0x0042a200000e0000 */
[----:B------:R-:W-:Y:S02]  /*10930*/  BSSY B0, `(.L_x_642) ;  /* 0x0000010000007945 */ /* 0x000fe40003800000 */
[----:B------:R-:W-:Y:S01]  /*10940*/  ISETP.GE.AND P0, PT, R3, UR4, PT ;  /* 0x0000000403007c0c */ /* 0x000fe2000bf06270 */
[----:B---3--:R1:W3:-:S12]  /*10950*/  SHFL.IDX PT, R0, R12, 0x1, 0x1c1f ;  /* 0x003c1f000c007f89 */ /* 0x0082d800000e0000 */
[----:B------:R-:W-:Y:S05]  /*10960*/  @P0 BRA `(.L_x_643) ;  /* 0x000000c000000947 */ /* 0x000fea0003800000 */
[----:B------:R-:W-:Y:S02]  /*10970*/  ISETP.GE.AND P2, PT, R217, c[0x0][0x3c8], PT ;  /* 0x0000f200d9007a0c */ /* 0x000fe40003f46270 */
[----:B------:R-:W-:Y:S02]  /*10980*/  ISETP.GE.AND P1, PT, R66, c[0x0][0x3c8], PT ;  /* 0x0000f20042007a0c */ /* 0x000fe40003f26270 */
[----:B------:R-:W-:-:S09]  /*10990*/  ISETP.GE.AND P0, PT, R65, c[0x0][0x3c8], PT ;  /* 0x0000f20041007a0c */ /* 0x000fd20003f06270 */
[-C--:B---3--:R-:W-:Y:S02]  /*109a0*/  @!P2 LEA R8, P5, R217, R0.reuse, 0x1 ;  /* 0x00000000d908a211 */ /* 0x088fe400078a08ff */
[CC--:B------:R-:W-:Y:S02]  /*109b0*/  @!P1 LEA R6, P4, R66.reuse, R0.reuse, 0x1 ;  /* 0x0000000042069211 */ /* 0x0c0fe400078808ff */
[----:B------:R-:W-:Y:S02]  /*109c0*/  @!P0 LEA R4, P3, R65, R0, 0x1 ;  /* 0x0000000041048211 */ /* 0x000fe400078608ff */
[-C--:B--2---:R-:W-:Y:S02]  /*109d0*/  @!P2 LEA.HI.X R9, R217, R2.reuse, R68, 0x1, P5 ;  /* 0x00000002d909a211 */ /* 0x084fe400028f0c44 */
[-C--:B------:R-:W-:Y:S02]  /*109e0*/  @!P1 LEA.HI.X R7, R66, R2.reuse, R67, 0x1, P4 ;  /* 0x0000000242079211 */ /* 0x080fe400020f0c43 */
[----:B------:R-:W-:Y:S01]  /*109f0*/  @!P0 LEA.HI.X R5, R65, R2, R13, 0x1, P3 ;  /* 0x0000000241058211 */ /* 0x000fe200018f0c0d */
[----:B------:R2:W-:Y:S04]  /*10a00*/  @!P2 ST.E.128 [R8.64], R36 ;  /* 0x000000240800a985 */ /* 0x0005e8000c101d06 */
[----:B------:R2:W-:Y:S04]  /*10a10*/  @!P1 ST.E.128 [R6.64], R32 ;  /* 0x0000002006009985 */ /* 0x0005e8000c101d06 */
[----:B------:R2:W-:Y:S02]  /*10a20*/  @!P0 ST.E.128 [R4.64], R28 ;  /* 0x0000001c04008985 */ /* 0x0005e4000c101d06 */
.L_x_643:
[----:B------:R-:W-:Y:S05]  /*10a30*/  BSYNC B0 ;  /* 0x0000000000007941 */ /* 0x000fea0003800000 */
.L_x_642:
[----:B------:R-:W-:Y:S01]  /*10a40*/  IADD3 R3, R11, 0x40, RZ ;  /* 0x000000400b037810 */ /* 0x000fe20007ffe0ff */
[----:B--2---:R2:W4:Y:S01]  /*10a50*/  SHFL.IDX PT, R2, R10, 0x2, 0x1c1f ;  /* 0x005c1f000a027f89 */ /* 0x00452200000e0000 */
        /* <DEDUP_REMOVED lines=10> */
[-C--:B----4-:R-:W-:Y:S02]  /*10b00*/  @!P2 LEA.HI.X R9, R217, R2.reuse, R68, 0x1, P5 ;  /* 0x00000002d909a211 */ /* 0x090fe400028f0c44 */
[-C--:B------:R-:W-:Y:S02]  /*10b10*/  @!P1 LEA.HI.X R7, R66, R2.reuse, R67, 0x1, P4 ;  /* 0x0000000242079211 */ /* 0x080fe400020f0c43 */
[----:B------:R-:W-:Y:S01]  /*10b20*/  @!P0 LEA.HI.X R5, R65, R2, R13, 0x1, P3 ;  /* 0x0000000241058211 */ /* 0x000fe200018f0c0d */
[----:B------:R3:W-:Y:S04]  /*10b30*/  @!P2 ST.E.128 [R8.64], R48 ;  /* 0x000000300800a985 */ /* 0x0007e8000c101d06 */
[----:B------:R3:W-:Y:S04]  /*10b40*/  @!P1 ST.E.128 [R6.64], R44 ;  /* 0x0000002c06009985 */ /* 0x0007e8000c101d06 */
[----:B------:R3:W-:Y:S02]  /*10b50*/  @!P0 ST.E.128 [R4.64], R40 ;  /* 0x0000002804008985 */ /* 0x0007e4000c101d06 */
.L_x_645:
[----:B------:R-:W-:Y:S05]  /*10b60*/  BSYNC B0 ;  /* 0x0000000000007941 */ /* 0x000fea0003800000 */
.L_x_644:
[----:B------:R-:W-:Y:S01]  /*10b70*/  IADD3 R3, R11, 0x60, RZ ;  /* 0x000000600b037810 */ /* 0x000fe20007ffe0ff */
[----:B----4-:R4:W1:Y:S03]  /*10b80*/  SHFL.IDX PT, R2, R10, 0x3, 0x1c1f ;  /* 0x007c1f000a027f89 */ /* 0x01086600000e0000 */
[----:B------:R-:W-:Y:S01]  /*10b90*/  ISETP.GE.AND P0, PT, R3, UR4, PT ;  /* 0x0000000403007c0c */ /* 0x000fe2000bf06270 */
[----:B---3--:R4:W3:-:S12]  /*10ba0*/  SHFL.IDX PT, R0, R12, 0x3, 0x1c1f ;  /* 0x007c1f000c007f89 */ /* 0x0088d800000e0000 */
[----:B------:R-:W-:Y:S05]  /*10bb0*/  @P0 BRA `(.L_x_646) ;  /* 0x00000c9000000947 */ /* 0x000fea0003800000 */
[----:B------:R-:W-:Y:S02]  /*10bc0*/  ISETP.GE.AND P1, PT, R217, c[0x0][0x3c8], PT ;  /* 0x0000f200d9007a0c */ /* 0x000fe40003f26270 */
[----:B------:R-:W-:-:S11]  /*10bd0*/  ISETP.GE.AND P0, PT, R66, c[0x0][0x3c8], PT ;  /* 0x0000f20042007a0c */ /* 0x000fd60003f06270 */
[CC--:B---3--:R-:W-:Y:S02]  /*10be0*/  @!P1 LEA R6, P3, R217.reuse, R0.reuse, 0x1 ;  /* 0x00000000d9069211 */ /* 0x0c8fe400078608ff */
[C---:B------:R-:W-:Y:S02]  /*10bf0*/  @!P0 LEA R4, P2, R66.reuse, R0, 0x1 ;  /* 0x0000000042048211 */ /* 0x040fe400078408ff */
[-C--:B-1----:R-:W-:Y:S02]  /*10c00*/  @!P1 LEA.HI.X R7, R217, R2.reuse, R68, 0x1, P3 ;  /* 0x00000002d9079211 */ /* 0x082fe400018f0c44 */
[----:B------:R-:W-:-:S03]  /*10c10*/  @!P0 LEA.HI.X R5, R66, R2, R67, 0x1, P2 ;  /* 0x0000000242058211 */ /* 0x000fc600010f0c43 */
[----:B------:R1:W-:Y:S04]  /*10c20*/  @!P1 ST.E.128 [R6.64], R56 ;  /* 0x0000003806009985 */ /* 0x0003e8000c101d06 */
[----:B------:R1:W-:Y:S01]  /*10c30*/  @!P0 ST.E.128 [R4.64], R52 ;  /* 0x0000003404008985 */ /* 0x0003e2000c101d06 */
[----:B------:R-:W-:-:S13]  /*10c40*/  ISETP.GE.AND P0, PT, R65, c[0x0][0x3c8], PT ;  /* 0x0000f20041007a0c */ /* 0x000fda0003f06270 */
[----:B------:R-:W-:Y:S05]  /*10c50*/  @P0 BRA `(.L_x_646) ;  /* 0x00000bf000000947 */ /* 0x000fea0003800000 */
[----:B-1----:R-:W-:-:S04]  /*10c60*/  LEA R4, P0, R65, R0, 0x1 ;  /* 0x0000000041047211 */ /* 0x002fc800078008ff */
[----:B------:R-:W-:-:S05]  /*10c70*/  LEA.HI.X R5, R65, R2, R13, 0x1, P0 ;  /* 0x0000000241057211 */ /* 0x000fca00000f0c0d */
[----:B------:R1:W-:Y:S01]  /*10c80*/  ST.E.128 [R4.64], R60 ;  /* 0x0000003c04007985 */ /* 0x0003e2000c101d06 */
[----:B------:R-:W-:Y:S05]  /*10c90*/  BRA `(.L_x_646) ;  /* 0x00000bb000007947 */ /* 0x000fea0003800000 */
.L_x_638:
[----:B------:R-:W2:Y:S04]  /*10ca0*/  LDL R2, [R1+0x60] ;  /* 0x0000600001027983 */ /* 0x000ea80000100800 */
[----:B------:R-:W3:Y:S04]  /*10cb0*/  LDL R0, [R1+0x5c] ;  /* 0x00005c0001007983 */ /* 0x000ee80000100800 */
[----:B------:R-:W4:Y:S04]  /*10cc0*/  LDL R4, [R1+0x58] ;  /* 0x0000580001047983 */ /* 0x000f280000100800 */
[----:B------:R-:W5:Y:S01]  /*10cd0*/  S2R R3, SR_TID.X ;  /* 0x0000000000037919 */ /* 0x000f620000002100 */
[----:B------:R-:W-:Y:S01]  /*10ce0*/  BSSY B0, `(.L_x_647) ;  /* 0x0000026000007945 */ /* 0x000fe20003800000 */
[----:B-----5:R-:W-:Y:S01]  /*10cf0*/  ISETP.GE.AND P0, PT, R3, 0x80, PT ;  /* 0x000000800300780c */ /* 0x020fe20003f06270 */
[----:B--2---:R-:W-:-:S02]  /*10d00*/  IMAD.MOV.U32 R12, RZ, RZ, R2 ;  /* 0x000000ffff0c7224 */ /* 0x004fc400078e0002 */
[----:B---3--:R-:W-:-:S03]  /*10d10*/  IMAD.MOV.U32 R11, RZ, RZ, R0 ;  /* 0x000000ffff0b7224 */ /* 0x008fc600078e0000 */
[----:B-1----:R-:W-:Y:S01]  /*10d20*/  SHF.R.S32.HI R8, RZ, 0x1f, R12 ;  /* 0x0000001fff087819 */ /* 0x002fe2000001140c */
[----:B----4-:R-:W-:Y:S01]  /*10d30*/  IMAD.MOV.U32 R13, RZ, RZ, R4 ;  /* 0x000000ffff0d7224 */ /* 0x010fe200078e0004 */
[----:B------:R-:W-:-:S05]  /*10d40*/  SHF.R.S32.HI R10, RZ, 0x1f, R11 ;  /* 0x0000001fff0a7819 */ /* 0x000fca000001140b */
[----:B------:R-:W-:Y:S05]  /*10d50*/  @P0 BRA `(.L_x_648) ;  /* 0x000001e000000947 */ /* 0x000fea0003800000 */
[----:B------:R-:W-:Y:S02]  /*10d60*/  MOV R2, c[0x0][0x4e8] ;  /* 0x00013a0000027a02 */ /* 0x000fe40000000f00 */
[----:B------:R-:W-:-:S03]  /*10d70*/  IADD3 R6, R13, R3, RZ ;  /* 0x000000030d067210 */ /* 0x000fc60007ffe0ff */
[----:B------:R-:W-:-:S05]  /*10d80*/  IMAD R0, R2, c[0x0][0x388], RZ ;  /* 0x0000e20002007a24 */ /* 0x000fca00078e02ff */
[----:B------:R-:W-:-:S13]  /*10d90*/  ISETP.GE.AND P0, PT, R6, R0, PT ;  /* 0x000000000600720c */ /* 0x000fda0003f06270 */
[----:B------:R-:W-:Y:S05]  /*10da0*/  @P0 BRA `(.L_x_648) ;  /* 0x0000019000000947 */ /* 0x000fea0003800000 */
[----:B------:R-:W-:Y:S01]  /*10db0*/  ISETP.NE.AND P0, PT, R2, 0x1, PT ;  /* 0x000000010200780c */ /* 0x000fe20003f05270 */
[----:B------:R-:W-:Y:S01]  /*10dc0*/  IMAD R4, R8, c[0x0][0x490], RZ ;  /* 0x0001240008047a24 */ /* 0x000fe200078e02ff */
[----:B------:R-:W-:Y:S01]  /*10dd0*/  MOV R0, R6 ;  /* 0x0000000600007202 */ /* 0x000fe20000000f00 */
[----:B------:R-:W-:-:S04]  /*10de0*/  IMAD.WIDE.U32 R2, R12, c[0x0][0x490], RZ ;  /* 0x000124000c027a25 */ /* 0x000fc800078e00ff */
[----:B------:R-:W-:Y:S02]  /*10df0*/  IMAD R4, R12, c[0x0][0x494], R4 ;  /* 0x000125000c047a24 */ /* 0x000fe400078e0204 */
[----:B------:R-:W-:-:S03]  /*10e00*/  IMAD R9, R10, c[0x0][0x498], RZ ;  /* 0x000126000a097a24 */ /* 0x000fc600078e02ff */
[----:B------:R-:W-:Y:S01]  /*10e10*/  IADD3 R3, R3, R4, RZ ;  /* 0x0000000403037210 */ /* 0x000fe20007ffe0ff */
[----:B------:R-:W-:-:S05]  /*10e20*/  @P0 IMAD.HI.U32 R5, R6, c[0x0][0x4ec], RZ ;  /* 0x00013b0006050a27 */ /* 0x000fca00078e00ff */
[----:B------:R-:W-:Y:S01]  /*10e30*/  @P0 SHF.R.U32.HI R0, RZ, c[0x0][0x4f0], R5 ;  /* 0x00013c00ff000a19 */ /* 0x000fe20000011605 */
[----:B------:R-:W-:-:S03]  /*10e40*/  IMAD.WIDE.U32 R4, R11, c[0x0][0x498], R2 ;  /* 0x000126000b047a25 */ /* 0x000fc600078e0002 */
[C---:B------:R-:W-:Y:S01]  /*10e50*/  IADD3 R7, -R0.reuse, RZ, RZ ;  /* 0x000000ff00077210 */ /* 0x040fe20007ffe1ff */
[----:B------:R-:W-:Y:S01]  /*10e60*/  IMAD R3, R11, c[0x0][0x49c], R9 ;  /* 0x000127000b037a24 */ /* 0x000fe200078e0209 */
[----:B------:R-:W-:-:S03]  /*10e70*/  IADD3 R4, P0, R0, R4, RZ ;  /* 0x0000000400047210 */ /* 0x000fc60007f1e0ff */
[----:B------:R-:W-:Y:S01]  /*10e80*/  IMAD R2, R7, c[0x0][0x4e8], R6 ;  /* 0x00013a0007027a24 */ /* 0x000fe200078e0206 */
[----:B------:R-:W-:-:S04]  /*10e90*/  SHF.R.S32.HI R6, RZ, 0x1f, R0 ;  /* 0x0000001fff067819 */ /* 0x000fc80000011400 */
[----:B------:R-:W-:Y:S02]  /*10ea0*/  SHF.R.S32.HI R0, RZ, 0x1f, R2 ;  /* 0x0000001fff007819 */ /* 0x000fe40000011402 */
[----:B------:R-:W-:-:S03]  /*10eb0*/  IADD3.X R5, R6, R5, R3, P0, !PT ;  /* 0x0000000506057210 */ /* 0x000fc600007fe403 */
[----:B------:R-:W-:-:S04]  /*10ec0*/  IMAD R0, R0, c[0x0][0x488], RZ ;  /* 0x0001220000007a24 */ /* 0x000fc800078e02ff */
[C---:B------:R-:W-:Y:S02]  /*10ed0*/  IMAD R0, R2.reuse, c[0x0][0x48c], R0 ;  /* 0x0001230002007a24 */ /* 0x040fe400078e0200 */
[----:B------:R-:W-:-:S05]  /*10ee0*/  IMAD.WIDE.U32 R2, R2, c[0x0][0x488], R4 ;  /* 0x0001220002027a25 */ /* 0x000fca00078e0004 */
[----:B------:R-:W-:Y:S02]  /*10ef0*/  IADD3 R0, R3, R0, RZ ;  /* 0x0000000003007210 */ /* 0x000fe40007ffe0ff */
[----:B------:R-:W-:-:S04]  /*10f00*/  LEA R4, P0, R2, c[0x0][0x450], 0x2 ;  /* 0x0001140002047a11 */ /* 0x000fc800078010ff */
[----:B------:R-:W-:Y:S02]  /*10f10*/  LEA.HI.X R5, R2, c[0x0][0x454], R0, 0x2, P0 ;  /* 0x0001150002057a11 */ /* 0x000fe400000f1400 */
[----:B------:R-:W-:-:S05]  /*10f20*/  MOV R0, 0xff800000 ;  /* 0xff80000000007802 */ /* 0x000fca0000000f00 */
[----:B------:R1:W-:Y:S02]  /*10f30*/  STG.E [R4.64], R0 ;  /* 0x0000000004007986 */ /* 0x0003e4000c101906 */
.L_x_648:
[----:B------:R-:W-:Y:S05]  /*10f40*/  BSYNC B0 ;  /* 0x0000000000007941 */ /* 0x000fea0003800000 */
.L_x_647:
[----:B------:R-:W2:Y:S01]  /*10f50*/  LDL R2, [R1+0x18] ;  /* 0x0000180001027983 */ /* 0x000ea20000100800 */
[----:B-1----:R-:W-:Y:S01]  /*10f60*/  MOV R0, c[0x0][0x4e8] ;  /* 0x00013a0000007a02 */ /* 0x002fe20000000f00 */
[----:B------:R-:W-:-:S03]  /*10f70*/  IMAD R6, R10, c[0x0][0x3f0], RZ ;  /* 0x0000fc000a067a24 */ /* 0x000fc600078e02ff */
[----:B------:R-:W-:Y:S01]  /*10f80*/  ISETP.NE.AND P0, PT, R0, 0x1, PT ;  /* 0x000000010000780c */ /* 0x000fe20003f05270 */
[----:B------:R-:W-:Y:S02]  /*10f90*/  IMAD R0, R8, c[0x0][0x3e8], RZ ;  /* 0x0000fa0008007a24 */ /* 0x000fe400078e02ff */
[----:B------:R-:W-:Y:S02]  /*10fa0*/  IMAD R8, R11, c[0x0][0x3f4], R6 ;  /* 0x0000fd000b087a24 */ /* 0x000fe400078e0206 */
[----:B------:R-:W-:Y:S01]  /*10fb0*/  IMAD R5, R12, c[0x0][0x3ec], R0 ;  /* 0x0000fb000c057a24 */ /* 0x000fe200078e0200 */
[----:B--2---:R-:W-:Y:S01]  /*10fc0*/  IADD3 R4, R2, R13, RZ ;  /* 0x0000000d02047210 */ /* 0x004fe20007ffe0ff */
[----:B------:R-:W-:-:S03]  /*10fd0*/  IMAD.WIDE.U32 R2, R12, c[0x0][0x3e8], RZ ;  /* 0x0000fa000c027a25 */ /* 0x000fc600078e00ff */
[----:B------:R-:W-:-:S03]  /*10fe0*/  MOV R0, R4 ;  /* 0x0000000400007202 */ /* 0x000fc60000000f00 */
[----:B------:R-:W-:Y:S01]  /*10ff0*/  @P0 IMAD.HI.U32 R7, R4, c[0x0][0x4ec], RZ ;  /* 0x00013b0004070a27 */ /* 0x000fe200078e00ff */
[----:B------:R-:W-:-:S04]  /*11000*/  IADD3 R3, R3, R5, RZ ;  /* 0x0000000503037210 */ /* 0x000fc80007ffe0ff */
[----:B------:R-:W-:Y:S01]  /*11010*/  @P0 SHF.R.U32.HI R0, RZ, c[0x0][0x4f0], R7 ;  /* 0x00013c00ff000a19 */ /* 0x000fe20000011607 */
[----:B------:R-:W-:-:S03]  /*11020*/  IMAD.WIDE.U32 R2, R11, c[0x0][0x3f0], R2 ;  /* 0x0000fc000b027a25 */ /* 0x000fc600078e0002 */
[----:B------:R-:W-:Y:S02]  /*11030*/  SHF.R.S32.HI R6, RZ, 0x1f, R0 ;  /* 0x0000001fff067819 */ /* 0x000fe40000011400 */
[----:B------:R-:W-:Y:S02]  /*11040*/  IADD3 R5, -R0, RZ, RZ ;  /* 0x000000ff00057210 */ /* 0x000fe40007ffe1ff */
[----:B------:R-:W-:Y:S01]  /*11050*/  IADD3 R3, R3, R8, RZ ;  /* 0x0000000803037210 */ /* 0x000fe20007ffe0ff */
[----:B------:R-:W-:Y:S02]  /*11060*/  IMAD R6, R6, c[0x0][0x3e0], RZ ;  /* 0x0000f80006067a24 */ /* 0x000fe400078e02ff */
[----:B------:R-:W-:Y:S02]  /*11070*/  IMAD R4, R5, c[0x0][0x4e8], R4 ;  /* 0x00013a0005047a24 */ /* 0x000fe400078e0204 */
[C---:B------:R-:W-:Y:S02]  /*11080*/  IMAD R5, R0.reuse, c[0x0][0x3e4], R6 ;  /* 0x0000f90000057a24 */ /* 0x040fe400078e0206 */
[----:B------:R-:W-:Y:S01]  /*11090*/  IMAD.WIDE.U32 R2, R0, c[0x0][0x3e0], R2 ;  /* 0x0000f80000027a25 */ /* 0x000fe200078e0002 */
[----:B------:R-:W-:-:S04]  /*110a0*/  SHF.R.S32.HI R0, RZ, 0x1f, R4 ;  /* 0x0000001fff007819 */ /* 0x000fc80000011404 */
[----:B------:R-:W-:Y:S01]  /*110b0*/  IADD3 R3, R3, R5, RZ ;  /* 0x0000000503037210 */ /* 0x000fe20007ffe0ff */
[----:B------:R-:W-:-:S04]  /*110c0*/  IMAD R0, R0, c[0x0][0x3d8], RZ ;  /* 0x0000f60000007a24 */ /* 0x000fc800078e02ff */
[----:B------:R-:W-:-:S04]  /*110d0*/  IMAD.WIDE.U32 R2, R4, c[0x0][0x3d8], R2 ;  /* 0x0000f60004027a25 */ /* 0x000fc800078e0002 */
[----:B------:R-:W-:Y:S01]  /*110e0*/  IMAD R4, R4, c[0x0][0x3dc], R0 ;  /* 0x0000f70004047a24 */ /* 0x000fe200078e0200 */
[----:B------:R-:W-:-:S04]  /*110f0*/  LEA R12, P0, R2, c[0x0][0x380], 0x1 ;  /* 0x0000e000020c7a11 */ /* 0x000fc800078008ff */
[----:B------:R-:W-:-:S04]  /*11100*/  IADD3 R4, R3, R4, RZ ;  /* 0x0000000403047210 */ /* 0x000fc80007ffe0ff */
[----:B------:R-:W-:Y:S01]  /*11110*/  LEA.HI.X R10, R2, c[0x0][0x384], R4, 0x1, P0 ;  /* 0x0000e100020a7a11 */ /* 0x000fe200000f0c04 */
[----:B------:R-:W-:Y:S05]  /*11120*/  BRA.DIV ~URZ, `(.L_x_649) ;  /* 0x000037727f007947 */ /* 0x000fea000b800000 */
[----:B------:R1:W2:Y:S02]  /*11130*/  SHFL.IDX PT, R5, R10, RZ, 0x1c1f ;  /* 0x001c1fff0a057589 */ /* 0x0002a400000e0000 */
.L_x_687:
[----:B------:R-:W-:Y:S05]  /*11140*/  BRA.DIV ~URZ, `(.L_x_650) ;  /* 0x000037c27f007947 */ /* 0x000fea000b800000 */
[----:B------:R3:W4:Y:S02]  /*11150*/  SHFL.IDX PT, R0, R12, RZ, 0x1c1f ;  /* 0x001c1fff0c007589 */ /* 0x00072400000e0000 */
.L_x_688:
[----:B------:R-:W5:Y:S04]  /*11160*/  LDL.LU R3, [R1+0x58] ;  /* 0x0000580001037983 */ /* 0x000f680000300800 */
[----:B------:R-:W1:Y:S01]  /*11170*/  S2R R4, SR_TID.X ;  /* 0x0000000000047919 */ /* 0x000e620000002100 */
[----:B------:R-:W-:-:S04]  /*11180*/  IMAD.MOV.U32 R13, RZ, RZ, c[0x0][0x4e8] ;  /* 0x00013a00ff0d7624 */ /* 0x000fc800078e00ff */
[----:B------:R-:W-:Y:S01]  /*11190*/  IMAD R13, R13, c[0x0][0x388], RZ ;  /* 0x0000e2000d0d7a24 */ /* 0x000fe200078e02ff */
[----:B-1----:R-:W-:-:S04]  /*111a0*/  SHF.R.S32.HI R2, RZ, 0x1f, R4 ;  /* 0x0000001fff027819 */ /* 0x002fc80000011404 */
[----:B------:R-:W-:-:S04]  /*111b0*/  LEA.HI R2, R2, R4, RZ, 0x2 ;  /* 0x0000000402027211 */ /* 0x000fc800078f10ff */
[----:B------:R-:W-:Y:S01]  /*111c0*/  SHF.R.S32.HI R2, RZ, 0x2, R2 ;  /* 0x00000002ff027819 */ /* 0x000fe20000011402 */
[----:B------:R-:W-:Y:S04]  /*111d0*/  BSSY B0, `(.L_x_651) ;  /* 0x0000017000007945 */ /* 0x000fe80003800000 */
[----:B-----5:R-:W-:-:S05]  /*111e0*/  IMAD.IADD R11, R2, 0x1, R3 ;  /* 0x00000001020b7824 */ /* 0x020fca00078e0203 */
[----:B------:R-:W-:-:S13]  /*111f0*/  ISETP.GE.AND P0, PT, R11, R13, PT ;  /* 0x0000000d0b00720c */ /* 0x000fda0003f06270 */
[----:B------:R-:W-:Y:S05]  /*11200*/  @P0 BRA `(.L_x_652) ;  /* 0x0000013000000947 */ /* 0x000fea0003800000 */
[C---:B------:R-:W-:Y:S02]  /*11210*/  IADD3 R15, R217.reuse, 0x20, RZ ;  /* 0x00000020d90f7810 */ /* 0x040fe40007ffe0ff */
[C---:B------:R-:W-:Y:S02]  /*11220*/  IADD3 R4, R217.reuse, 0x40, RZ ;  /* 0x00000040d9047810 */ /* 0x040fe40007ffe0ff */
[----:B------:R-:W-:Y:S02]  /*11230*/  ISETP.GE.AND P2, PT, R217, c[0x0][0x3c8], PT ;  /* 0x0000f200d9007a0c */ /* 0x000fe40003f46270 */
[----:B------:R-:W-:Y:S02]  /*11240*/  ISETP.GE.AND P1, PT, R15, c[0x0][0x3c8], PT ;  /* 0x0000f2000f007a0c */ /* 0x000fe40003f26270 */
[----:B------:R-:W-:Y:S02]  /*11250*/  ISETP.GE.AND P0, PT, R4, c[0x0][0x3c8], PT ;  /* 0x0000f20004007a0c */ /* 0x000fe40003f06270 */
[----:B------:R-:W-:-:S02]  /*11260*/  IADD3 R16, R217, 0x20, RZ ;  /* 0x00000020d9107810 */ /* 0x000fc40007ffe0ff */
[C---:B------:R-:W-:Y:S02]  /*11270*/  IADD3 R14, R217.reuse, 0x40, RZ ;  /* 0x00000040d90e7810 */ /* 0x040fe40007ffe0ff */
[----:B------:R-:W-:Y:S02]  /*11280*/  SHF.R.S32.HI R17, RZ, 0x1f, R217 ;  /* 0x0000001fff117819 */ /* 0x000fe400000114d9 */
[----:B------:R-:W-:Y:S02]  /*11290*/  SHF.R.S32.HI R16, RZ, 0x1f, R16 ;  /* 0x0000001fff107819 */ /* 0x000fe40000011410 */
[-C--:B----4-:R-:W-:Y:S02]  /*112a0*/  @!P2 LEA R8, P5, R217, R0.reuse, 0x1 ;  /* 0x00000000d908a211 */ /* 0x090fe400078a08ff */
[----:B------:R-:W-:Y:S02]  /*112b0*/  @!P1 LEA R6, P4, R15, R0, 0x1 ;  /* 0x000000000f069211 */ /* 0x000fe400078808ff */
[----:B------:R-:W-:-:S02]  /*112c0*/  SHF.R.S32.HI R14, RZ, 0x1f, R14 ;  /* 0x0000001fff0e7819 */ /* 0x000fc4000001140e */
[C---:B------:R-:W-:Y:S02]  /*112d0*/  @!P0 LEA R2, P3, R4.reuse, R0, 0x1 ;  /* 0x0000000004028211 */ /* 0x040fe400078608ff */
[-C--:B--2---:R-:W-:Y:S02]  /*112e0*/  @!P2 LEA.HI.X R9, R217, R5.reuse, R17, 0x1, P5 ;  /* 0x00000005d909a211 */ /* 0x084fe400028f0c11 */
[-C--:B------:R-:W-:Y:S02]  /*112f0*/  @!P1 LEA.HI.X R7, R15, R5.reuse, R16, 0x1, P4 ;  /* 0x000000050f079211 */ /* 0x080fe400020f0c10 */
[----:B------:R-:W-:Y:S01]  /*11300*/  @!P0 LEA.HI.X R3, R4, R5, R14, 0x1, P3 ;  /* 0x0000000504038211 */ /* 0x000fe200018f0c0e */
[----:B------:R1:W-:Y:S04]  /*11310*/  @!P2 ST.E.128 [R8.64], RZ ;  /* 0x000000ff0800a985 */ /* 0x0003e8000c101d06 */
[----:B------:R1:W-:Y:S04]  /*11320*/  @!P1 ST.E.128 [R6.64], RZ ;  /* 0x000000ff06009985 */ /* 0x0003e8000c101d06 */
[----:B------:R1:W-:Y:S02]  /*11330*/  @!P0 ST.E.128 [R2.64], RZ ;  /* 0x000000ff02008985 */ /* 0x0003e4000c101d06 */
.L_x_652:
[----:B------:R-:W-:Y:S05]  /*11340*/  BSYNC B0 ;  /* 0x0000000000007941 */ /* 0x000fea0003800000 */
.L_x_651:
[----:B------:R-:W-:Y:S05]  /*11350*/  BRA.DIV ~URZ, `(.L_x_653) ;  /* 0x000036227f007947 */ /* 0x000fea000b800000 */
[----:B--2---:R2:W1:Y:S04]  /*11360*/  SHFL.IDX PT, R5, R10, 0x1, 0x1c1f ;  /* 0x003c1f000a057f89 */ /* 0x00446800000e0000 */
[----:B----4-:R2:W4:Y:S02]  /*11370*/  SHFL.IDX PT, R0, R12, 0x1, 0x1c1f ;  /* 0x003c1f000c007f89 */ /* 0x01052400000e0000 */
.L_x_689:
[----:B-1----:R-:W-:Y:S01]  /*11380*/  IADD3 R2, R11, 0x20, RZ ;  /* 0x000000200b027810 */ /* 0x002fe20007ffe0ff */
[----:B------:R-:W-:Y:S03]  /*11390*/  BSSY B0, `(.L_x_654) ;  /* 0x0000016000007945 */ /* 0x000fe60003800000 */
        /* <DEDUP_REMOVED lines=15> */
[-C--:B------:R-:W-:Y:S02]  /*11490*/  @!P2 LEA.HI.X R9, R217, R5.reuse, R17, 0x1, P5 ;  /* 0x00000005d909a211 */ /* 0x080fe400028f0c11 */
[-C--:B------:R-:W-:Y:S02]  /*114a0*/  @!P1 LEA.HI.X R7, R15, R5.reuse, R16, 0x1, P4 ;  /* 0x000000050f079211 */ /* 0x080fe400020f0c10 */
[----:B------:R-:W-:Y:S01]  /*114b0*/  @!P0 LEA.HI.X R3, R4, R5, R14, 0x1, P3 ;  /* 0x0000000504038211 */ /* 0x000fe200018f0c0e */
[----:B------:R1:W-:Y:S04]  /*114c0*/  @!P2 ST.E.128 [R8.64], RZ ;  /* 0x000000ff0800a985 */ /* 0x0003e8000c101d06 */
[----:B------:R1:W-:Y:S04]  /*114d0*/  @!P1 ST.E.128 [R6.64], RZ ;  /* 0x000000ff06009985 */ /* 0x0003e8000c101d06 */
[----:B------:R1:W-:Y:S02]  /*114e0*/  @!P0 ST.E.128 [R2.64], RZ ;  /* 0x000000ff02008985 */ /* 0x0003e4000c101d06 */
.L_x_655:
[----:B------:R-:W-:Y:S05]  /*114f0*/  BSYNC B0 ;  /* 0x0000000000007941 */ /* 0x000fea0003800000 */
.L_x_654:
[----:B------:R-:W-:Y:S05]  /*11500*/  BRA.DIV ~URZ, `(.L_x_656) ;  /* 0x000035427f007947 */ /* 0x000fea000b800000 */
[----:B------:R1:W2:Y:S02]  /*11510*/  SHFL.IDX PT, R5, R10, 0x2, 0x1c1f ;  /* 0x005c1f000a057f89 */ /* 0x0002a400000e0000 */
.L_x_690:
[----:B------:R-:W-:Y:S05]  /*11520*/  BRA.DIV ~URZ, `(.L_x_657) ;  /* 0x000035927f007947 */ /* 0x000fea000b800000 */
[----:B----4-:R4:W1:Y:S02]  /*11530*/  SHFL.IDX PT, R0, R12, 0x2, 0x1c1f ;  /* 0x005c1f000c007f89 */ /* 0x01086400000e0000 */
.L_x_691:
        /* <DEDUP_REMOVED lines=13> */
[-C--:B------:R-:W-:Y:S02]  /*11610*/  @!P2 LEA R8, P5, R217, R0.reuse, 0x1 ;  /* 0x00000000d908a211 */ /* 0x080fe400078a08ff */
        /* <DEDUP_REMOVED lines=9> */
.L_x_659:
[----:B------:R-:W-:Y:S05]  /*116b0*/  BSYNC B0 ;  /* 0x0000000000007941 */ /* 0x000fea0003800000 */
.L_x_658:
[----:B------:R-:W-:Y:S05]  /*116c0*/  BRA.DIV ~URZ, `(.L_x_660) ;  /* 0x000034627f007947 */ /* 0x000fea000b800000 */
[----:B--2---:R2:W1:Y:S04]  /*116d0*/  SHFL.IDX PT, R5, R10, 0x3, 0x1c1f ;  /* 0x007c1f000a057f89 */ /* 0x00446800000e0000 */
[----:B------:R2:W3:Y:S02]  /*116e0*/  SHFL.IDX PT, R0, R12, 0x3, 0x1c1f ;  /* 0x007c1f000c007f89 */ /* 0x0004e400000e0000 */
.L_x_692:
[----:B------:R-:W-:-:S04]  /*116f0*/  IADD3 R11, R11, 0x60, RZ ;  /* 0x000000600b0b7810 */ /* 0x000fc80007ffe0ff */
[----:B------:R-:W-:-:S13]  /*11700*/  ISETP.GE.AND P0, PT, R11, R13, PT ;  /* 0x0000000d0b00720c */ /* 0x000fda0003f06270 */
[----:B------:R-:W-:Y:S05]  /*11710*/  @P0 BRA `(.L_x_646) ;  /* 0x0000013000000947 */ /* 0x000fea0003800000 */
[C---:B--234-:R-:W-:Y:S02]  /*11720*/  IADD3 R12, R217.reuse, 0x20, RZ ;  /* 0x00000020d90c7810 */ /* 0x05cfe40007ffe0ff */
[C---:B------:R-:W-:Y:S02]  /*11730*/  IADD3 R4, R217.reuse, 0x40, RZ ;  /* 0x00000040d9047810 */ /* 0x040fe40007ffe0ff */
[C---:B------:R-:W-:Y:S02]  /*11740*/  ISETP.GE.AND P2, PT, R217.reuse, c[0x0][0x3c8], PT ;  /* 0x0000f200d9007a0c */ /* 0x040fe40003f46270 */
[----:B------:R-:W-:Y:S02]  /*11750*/  ISETP.GE.AND P1, PT, R12, c[0x0][0x3c8], PT ;  /* 0x0000f2000c007a0c */ /* 0x000fe40003f26270 */
[----:B------:R-:W-:Y:S02]  /*11760*/  ISETP.GE.AND P0, PT, R4, c[0x0][0x3c8], PT ;  /* 0x0000f20004007a0c */ /* 0x000fe40003f06270 */
[----:B------:R-:W-:-:S02]  /*11770*/  IADD3 R14, R217, 0x20, RZ ;  /* 0x00000020d90e7810 */ /* 0x000fc40007ffe0ff */
[C---:B------:R-:W-:Y:S02]  /*11780*/  IADD3 R10, R217.reuse, 0x40, RZ ;  /* 0x00000040d90a7810 */ /* 0x040fe40007ffe0ff */
[----:B------:R-:W-:Y:S02]  /*11790*/  SHF.R.S32.HI R15, RZ, 0x1f, R217 ;  /* 0x0000001fff0f7819 */ /* 0x000fe400000114d9 */
[----:B------:R-:W-:Y:S02]  /*117a0*/  SHF.R.S32.HI R14, RZ, 0x1f, R14 ;  /* 0x0000001fff0e7819 */ /* 0x000fe4000001140e */
[-C--:B-1----:R-:W-:Y:S02]  /*117b0*/  @!P2 LEA R8, P5, R217, R0.reuse, 0x1 ;  /* 0x00000000d908a211 */ /* 0x082fe400078a08ff */
[----:B------:R-:W-:Y:S02]  /*117c0*/  @!P1 LEA R6, P4, R12, R0, 0x1 ;  /* 0x000000000c069211 */ /* 0x000fe400078808ff */
[----:B------:R-:W-:-:S02]  /*117d0*/  SHF.R.S32.HI R10, RZ, 0x1f, R10 ;  /* 0x0000001fff0a7819 */ /* 0x000fc4000001140a */
[----:B------:R-:W-:Y:S02]  /*117e0*/  @!P0 LEA R2, P3, R4, R0, 0x1 ;  /* 0x0000000004028211 */ /* 0x000fe400078608ff */
[-C--:B------:R-:W-:Y:S02]  /*117f0*/  @!P2 LEA.HI.X R9, R217, R5.reuse, R15, 0x1, P5 ;  /* 0x00000005d909a211 */ /* 0x080fe400028f0c0f */
[-C--:B------:R-:W-:Y:S02]  /*11800*/  @!P1 LEA.HI.X R7, R12, R5.reuse, R14, 0x1, P4 ;  /* 0x000000050c079211 */ /* 0x080fe400020f0c0e */
[----:B------:R-:W-:Y:S01]  /*11810*/  @!P0 LEA.HI.X R3, R4, R5, R10, 0x1, P3 ;  /* 0x0000000504038211 */ /* 0x000fe200018f0c0a */
[----:B------:R1:W-:Y:S04]  /*11820*/  @!P2 ST.E.128 [R8.64], RZ ;  /* 0x000000ff0800a985 */ /* 0x0003e8000c101d06 */
[----:B------:R1:W-:Y:S04]  /*11830*/  @!P1 ST.E.128 [R6.64], RZ ;  /* 0x000000ff06009985 */ /* 0x0003e8000c101d06 */
[----:B------:R1:W-:Y:S02]  /*11840*/  @!P0 ST.E.128 [R2.64], RZ ;  /* 0x000000ff02008985 */ /* 0x0003e4000c101d06 */
.L_x_646:
[----:B------:R-:W-:Y:S05]  /*11850*/  BSYNC B1 ;  /* 0x0000000000017941 */ /* 0x000fea0003800000 */
.L_x_637:
[----:B---3--:R-:W3:Y:S02]  /*11860*/  LDL R0, [R1+0x84] ;  /* 0x0000840001007983 */ /* 0x008ee40000100800 */
[----:B---3--:R-:W-:-:S13]  /*11870*/  ISETP.NE.AND P0, PT, R0, RZ, PT ;  /* 0x000000ff0000720c */ /* 0x008fda0003f05270 */
[----:B------:R-:W-:Y:S01]  /*11880*/  @P0 WARPSYNC 0xffffffff ;  /* 0xffffffff00000948 */ /* 0x000fe20003800000 */
[----:B------:R-:W-:Y:S06]  /*11890*/  @P0 BAR.SYNC.DEFER_BLOCKING 0x5, 0x80 ;  /* 0x0142000000000b1d */ /* 0x000fec0000010000 */
[----:B------:R-:W3:Y:S04]  /*118a0*/  @P0 LDS R0, [0xc100] ;  /* 0x00c10000ff000984 */ /* 0x000ee80000000800 */
[----:B---3--:R3:W-:Y:S04]  /*118b0*/  @P0 STL [R1+0x7c], R0 ;  /* 0x00007c0001000387 */ /* 0x0087e80000100800 */
[----:B------:R-:W-:Y:S06]  /*118c0*/  @P0 BAR.ARV 0x4, 0x80 ;  /* 0x0102000000000b1d */ /* 0x000fec0000002000 */
[----:B------:R-:W-:Y:S05]  /*118d0*/  @P0 BRA `(.L_x_661) ;  /* 0x0000007000000947 */ /* 0x000fea0003800000 */
[----:B------:R-:W-:Y:S05]  /*118e0*/  BRA.DIV ~URZ, `(.L_x_662) ;  /* 0x000033127f007947 */ /* 0x000fea000b800000 */
[----:B---3--:R3:W2:Y:S02]  /*118f0*/  SHFL.IDX PT, R0, R64, RZ, 0x1f ;  /* 0x00001fff40007589 */ /* 0x0086a400000e0000 */
.L_x_693:
[----:B------:R-:W-:Y:S01]  /*11900*/  WARPSYNC 0xffffffff ;  /* 0xffffffff00007948 */ /* 0x000fe20003800000 */
[----:B------:R-:W-:Y:S06]  /*11910*/  BAR.SYNC.DEFER_BLOCKING 0x4, 0x80 ;  /* 0x0102000000007b1d */ /* 0x000fec0000010000 */
[----:B--2---:R2:W-:Y:S04]  /*11920*/  STL [R1+0x7c], R0 ;  /* 0x00007c0001007387 */ /* 0x0045e80000100800 */
[----:B------:R2:W-:Y:S04]  /*11930*/  @!P6 STS [0xc100], R64 ;  /* 0x00c10040ff00e388 */ /* 0x0005e80000000800 */
[----:B------:R-:W-:Y:S06]  /*11940*/  BAR.ARV 0x5, 0x80 ;  /* 0x0142000000007b1d */ /* 0x000fec0000002000 */
.L_x_661:
[----:B--23--:R-:W2:Y:S02]  /*11950*/  LDL R0, [R1+0x7c] ;  /* 0x00007c0001007983 */ /* 0x00cea40000100800 */
[----:B--2---:R-:W-:-:S13]  /*11960*/  ISETP.GE.AND P0, PT, R0, c[0x0][0x538], PT ;  /* 0x00014e0000007a0c */ /* 0x004fda0003f06270 */
[----:B-1--4-:R-:W-:Y:S01]  /*11970*/  @P0 CALL.REL.NOINC `(.L_x_663) ;  /* 0x0000001000000944 */ /* 0x012fe20003c00000 */
[----:B------:R-:W-:Y:S05]  /*11980*/  BRA `(.L_x_664) ;  /* 0xfffef07000007947 */ /* 0x000fea000383ffff */
.L_x_663:
[----:B------:R-:W-:Y:S05]  /*11990*/  EXIT ;  /* 0x000000000000794d */ /* 0x000fea0003800000 */
.L_x_595:
[----:B------:R-:W-:Y:S01]  /*119a0*/  IMAD.MOV.U32 R4, RZ, RZ, R10 ;  /* 0x000000ffff047224 */ /* 0x000fe200078e000a */
[----:B------:R-:W-:Y:S01]  /*119b0*/  MOV R6, RZ ;  /* 0x000000ff00067202 */ /* 0x000fe20000000f00 */
[----:B------:R-:W-:Y:S01]  /*119c0*/  IMAD.MOV.U32 R3, RZ, RZ, 0x1c1f ;  /* 0x00001c1fff037424 */ /* 0x000fe200078e00ff */
[----:B------:R-:W-:Y:S02]  /*119d0*/  MOV R2, 0x119f0 ;  /* 0x000119f000027802 */ /* 0x000fe40000000f00 */
[----:B-----5:R-:W-:Y:S05]  /*119e0*/  CALL.REL.NOINC `($__internal_4_$__cuda_sm70_shflsync_idx_p) ;  /* 0x000032e000007944 */ /* 0x020fea0003c00000 */
[----:B------:R-:W-:Y:S01]  /*119f0*/  MOV R5, R6 ;  /* 0x0000000600057202 */ /* 0x000fe20000000f00 */
[----:B-1---5:R-:W-:Y:S05]  /*11a00*/  BRA `(.L_x_665) ;  /* 0xfffefb4000007947 */ /* 0x022fea000383ffff */
.L_x_596:
[----:B------:R-:W-:Y:S01]  /*11a10*/  IMAD.MOV.U32 R4, RZ, RZ, R12 ;  /* 0x000000ffff047224 */ /* 0x000fe200078e000c */
[----:B------:R-:W-:Y:S01]  /*11a20*/  MOV R6, RZ ;  /* 0x000000ff00067202 */ /* 0x000fe20000000f00 */
[----:B------:R-:W-:Y:S01]  /*11a30*/  IMAD.MOV.U32 R3, RZ, RZ, 0x1c1f ;  /* 0x00001c1fff037424 */ /* 0x000fe200078e00ff */
[----:B------:R-:W-:Y:S02]  /*11a40*/  MOV R2, 0x11a60 ;  /* 0x00011a6000027802 */ /* 0x000fe40000000f00 */
[----:B-12--5:R-:W-:Y:S05]  /*11a50*/  CALL.REL.NOINC `($__internal_4_$__cuda_sm70_shflsync_idx_p) ;  /* 0x0000327000007944 */ /* 0x026fea0003c00000 */
[----:B-----5:R-:W-:Y:S01]  /*11a60*/  MOV R0, R6 ;  /* 0x0000000600007202 */ /* 0x020fe20000000f00 */
[----:B-1----:R-:W-:Y:S05]  /*11a70*/  BRA `(.L_x_666) ;  /* 0xfffefaf000007947 */ /* 0x002fea000383ffff */
.L_x_599:
[----:B------:R-:W-:Y:S01]  /*11a80*/  IMAD.MOV.U32 R4, RZ, RZ, R10 ;  /* 0x000000ffff047224 */ /* 0x000fe200078e000a */
[----:B-1----:R-:W-:Y:S01]  /*11a90*/  MOV R6, 0x1 ;  /* 0x0000000100067802 */ /* 0x002fe20000000f00 */
[----:B------:R-:W-:Y:S01]  /*11aa0*/  IMAD.MOV.U32 R3, RZ, RZ, 0x1c1f ;  /* 0x00001c1fff037424 */ /* 0x000fe200078e00ff */
[----:B------:R-:W-:-:S02]  /*11ab0*/  MOV R2, 0x11ad0 ;  /* 0x00011ad000027802 */ /* 0x000fc40000000f00 */
[----:B--2-45:R-:W-:Y:S05]  /*11ac0*/  CALL.REL.NOINC `($__internal_4_$__cuda_sm70_shflsync_idx_p) ;  /* 0x0000320000007944 */ /* 0x034fea0003c00000 */
[----:B------:R-:W-:Y:S01]  /*11ad0*/  IMAD.MOV.U32 R5, RZ, RZ, R6 ;  /* 0x000000ffff057224 */ /* 0x000fe200078e0006 */
[----:B------:R-:W-:Y:S01]  /*11ae0*/  MOV R6, 0x1 ;  /* 0x0000000100067802 */ /* 0x000fe20000000f00 */
[----:B------:R-:W-:Y:S01]  /*11af0*/  IMAD.MOV.U32 R4, RZ, RZ, R12 ;  /* 0x000000ffff047224 */ /* 0x000fe200078e000c */
[----:B------:R-:W-:-:S02]  /*11b00*/  MOV R3, 0x1c1f ;  /* 0x00001c1f00037802 */ /* 0x000fc40000000f00 */
[----:B------:R-:W-:Y:S02]  /*11b10*/  MOV R2, 0x11b30 ;  /* 0x00011b3000027802 */ /* 0x000fe40000000f00 */
[----:B-1---5:R-:W-:Y:S05]  /*11b20*/  CALL.REL.NOINC `($__internal_4_$__cuda_sm70_shflsync_idx_p) ;  /* 0x000031a000007944 */ /* 0x022fea0003c00000 */
[----:B-----5:R-:W-:Y:S01]  /*11b30*/  MOV R0, R6 ;  /* 0x0000000600007202 */ /* 0x020fe20000000f00 */
[----:B-1----:R-:W-:Y:S05]  /*11b40*/  BRA `(.L_x_667) ;  /* 0xfffefc6000007947 */ /* 0x002fea000383ffff */
.L_x_602:
[----:B------:R-:W-:Y:S01]  /*11b50*/  IMAD.MOV.U32 R4, RZ, RZ, R10 ;  /* 0x000000ffff047224 */ /* 0x000fe200078e000a */
[----:B-1----:R-:W-:Y:S01]  /*11b60*/  MOV R6, 0x2 ;  /* 0x0000000200067802 */ /* 0x002fe20000000f00 */
[----:B------:R-:W-:Y:S01]  /*11b70*/  IMAD.MOV.U32 R3, RZ, RZ, 0x1c1f ;  /* 0x00001c1fff037424 */ /* 0x000fe200078e00ff */
[----:B------:R-:W-:Y:S02]  /*11b80*/  MOV R2, 0x11ba0 ;  /* 0x00011ba000027802 */ /* 0x000fe40000000f00 */
[----:B--23-5:R-:W-:Y:S05]  /*11b90*/  CALL.REL.NOINC `($__internal_4_$__cuda_sm70_shflsync_idx_p) ;  /* 0x0000313000007944 */ /* 0x02cfea0003c00000 */
[----:B------:R-:W-:Y:S01]  /*11ba0*/  MOV R5, R6 ;  /* 0x0000000600057202 */ /* 0x000fe20000000f00 */
[----:B-1---5:R-:W-:Y:S05]  /*11bb0*/  BRA `(.L_x_668) ;  /* 0xfffefdb000007947 */ /* 0x022fea000383ffff */
.L_x_603:
[----:B------:R-:W-:Y:S01]  /*11bc0*/  IMAD.MOV.U32 R4, RZ, RZ, R12 ;  /* 0x000000ffff047224 */ /* 0x000fe200078e000c */
[----:B-1----:R-:W-:Y:S01]  /*11bd0*/  MOV R6, 0x2 ;  /* 0x0000000200067802 */ /* 0x002fe20000000f00 */
[----:B------:R-:W-:Y:S01]  /*11be0*/  IMAD.MOV.U32 R3, RZ, RZ, 0x1c1f ;  /* 0x00001c1fff037424 */ /* 0x000fe200078e00ff */
[----:B------:R-:W-:Y:S02]  /*11bf0*/  MOV R2, 0x11c10 ;  /* 0x00011c1000027802 */ /* 0x000fe40000000f00 */
[----:B--2345:R-:W-:Y:S05]  /*11c00*/  CALL.REL.NOINC `($__internal_4_$__cuda_sm70_shflsync_idx_p) ;  /* 0x000030c000007944 */ /* 0x03cfea0003c00000 */
[----:B-----5:R-:W-:Y:S01]  /*11c10*/  MOV R0, R6 ;  /* 0x0000000600007202 */ /* 0x020fe20000000f00 */
[----:B-1----:R-:W-:Y:S05]  /*11c20*/  BRA `(.L_x_669) ;  /* 0xfffefd6000007947 */ /* 0x002fea000383ffff */
.L_x_606:
[----:B------:R-:W-:Y:S01]  /*11c30*/  IMAD.MOV.U32 R4, RZ, RZ, R10 ;  /* 0x000000ffff047224 */ /* 0x000fe200078e000a */
[----:B--2---:R-:W-:Y:S01]  /*11c40*/  MOV R6, 0x3 ;  /* 0x0000000300067802 */ /* 0x004fe20000000f00 */
[----:B------:R-:W-:Y:S01]  /*11c50*/  IMAD.MOV.U32 R3, RZ, RZ, 0x1c1f ;  /* 0x00001c1fff037424 */ /* 0x000fe200078e00ff */
[----:B------:R-:W-:-:S02]  /*11c60*/  MOV R2, 0x11c80 ;  /* 0x00011c8000027802 */ /* 0x000fc40000000f00 */
[----:B-1-345:R-:W-:Y:S05]  /*11c70*/  CALL.REL.NOINC `($__internal_4_$__cuda_sm70_shflsync_idx_p) ;  /* 0x0000305000007944 */ /* 0x03afea0003c00000 */
        /* <DEDUP_REMOVED lines=8> */
.L_x_609:
[----:B------:R-:W-:Y:S01]  /*11d00*/  IMAD.MOV.U32 R4, RZ, RZ, R10 ;  /* 0x000000ffff047224 */ /* 0x000fe200078e000a */
[----:B------:R-:W-:Y:S01]  /*11d10*/  MOV R6, RZ ;  /* 0x000000ff00067202 */ /* 0x000fe20000000f00 */
[----:B------:R-:W-:Y:S01]  /*11d20*/  IMAD.MOV.U32 R3, RZ, RZ, 0x1c1f ;  /* 0x00001c1fff037424 */ /* 0x000fe200078e00ff */
[----:B------:R-:W-:Y:S02]  /*11d30*/  MOV R2, 0x11d50 ;  /* 0x00011d5000027802 */ /* 0x000fe40000000f00 */
[----:B------:R-:W-:Y:S05]  /*11d40*/  CALL.REL.NOINC `($__internal_4_$__cuda_sm70_shflsync_idx_p) ;  /* 0x00002f8000007944 */ /* 0x000fea0003c00000 */
[----:B------:R-:W-:Y:S01]  /*11d50*/  MOV R5, R6 ;  /* 0x0000000600057202 */ /* 0x000fe20000000f00 */
[----:B-1---5:R-:W-:Y:S05]  /*11d60*/  BRA `(.L_x_671) ;  /* 0xffff1b5000007947 */ /* 0x022fea000383ffff */
.L_x_610:
[----:B------:R-:W-:Y:S01]  /*11d70*/  IMAD.MOV.U32 R4, RZ, RZ, R13 ;  /* 0x000000ffff047224 */ /* 0x000fe200078e000d */
[----:B------:R-:W-:Y:S01]  /*11d80*/  MOV R6, RZ ;  /* 0x000000ff00067202 */ /* 0x000fe20000000f00 */
[----:B------:R-:W-:Y:S01]  /*11d90*/  IMAD.MOV.U32 R3, RZ, RZ, 0x1c1f ;  /* 0x00001c1fff037424 */ /* 0x000fe200078e00ff */
[----:B------:R-:W-:Y:S02]  /*11da0*/  MOV R2, 0x11dc0 ;  /* 0x00011dc000027802 */ /* 0x000fe40000000f00 */
[----:B-12---:R-:W-:Y:S05]  /*11db0*/  CALL.REL.NOINC `($__internal_4_$__cuda_sm70_shflsync_idx_p) ;  /* 0x00002f1000007944 */ /* 0x006fea0003c00000 */
[----:B------:R-:W-:Y:S01]  /*11dc0*/  IADD3 R18, P0, R6, R156, RZ ;  /* 0x0000009c06127210 */ /* 0x000fe20007f1e0ff */
[----:B------:R-:W-:Y:S01]  /*11dd0*/  IMAD.MOV.U32 R4, RZ, RZ, R10 ;  /* 0x000000ffff047224 */ /* 0x000fe200078e000a */
[----:B------:R-:W-:-:S02]  /*11de0*/  IADD3 R2, R217, 0x20, RZ ;  /* 0x00000020d9027810 */ /* 0x000fc40007ffe0ff */
[----:B-----5:R-:W-:Y:S01]  /*11df0*/  IADD3 R0, R217, 0x40, RZ ;  /* 0x00000040d9007810 */ /* 0x020fe20007ffe0ff */
[----:B------:R-:W-:Y:S01]  /*11e00*/  IMAD.X R19, R5, 0x1, R124, P0 ;  /* 0x0000000105137824 */ /* 0x000fe200000e067c */
[----:B------:R-:W-:Y:S02]  /*11e10*/  IADD3 R8, P6, R6, R157, RZ ;  /* 0x0000009d06087210 */ /* 0x000fe40007fde0ff */
[----:B------:R-:W-:Y:S02]  /*11e20*/  ISETP.GE.AND P2, PT, R217, c[0x0][0x1d4], PT ;  /* 0x00007500d9007a0c */ /* 0x000fe40003f46270 */
[----:B------:R-:W-:Y:S01]  /*11e30*/  ISETP.GE.AND P1, PT, R2, c[0x0][0x1d4], PT ;  /* 0x0000750002007a0c */ /* 0x000fe20003f26270 */
[----:B------:R-:W-:Y:S01]  /*11e40*/  IMAD.X R9, R5, 0x1, R126, P6 ;  /* 0x0000000105097824 */ /* 0x000fe200030e067e */
[----:B------:R-:W-:Y:S02]  /*11e50*/  ISETP.GE.AND P0, PT, R0, c[0x0][0x1d4], PT ;  /* 0x0000750000007a0c */ /* 0x000fe40003f06270 */
[----:B------:R-:W-:Y:S01]  /*11e60*/  IADD3 R2, P6, R6, R158, RZ ;  /* 0x0000009e06027210 */ /* 0x000fe20007fde0ff */
[----:B------:R-:W-:Y:S01]  /*11e70*/  IMAD.MOV.U32 R6, RZ, RZ, 0x1 ;  /* 0x00000001ff067424 */ /* 0x000fe200078e00ff */
[----:B------:R-:W-:-:S02]  /*11e80*/  SEL R12, RZ, 0x10, P2 ;  /* 0x00000010ff0c7807 */ /* 0x000fc40001000000 */
[----:B------:R-:W-:Y:S01]  /*11e90*/  SEL R11, RZ, 0x10, P1 ;  /* 0x00000010ff0b7807 */ /* 0x000fe20000800000 */
[----:B------:R-:W-:Y:S01]  /*11ea0*/  IMAD.X R3, R5, 0x1, R125, P6 ;  /* 0x0000000105037824 */ /* 0x000fe200030e067d */
[----:B------:R-:W-:Y:S01]  /*11eb0*/  SEL R10, RZ, 0x10, P0 ;  /* 0x00000010ff0a7807 */ /* 0x000fe20000000000 */
[----:B------:R-:W-:Y:S01]  /*11ec0*/  @!PT LDS RZ, [RZ] ;  /* 0x00000000fffff984 */ /* 0x000fe20000000800 */
[----:B------:R-:W-:Y:S01]  /*11ed0*/  @!PT LDS RZ, [RZ] ;  /* 0x00000000fffff984 */ /* 0x000fe20000000800 */
[----:B------:R-:W-:Y:S01]  /*11ee0*/  @!PT LDS RZ, [RZ] ;  /* 0x00000000fffff984 */ /* 0x000fe20000000800 */
[----:B------:R2:W-:Y:S04]  /*11ef0*/  LDGSTS.E.BYPASS.LTC128B.128 [R218+0x3100], [R18.64], !P2 ;  /* 0x0310000012da7fae */ /* 0x0005e8000d101d46 */
[----:B------:R2:W-:Y:S04]  /*11f00*/  LDGSTS.E.BYPASS.LTC128B.128 [R218+0x4100], [R8.64], !P1 ;  /* 0x0410000008da7fae */ /* 0x0005e8000c901d46 */
[----:B------:R3:W-:Y:S02]  /*11f10*/  LDGSTS.E.BYPASS.LTC128B.128 [R218+0x5100], [R2.64], !P0 ;  /* 0x0510000002da7fae */ /* 0x0007e4000c101d46 */
[----:B---3--:R-:W-:Y:S01]  /*11f20*/  IMAD.MOV.U32 R3, RZ, RZ, 0x1c1f ;  /* 0x00001c1fff037424 */ /* 0x008fe200078e00ff */
[----:B------:R-:W-:-:S02]  /*11f30*/  MOV R2, 0x11f50 ;  /* 0x00011f5000027802 */ /* 0x000fc40000000f00 */
[----:B-12---:R-:W-:Y:S05]  /*11f40*/  CALL.REL.NOINC `($__internal_4_$__cuda_sm70_shflsync_idx_p) ;  /* 0x00002d8000007944 */ /* 0x006fea0003c00000 */
        /* <DEDUP_REMOVED lines=8> */
.L_x_611:
[----:B------:R-:W-:Y:S01]  /*11fd0*/  IMAD.MOV.U32 R6, RZ, RZ, RZ ;  /* 0x000000ffff067224 */ /* 0x000fe200078e00ff */
[----:B------:R-:W-:Y:S02]  /*11fe0*/  MOV R3, 0x1c1f ;  /* 0x00001c1f00037802 */ /* 0x000fe40000000f00 */
[----:B------:R-:W-:Y:S02]  /*11ff0*/  MOV R2, 0x12010 ;  /* 0x0001201000027802 */ /* 0x000fe40000000f00 */
[----:B------:R-:W-:Y:S05]  /*12000*/  CALL.REL.NOINC `($__internal_4_$__cuda_sm70_shflsync_idx_p) ;  /* 0x00002cc000007944 */ /* 0x000fea0003c00000 */
[----:B------:R-:W-:Y:S01]  /*12010*/  MOV R2, R6 ;  /* 0x0000000600027202 */ /* 0x000fe20000000f00 */
[----:B-1---5:R-:W-:Y:S05]  /*12020*/  BRA `(.L_x_673) ;  /* 0xffff1c5000007947 */ /* 0x022fea000383ffff */
.L_x_612:
[----:B------:R-:W-:Y:S01]  /*12030*/  IMAD.MOV.U32 R6, RZ, RZ, 0x1 ;  /* 0x00000001ff067424 */ /* 0x000fe200078e00ff */
[----:B------:R-:W-:Y:S02]  /*12040*/  MOV R3, 0x1c1f ;  /* 0x00001c1f00037802 */ /* 0x000fe40000000f00 */
[----:B------:R-:W-:Y:S02]  /*12050*/  MOV R2, 0x12070 ;  /* 0x0001207000027802 */ /* 0x000fe40000000f00 */
[----:B-1----:R-:W-:Y:S05]  /*12060*/  CALL.REL.NOINC `($__internal_4_$__cuda_sm70_shflsync_idx_p) ;  /* 0x00002c6000007944 */ /* 0x002fea0003c00000 */
[----:B-----5:R-:W-:Y:S02]  /*12070*/  IMAD.IADD R2, R0, 0x1, R6 ;  /* 0x0000000100027824 */ /* 0x020fe400078e0206 */
[----:B------:R-:W-:-:S02]  /*12080*/  IMAD.MOV.U32 R6, RZ, RZ, 0x2 ;  /* 0x00000002ff067424 */ /* 0x000fc400078e00ff */
[----:B------:R-:W-:Y:S01]  /*12090*/  IMAD.MOV.U32 R3, RZ, RZ, 0x1c1f ;  /* 0x00001c1fff037424 */ /* 0x000fe200078e00ff */
        /* <DEDUP_REMOVED lines=32> */
[----:B------:R-:W-:Y:S02]  /*122a0*/  FSEL R180, R31, -INF , P0 ;  /* 0xff8000001fb47808 */ /* 0x000fe40000000000 */
[----:B------:R-:W-:Y:S02]  /*122b0*/  MOV R2, 0x122d0 ;  /* 0x000122d000027802 */ /* 0x000fe40000000f00 */
[----:B-1----:R-:W-:Y:S05]  /*122c0*/  CALL.REL.NOINC `($__internal_4_$__cuda_sm70_shflsync_idx_p) ;  /* 0x00002a0000007944 */ /* 0x002fea0003c00000 */
[----:B-----5:R-:W-:Y:S02]  /*122d0*/  IMAD.IADD R2, R0, 0x1, R6 ;  /* 0x0000000100027824 */ /* 0x020fe400078e0206 */
[----:B------:R-:W-:Y:S02]  /*122e0*/  IMAD.MOV.U32 R6, RZ, RZ, 0x3 ;  /* 0x00000003ff067424 */ /* 0x000fe400078e00ff */
        /* <DEDUP_REMOVED lines=36> */
[----:B-----5:R-:W-:Y:S01]  /*12530*/  IMAD.IADD R0, R0, 0x1, R6 ;  /* 0x0000000100007824 */ /* 0x020fe200078e0206 */
[----:B------:R-:W-:Y:S01]  /*12540*/  FMNMX.FTZ R37, R8, R10, !PT ;  /* 0x0000000a08257209 */ /* 0x000fe20007810000 */
[----:B------:R-:W-:Y:S01]  /*12550*/  IMAD.MOV.U32 R6, RZ, RZ, 0x2 ;  /* 0x00000002ff067424 */ /* 0x000fe200078e00ff */
[----:B------:R-:W-:Y:S02]  /*12560*/  FMNMX.FTZ R3, R7, R9, !PT ;  /* 0x0000000907037209 */ /* 0x000fe40007810000 */
[----:B------:R-:W-:Y:S02]  /*12570*/  IMNMX R5, R5, R0, PT ;  /* 0x0000000005057217 */ /* 0x000fe40003800200 */
[----:B------:R-:W-:-:S02]  /*12580*/  FMNMX.FTZ R0, R23, R25, !PT ;  /* 0x0000001917007209 */ /* 0x000fc40007810000 */
[C---:B------:R-:W-:Y:S02]  /*12590*/  ISETP.GT.AND P6, PT, R5.reuse, RZ, PT ;  /* 0x000000ff0500720c */ /* 0x040fe40003fc4270 */
[C---:B------:R-:W-:Y:S02]  /*125a0*/  ISETP.GT.AND P2, PT, R5.reuse, 0x1, PT ;  /* 0x000000010500780c */ /* 0x040fe40003f44270 */
[----:B------:R-:W-:Y:S02]  /*125b0*/  FMNMX.FTZ R2, R12, R37, !PT ;  /* 0x000000250c027209 */ /* 0x000fe40007810000 */
[----:B------:R-:W-:Y:S02]  /*125c0*/  ISETP.GT.AND P1, PT, R5, 0x8, PT ;  /* 0x000000080500780c */ /* 0x000fe40003f24270 */
[----:B------:R-:W-:Y:S02]  /*125d0*/  FSEL R27, R153, -INF , P6 ;  /* 0xff800000991b7808 */ /* 0x000fe40003000000 */
[----:B------:R-:W-:-:S02]  /*125e0*/  FSEL R29, R151, -INF , P2 ;  /* 0xff800000971d7808 */ /* 0x000fc40001000000 */
[----:B------:R-:W-:Y:S02]  /*125f0*/  ISETP.GT.AND P6, PT, R5, 0x10, PT ;  /* 0x000000100500780c */ /* 0x000fe40003fc4270 */
[----:B------:R-:W-:Y:S02]  /*12600*/  FMNMX.FTZ R3, R11, R3, !PT ;  /* 0x000000030b037209 */ /* 0x000fe40007810000 */
[----:B------:R-:W-:Y:S02]  /*12610*/  FMNMX.FTZ R0, R26, R0, !PT ;  /* 0x000000001a007209 */ /* 0x000fe40007810000 */
[----:B------:R-:W-:Y:S02]  /*12620*/  FMNMX.FTZ R103, R14, R2, !PT ;  /* 0x000000020e677209 */ /* 0x000fe40007810000 */
[----:B------:R-:W-:Y:S02]  /*12630*/  ISETP.GT.AND P0, PT, R5, 0x9, PT ;  /* 0x000000090500780c */ /* 0x000fe40003f04270 */
[----:B------:R-:W-:-:S02]  /*12640*/  FSEL R31, R114, -INF , P1 ;  /* 0xff800000721f7808 */ /* 0x000fc40000800000 */
[----:B------:R-:W-:Y:S02]  /*12650*/  FMNMX.FTZ R2, R27, R29, !PT ;  /* 0x0000001d1b027209 */ /* 0x000fe40007810000 */
[----:B------:R-:W-:Y:S02]  /*12660*/  FSEL R35, R102, -INF , P6 ;  /* 0xff80000066237808 */ /* 0x000fe40003000000 */
[----:B------:R-:W-:Y:S02]  /*12670*/  FMNMX.FTZ R3, R13, R3, !PT ;  /* 0x000000030d037209 */ /* 0x000fe40007810000 */
[----:B------:R-:W-:Y:S02]  /*12680*/  FMNMX.FTZ R102, R28, R0, !PT ;  /* 0x000000001c667209 */ /* 0x000fe40007810000 */
[----:B------:R-:W-:Y:S02]  /*12690*/  FSEL R33, R112, -INF , P0 ;  /* 0xff80000070217808 */ /* 0x000fe40000000000 */
[----:B------:R-:W-:-:S02]  /*126a0*/  FMNMX.FTZ R0, R31, R2, !PT ;  /* 0x000000021f007209 */ /* 0x000fc40007810000 */
[----:B------:R-:W-:Y:S02]  /*126b0*/  FMNMX.FTZ R104, R15, R3, !PT ;  /* 0x000000030f687209 */ /* 0x000fe40007810000 */
[----:B------:R-:W-:Y:S02]  /*126c0*/  ISETP.GT.AND P2, PT, R5, 0x11, PT ;  /* 0x000000110500780c */ /* 0x000fe40003f44270 */
[----:B------:R-:W-:Y:S02]  /*126d0*/  FMNMX.FTZ R0, R33, R0, !PT ;  /* 0x0000000021007209 */ /* 0x000fe40007810000 */
[----:B------:R-:W-:Y:S02]  /*126e0*/  FMNMX.FTZ R104, R18, R104, !PT ;  /* 0x0000006812687209 */ /* 0x000fe40007810000 */
[----:B------:R-:W-:Y:S02]  /*126f0*/  ISETP.GT.AND P1, PT, R5, 0x18, PT ;  /* 0x000000180500780c */ /* 0x000fe40003f24270 */
[----:B------:R-:W-:-:S02]  /*12700*/  FSEL R40, R100, -INF , P2 ;  /* 0xff80000064287808 */ /* 0x000fc40001000000 */
[----:B------:R-:W-:Y:S02]  /*12710*/  FMNMX.FTZ R103, R17, R103, !PT ;  /* 0x0000006711677209 */ /* 0x000fe40007810000 */
[----:B------:R-:W-:Y:S02]  /*12720*/  FMNMX.FTZ R102, R30, R102, !PT ;  /* 0x000000661e667209 */ /* 0x000fe40007810000 */
        /* <DEDUP_REMOVED lines=56> */
[----:B------:R-:W-:Y:S02]  /*12ab0*/  FSEL R172, R48, -INF , P0 ;  /* 0xff80000030ac7808 */ /* 0x000fe40000000000 */
[----:B------:R-:W-:Y:S01]  /*12ac0*/  FMNMX.FTZ R103, R181, R103, !PT ;  /* 0x00000067b5677209 */ /* 0x000fe20007810000 */
[----:B------:R-:W-:Y:S01]  /*12ad0*/  IMAD.MOV.U32 R4, RZ, RZ, R104 ;  /* 0x000000ffff047224 */ /* 0x000fe200078e0068 */
[----:B------:R-:W-:-:S02]  /*12ae0*/  FMNMX.FTZ R102, R186, R102, !PT ;  /* 0x00000066ba667209 */ /* 0x000fc40007810000 */
[----:B------:R-:W-:Y:S02]  /*12af0*/  FMNMX.FTZ R0, R173, R0, !PT ;  /* 0x00000000ad007209 */ /* 0x000fe40007810000 */
[----:B------:R-:W-:Y:S02]  /*12b00*/  FMNMX.FTZ R103, R180, R103, !PT ;  /* 0x00000067b4677209 */ /* 0x000fe40007810000 */
[----:B------:R-:W-:Y:S02]  /*12b10*/  FMNMX.FTZ R102, R185, R102, !PT ;  /* 0x00000066b9667209 */ /* 0x000fe40007810000 */
[----:B------:R-:W-:Y:S02]  /*12b20*/  FMNMX.FTZ R101, R172, R0, !PT ;  /* 0x00000000ac657209 */ /* 0x000fe40007810000 */
[----:B------:R-:W-:Y:S02]  /*12b30*/  MOV R2, 0x12b50 ;  /* 0x00012b5000027802 */ /* 0x000fe40000000f00 */
[----:B-1----:R-:W-:Y:S05]  /*12b40*/  CALL.REL.NOINC `($__internal_3_$__cuda_sm70_shflsync_bfly_p) ;  /* 0x0000212000007944 */ /* 0x002fea0003c00000 */
[----:B------:R-:W-:Y:S01]  /*12b50*/  FMNMX.FTZ R104, R104, R6, !PT ;  /* 0x0000000668687209 */ /* 0x000fe20007810000 */
[----:B------:R-:W-:Y:S01]  /*12b60*/  IMAD.MOV.U32 R6, RZ, RZ, 0x1 ;  /* 0x00000001ff067424 */ /* 0x000fe200078e00ff */
[----:B------:R-:W-:-:S03]  /*12b70*/  MOV R2, 0x12ba0 ;  /* 0x00012ba000027802 */ /* 0x000fc60000000f00 */
[----:B------:R-:W-:Y:S02]  /*12b80*/  IMAD.MOV.U32 R4, RZ, RZ, R104 ;  /* 0x000000ffff047224 */ /* 0x000fe400078e0068 */
[----:B------:R-:W-:Y:S05]  /*12b90*/  CALL.REL.NOINC `($__internal_3_$__cuda_sm70_shflsync_bfly_p) ;  /* 0x000020d000007944 */ /* 0x000fea0003c00000 */
[----:B------:R-:W-:Y:S01]  /*12ba0*/  FMNMX.FTZ R104, R104, R6, !PT ;  /* 0x0000000668687209 */ /* 0x000fe20007810000 */
[----:B------:R-:W-:Y:S01]  /*12bb0*/  IMAD.MOV.U32 R4, RZ, RZ, R103 ;  /* 0x000000ffff047224 */ /* 0x000fe200078e0067 */
[----:B------:R-:W-:Y:S01]  /*12bc0*/  MOV R2, 0x12bf0 ;  /* 0x00012bf000027802 */ /* 0x000fe20000000f00 */
[----:B------:R-:W-:Y:S02]  /*12bd0*/  IMAD.MOV.U32 R6, RZ, RZ, 0x2 ;  /* 0x00000002ff067424 */ /* 0x000fe400078e00ff */
[----:B------:R-:W-:Y:S05]  /*12be0*/  CALL.REL.NOINC `($__internal_3_$__cuda_sm70_shflsync_bfly_p) ;  /* 0x0000208000007944 */ /* 0x000fea0003c00000 */
        /* <DEDUP_REMOVED lines=25> */
[----:B------:R-:W-:Y:S05]  /*12d80*/  BRA `(.L_x_674) ;  /* 0xffff1c6000007947 */ /* 0x000fea000383ffff */
.L_x_616:
[----:B------:R-:W-:Y:S01]  /*12d90*/  MOV R6, RZ ;  /* 0x000000ff00067202 */ /* 0x000fe20000000f00 */
[----:B------:R-:W-:Y:S01]  /*12da0*/  IMAD.MOV.U32 R4, RZ, RZ, R10 ;  /* 0x000000ffff047224 */ /* 0x000fe200078e000a */
[----:B------:R-:W-:Y:S01]  /*12db0*/  MOV R2, 0x12de0 ;  /* 0x00012de000027802 */ /* 0x000fe20000000f00 */
[----:B------:R-:W-:Y:S02]  /*12dc0*/  IMAD.MOV.U32 R3, RZ, RZ, 0x1c1f ;  /* 0x00001c1fff037424 */ /* 0x000fe400078e00ff */
[----:B--2---:R-:W-:Y:S05]  /*12dd0*/  CALL.REL.NOINC `($__internal_4_$__cuda_sm70_shflsync_idx_p) ;  /* 0x00001ef000007944 */ /* 0x004fea0003c00000 */
[----:B------:R-:W-:Y:S01]  /*12de0*/  MOV R5, R6 ;  /* 0x0000000600057202 */ /* 0x000fe20000000f00 */
[----:B-1---5:R-:W-:-:S05]  /*12df0*/  BRA `(.L_x_675) ;  /* 0xffff373000007947 */ /* 0x022fca000383ffff */
.L_x_617:
[----:B------:R-:W-:Y:S01]  /*12e00*/  MOV R6, RZ ;  /* 0x000000ff00067202 */ /* 0x000fe20000000f00 */
[----:B------:R-:W-:Y:S01]  /*12e10*/  IMAD.MOV.U32 R4, RZ, RZ, R13 ;  /* 0x000000ffff047224 */ /* 0x000fe200078e000d */
[----:B------:R-:W-:Y:S01]  /*12e20*/  MOV R2, 0x12e50 ;  /* 0x00012e5000027802 */ /* 0x000fe20000000f00 */
[----:B------:R-:W-:Y:S02]  /*12e30*/  IMAD.MOV.U32 R3, RZ, RZ, 0x1c1f ;  /* 0x00001c1fff037424 */ /* 0x000fe400078e00ff */
[----:B-123--:R-:W-:Y:S05]  /*12e40*/  CALL.REL.NOINC `($__internal_4_$__cuda_sm70_shflsync_idx_p) ;  /* 0x00001e8000007944 */ /* 0x00efea0003c00000 */
[C---:B------:R-:W-:Y:S02]  /*12e50*/  ISETP.GE.AND P6, PT, R217.reuse, c[0x0][0x1d4], PT ;  /* 0x00007500d9007a0c */ /* 0x040fe40003fc6270 */
[----:B------:R-:W-:Y:S02]  /*12e60*/  IADD3 R2, P0, R6, R21, RZ ;  /* 0x0000001506027210 */ /* 0x000fe40007f1e0ff */
[C---:B------:R-:W-:Y:S02]  /*12e70*/  IADD3 R4, R217.reuse, 0x20, RZ ;  /* 0x00000020d9047810 */ /* 0x040fe40007ffe0ff */
[----:B-----5:R-:W-:Y:S01]  /*12e80*/  IADD3 R0, R217, 0x40, RZ ;  /* 0x00000040d9007810 */ /* 0x020fe20007ffe0ff */
[C---:B------:R-:W-:Y:S01]  /*12e90*/  IMAD.X R3, R5.reuse, 0x1, R14, P0 ;  /* 0x0000000105037824 */ /* 0x040fe200000e060e */
[----:B------:R-:W-:Y:S01]  /*12ea0*/  ISETP.GE.AND P2, PT, R4, c[0x0][0x1d4], PT ;  /* 0x0000750004007a0c */ /* 0x000fe20003f46270 */
[----:B------:R-:W-:Y:S01]  /*12eb0*/  IMAD.MOV.U32 R4, RZ, RZ, R10 ;  /* 0x000000ffff047224 */ /* 0x000fe200078e000a */
[----:B------:R-:W-:Y:S02]  /*12ec0*/  IADD3 R8, P1, R6, R22, RZ ;  /* 0x0000001606087210 */ /* 0x000fe40007f3e0ff */
[----:B------:R-:W-:Y:S01]  /*12ed0*/  ISETP.GE.AND P0, PT, R0, c[0x0][0x1d4], PT ;  /* 0x0000750000007a0c */ /* 0x000fe20003f06270 */
[----:B------:R-:W-:Y:S01]  /*12ee0*/  @!PT LDS RZ, [RZ] ;  /* 0x00000000fffff984 */ /* 0x000fe20000000800 */
[----:B------:R-:W-:Y:S01]  /*12ef0*/  @!PT LDS RZ, [RZ] ;  /* 0x00000000fffff984 */ /* 0x000fe20000000800 */
[----:B------:R-:W-:Y:S01]  /*12f00*/  @!PT LDS RZ, [RZ] ;  /* 0x00000000fffff984 */ /* 0x000fe20000000800 */
[----:B------:R2:W-:Y:S01]  /*12f10*/  LDGSTS.E.BYPASS.LTC128B.128 [R218+0x100], [R2.64], !P6 ;  /* 0x0010000002da7fae */ /* 0x0005e2000f101d46 */
[----:B------:R-:W-:Y:S01]  /*12f20*/  SEL R12, RZ, 0x10, P6 ;  /* 0x00000010ff0c7807 */ /* 0x000fe20003000000 */
[C---:B------:R-:W-:Y:S01]  /*12f30*/  IMAD.X R9, R5.reuse, 0x1, R15, P1 ;  /* 0x0000000105097824 */ /* 0x040fe200008e060f */
[----:B------:R-:W-:Y:S02]  /*12f40*/  SEL R11, RZ, 0x10, P2 ;  /* 0x00000010ff0b7807 */ /* 0x000fe40001000000 */
[----:B------:R-:W-:Y:S03]  /*12f50*/  SEL R10, RZ, 0x10, P0 ;  /* 0x00000010ff0a7807 */ /* 0x000fe60000000000 */
[----:B------:R3:W-:Y:S01]  /*12f60*/  LDGSTS.E.BYPASS.LTC128B.128 [R218+0x1100], [R8.64], !P2 ;  /* 0x0110000008da7fae */ /* 0x0007e2000d101d46 */
[----:B--2---:R-:W-:Y:S01]  /*12f70*/  IADD3 R2, P1, R6, R23, RZ ;  /* 0x0000001706027210 */ /* 0x004fe20007f3e0ff */
[----:B------:R-:W-:Y:S04]  /*12f80*/  IMAD.MOV.U32 R6, RZ, RZ, 0x1 ;  /* 0x00000001ff067424 */ /* 0x000fe800078e00ff */
[----:B------:R-:W-:Y:S05]  /*12f90*/  IMAD.X R3, R5, 0x1, R20, P1 ;  /* 0x0000000105037824 */ /* 0x000fea00008e0614 */
[----:B------:R2:W-:Y:S02]  /*12fa0*/  LDGSTS.E.BYPASS.LTC128B.128 [R218+0x2100], [R2.64], !P0 ;  /* 0x0210000002da7fae */ /* 0x0005e4000c101d46 */
[----:B--2---:R-:W-:Y:S01]  /*12fb0*/  MOV R2, 0x12fe0 ;  /* 0x00012fe000027802 */ /* 0x004fe20000000f00 */
[----:B------:R-:W-:Y:S02]  /*12fc0*/  IMAD.MOV.U32 R3, RZ, RZ, 0x1c1f ;  /* 0x00001c1fff037424 */ /* 0x000fe400078e00ff */
[----:B-1-3--:R-:W-:Y:S05]  /*12fd0*/  CALL.REL.NOINC `($__internal_4_$__cuda_sm70_shflsync_idx_p) ;  /* 0x00001cf000007944 */ /* 0x00afea0003c00000 */
[----:B------:R-:W-:Y:S01]  /*12fe0*/  MOV R3, 0x1c1f ;  /* 0x00001c1f00037802 */ /* 0x000fe20000000f00 */
[----:B------:R-:W-:Y:S01]  /*12ff0*/  IMAD.MOV.U32 R5, RZ, RZ, R6 ;  /* 0x000000ffff057224 */ /* 0x000fe200078e0006 */
[----:B------:R-:W-:Y:S01]  /*13000*/  MOV R6, 0x1 ;  /* 0x0000000100067802 */ /* 0x000fe20000000f00 */
[----:B------:R-:W-:Y:S01]  /*13010*/  IMAD.MOV.U32 R4, RZ, RZ, R13 ;  /* 0x000000ffff047224 */ /* 0x000fe200078e000d */
[----:B------:R-:W-:Y:S02]  /*13020*/  MOV R2, 0x13040 ;  /* 0x0001304000027802 */ /* 0x000fe40000000f00 */
[----:B-1---5:R-:W-:Y:S05]  /*13030*/  CALL.REL.NOINC `($__internal_4_$__cuda_sm70_shflsync_idx_p) ;  /* 0x00001c9000007944 */ /* 0x022fea0003c00000 */
[----:B-----5:R-:W-:Y:S01]  /*13040*/  MOV R0, R6 ;  /* 0x0000000600007202 */ /* 0x020fe20000000f00 */
[----:B-1----:R-:W-:-:S05]  /*13050*/  BRA `(.L_x_676) ;  /* 0xffff364000007947 */ /* 0x002fca000383ffff */
.L_x_620:
[----:B------:R-:W-:Y:S01]  /*13060*/  MOV R6, RZ ;  /* 0x000000ff00067202 */ /* 0x000fe20000000f00 */
[----:B------:R-:W-:Y:S01]  /*13070*/  IMAD.MOV.U32 R4, RZ, RZ, R10 ;  /* 0x000000ffff047224 */ /* 0x000fe200078e000a */
[----:B------:R-:W-:Y:S01]  /*13080*/  MOV R2, 0x130b0 ;  /* 0x000130b000027802 */ /* 0x000fe20000000f00 */
[----:B------:R-:W-:Y:S02]  /*13090*/  IMAD.MOV.U32 R3, RZ, RZ, 0x1c1f ;  /* 0x00001c1fff037424 */ /* 0x000fe400078e00ff */
[----:B------:R-:W-:Y:S05]  /*130a0*/  CALL.REL.NOINC `($__internal_4_$__cuda_sm70_shflsync_idx_p) ;  /* 0x00001c2000007944 */ /* 0x000fea0003c00000 */
[----:B------:R-:W-:Y:S01]  /*130b0*/  MOV R5, R6 ;  /* 0x0000000600057202 */ /* 0x000fe20000000f00 */
[----:B-1---5:R-:W-:-:S05]  /*130c0*/  BRA `(.L_x_677) ;  /* 0xffff4a1000007947 */ /* 0x022fca000383ffff */
.L_x_621:
[----:B------:R-:W-:Y:S01]  /*130d0*/  MOV R6, RZ ;  /* 0x000000ff00067202 */ /* 0x000fe20000000f00 */
[----:B------:R-:W-:Y:S01]  /*130e0*/  IMAD.MOV.U32 R4, RZ, RZ, R13 ;  /* 0x000000ffff047224 */ /* 0x000fe200078e000d */
[----:B------:R-:W-:Y:S01]  /*130f0*/  MOV R2, 0x13120 ;  /* 0x0001312000027802 */ /* 0x000fe20000000f00 */
[----:B------:R-:W-:Y:S02]  /*13100*/  IMAD.MOV.U32 R3, RZ, RZ, 0x1c1f ;  /* 0x00001c1fff037424 */ /* 0x000fe400078e00ff */
[----:B-12---:R-:W-:Y:S05]  /*13110*/  CALL.REL.NOINC `($__internal_4_$__cuda_sm70_shflsync_idx_p) ;  /* 0x00001bb000007944 */ /* 0x006fea0003c00000 */
        /* <DEDUP_REMOVED lines=33> */
.L_x_622:
[----:B------:R-:W-:Y:S01]  /*13330*/  MOV R3, 0x1c1f ;  /* 0x00001c1f00037802 */ /* 0x000fe20000000f00 */
[----:B------:R-:W-:Y:S01]  /*13340*/  IMAD.MOV.U32 R6, RZ, RZ, RZ ;  /* 0x000000ffff067224 */ /* 0x000fe200078e00ff */
[----:B------:R-:W-:Y:S02]  /*13350*/  MOV R2, 0x13370 ;  /* 0x0001337000027802 */ /* 0x000fe40000000f00 */
[----:B------:R-:W-:Y:S05]  /*13360*/  CALL.REL.NOINC `($__internal_4_$__cuda_sm70_shflsync_idx_p) ;  /* 0x0000196000007944 */ /* 0x000fea0003c00000 */
[----:B-----5:R-:W-:Y:S01]  /*13370*/  MOV R0, R6 ;  /* 0x0000000600007202 */ /* 0x020fe20000000f00 */
[----:B-1----:R-:W-:-:S05]  /*13380*/  BRA `(.L_x_679) ;  /* 0xffff4b1000007947 */ /* 0x002fca000383ffff */
.L_x_623:
[----:B------:R-:W-:Y:S01]  /*13390*/  MOV R3, 0x1c1f ;  /* 0x00001c1f00037802 */ /* 0x000fe20000000f00 */
[----:B------:R-:W-:Y:S01]  /*133a0*/  IMAD.MOV.U32 R6, RZ, RZ, 0x1 ;  /* 0x00000001ff067424 */ /* 0x000fe200078e00ff */
[----:B------:R-:W-:Y:S02]  /*133b0*/  MOV R2, 0x133d0 ;  /* 0x000133d000027802 */ /* 0x000fe40000000f00 */
[----:B-1----:R-:W-:Y:S05]  /*133c0*/  CALL.REL.NOINC `($__internal_4_$__cuda_sm70_shflsync_idx_p) ;  /* 0x0000190000007944 */ /* 0x002fea0003c00000 */
[----:B------:R-:W-:Y:S01]  /*133d0*/  MOV R2, 0x13620 ;  /* 0x0001362000027802 */ /* 0x000fe20000000f00 */
[----:B------:R-:W-:Y:S02]  /*133e0*/  IMAD.IADD R6, R5, 0x1, R6 ;  /* 0x0000000105067824 */ /* 0x000fe400078e0206 */
[----:B------:R-:W-:Y:S03]  /*133f0*/  IMAD.MOV.U32 R3, RZ, RZ, 0x1c1f ;  /* 0x00001c1fff037424 */ /* 0x000fe600078e00ff */
[C---:B------:R-:W-:Y:S02]  /*13400*/  ISETP.GT.AND P6, PT, R6.reuse, RZ, PT ;  /* 0x000000ff0600720c */ /* 0x040fe40003fc4270 */
[C---:B------:R-:W-:Y:S02]  /*13410*/  ISETP.GT.AND P2, PT, R6.reuse, 0x1, PT ;  /* 0x000000010600780c */ /* 0x040fe40003f44270 */
[C---:B------:R-:W-:Y:S02]  /*13420*/  ISETP.GT.AND P1, PT, R6.reuse, 0x8, PT ;  /* 0x000000080600780c */ /* 0x040fe40003f24270 */
[C---:B------:R-:W-:Y:S02]  /*13430*/  ISETP.GT.AND P0, PT, R6.reuse, 0x9, PT ;  /* 0x000000090600780c */ /* 0x040fe40003f04270 */
        /* <DEDUP_REMOVED lines=23> */
[----:B------:R-:W-:Y:S01]  /*135b0*/  ISETP.GT.AND P0, PT, R6, 0x39, PT ;  /* 0x000000390600780c */ /* 0x000fe20003f04270 */
[----:B------:R-:W-:Y:S01]  /*135c0*/  IMAD.MOV.U32 R6, RZ, RZ, 0x2 ;  /* 0x00000002ff067424 */ /* 0x000fe200078e00ff */
[----:B------:R-:W-:Y:S02]  /*135d0*/  FSEL R221, R54, -INF , P6 ;  /* 0xff80000036dd7808 */ /* 0x000fe40003000000 */
[----:B------:R-:W-:Y:S02]  /*135e0*/  FSEL R227, R55, -INF , P2 ;  /* 0xff80000037e37808 */ /* 0x000fe40001000000 */
[----:B------:R-:W-:Y:S02]  /*135f0*/  FSEL R226, R23, -INF , P1 ;  /* 0xff80000017e27808 */ /* 0x000fe40000800000 */
[----:B------:R-:W-:Y:S02]  /*13600*/  FSEL R219, R25, -INF , P0 ;  /* 0xff80000019db7808 */ /* 0x000fe40000000000 */
[----:B-1---5:R-:W-:Y:S05]  /*13610*/  CALL.REL.NOINC `($__internal_4_$__cuda_sm70_shflsync_idx_p) ;  /* 0x000016b000007944 */ /* 0x022fea0003c00000 */
[----:B------:R-:W-:Y:S01]  /*13620*/  MOV R2, 0x13870 ;  /* 0x0001387000027802 */ /* 0x000fe20000000f00 */
[----:B------:R-:W-:Y:S02]  /*13630*/  IMAD.IADD R6, R5, 0x1, R6 ;  /* 0x0000000105067824 */ /* 0x000fe400078e0206 */
[----:B------:R-:W-:Y:S03]  /*13640*/  IMAD.MOV.U32 R3, RZ, RZ, 0x1c1f ;  /* 0x00001c1fff037424 */ /* 0x000fe600078e00ff */
[C---:B------:R-:W-:Y:S02]  /*13650*/  ISETP.GT.AND P6, PT, R6.reuse, RZ, PT ;  /* 0x000000ff0600720c */ /* 0x040fe40003fc4270 */
[C---:B------:R-:W-:Y:S02]  /*13660*/  ISETP.GT.AND P2, PT, R6.reuse, 0x1, PT ;  /* 0x000000010600780c */ /* 0x040fe40003f44270 */
[C---:B------:R-:W-:Y:S02]  /*13670*/  ISETP.GT.AND P1, PT, R6.reuse, 0x8, PT ;  /* 0x000000080600780c */ /* 0x040fe40003f24270 */
        /* <DEDUP_REMOVED lines=31> */
[----:B------:R-:W-:Y:S01]  /*13870*/  FMNMX.FTZ R2, R9, R100, !PT ;  /* 0x0000006409027209 */ /* 0x000fe20007810000 */
[----:B------:R-:W-:Y:S01]  /*13880*/  IMAD.IADD R5, R5, 0x1, R6 ;  /* 0x0000000105057824 */ /* 0x000fe200078e0206 */
[----:B-----5:R-:W-:Y:S01]  /*13890*/  FMNMX.FTZ R0, R8, R105, !PT ;  /* 0x0000006908007209 */ /* 0x020fe20007810000 */
[----:B------:R-:W-:Y:S01]  /*138a0*/  IMAD.MOV.U32 R6, RZ, RZ, 0x2 ;  /* 0x00000002ff067424 */ /* 0x000fe200078e00ff */
[----:B------:R-:W-:Y:S02]  /*138b0*/  FMNMX.FTZ R4, R12, R106, !PT ;  /* 0x0000006a0c047209 */ /* 0x000fe40007810000 */
        /* <DEDUP_REMOVED lines=12> */
[----:B------:R-:W-:Y:S02]  /*13980*/  FMNMX.FTZ R3, R11, R2, !PT ;  /* 0x000000020b037209 */ /* 0x000fe40007810000 */
[----:B------:R-:W-:Y:S02]  /*13990*/  FMNMX.FTZ R2, R10, R0, !PT ;  /* 0x000000000a027209 */ /* 0x000fe40007810000 */
[----:B------:R-:W-:Y:S02]  /*139a0*/  FSEL R189, R189, -INF , P6 ;  /* 0xff800000bdbd7808 */ /* 0x000fe40003000000 */
[C---:B------:R-:W-:Y:S02]  /*139b0*/  ISETP.GT.AND P6, PT, R5.reuse, 0x20, PT ;  /* 0x000000200500780c */ /* 0x040fe40003fc4270 */
[----:B------:R-:W-:Y:S02]  /*139c0*/  FSEL R190, R190, -INF , P2 ;  /* 0xff800000bebe7808 */ /* 0x000fe40001000000 */
[C---:B------:R-:W-:Y:S02]  /*139d0*/  ISETP.GT.AND P2, PT, R5.reuse, 0x21, PT ;  /* 0x000000210500780c */ /* 0x040fe40003f44270 */
[----:B------:R-:W-:Y:S02]  /*139e0*/  FSEL R191, R30, -INF , P1 ;  /* 0xff8000001ebf7808 */ /* 0x000fe40000800000 */
[----:B------:R-:W-:Y:S02]  /*139f0*/  ISETP.GT.AND P1, PT, R5, 0x28, PT ;  /* 0x000000280500780c */ /* 0x000fe40003f24270 */
[----:B------:R-:W-:Y:S02]  /*13a00*/  FSEL R192, R31, -INF , P0 ;  /* 0xff8000001fc07808 */ /* 0x000fe40000000000 */
[----:B------:R-:W-:Y:S02]  /*13a10*/  ISETP.GT.AND P0, PT, R5, 0x29, PT ;  /* 0x000000290500780c */ /* 0x000fe40003f04270 */
[----:B------:R-:W-:Y:S02]  /*13a20*/  FMNMX.FTZ R0, R17, R4, !PT ;  /* 0x0000000411007209 */ /* 0x000fe40007810000 */
[----:B------:R-:W-:Y:S02]  /*13a30*/  FMNMX.FTZ R7, R13, R2, !PT ;  /* 0x000000020d077209 */ /* 0x000fe40007810000 */
[----:B------:R-:W-:Y:S02]  /*13a40*/  FMNMX.FTZ R2, R20, R107, !PT ;  /* 0x0000006b14027209 */ /* 0x000fe40007810000 */
        /* <DEDUP_REMOVED lines=72> */
[----:B------:R-:W-:Y:S02]  /*13ed0*/  MOV R2, 0x13ef0 ;  /* 0x00013ef000027802 */ /* 0x000fe40000000f00 */
        /* <DEDUP_REMOVED lines=28> */
[----:B------:R-:W-:Y:S01]  /*140a0*/  MOV R3, R6 ;  /* 0x0000000600037202 */ /* 0x000fe20000000f00 */
[----:B------:R-:W-:-:S05]  /*140b0*/  BRA `(.L_x_680) ;  /* 0xffff4b5000007947 */ /* 0x000fca000383ffff */
.L_x_626:
[----:B-1--4-:R-:W-:Y:S01]  /*140c0*/  MOV R6, RZ ;  /* 0x000000ff00067202 */ /* 0x012fe20000000f00 */
[----:B------:R-:W-:Y:S01]  /*140d0*/  IMAD.MOV.U32 R4, RZ, RZ, R53 ;  /* 0x000000ffff047224 */ /* 0x000fe200078e0035 */
[----:B------:R-:W-:Y:S01]  /*140e0*/  MOV R2, 0x14110 ;  /* 0x0001411000027802 */ /* 0x000fe20000000f00 */
[----:B------:R-:W-:Y:S02]  /*140f0*/  IMAD.MOV.U32 R3, RZ, RZ, 0x1c1f ;  /* 0x00001c1fff037424 */ /* 0x000fe400078e00ff */
[----:B------:R-:W-:Y:S05]  /*14100*/  CALL.REL.NOINC `($__internal_4_$__cuda_sm70_shflsync_idx_p) ;  /* 0x00000bc000007944 */ /* 0x000fea0003c00000 */
[----:B------:R-:W-:Y:S01]  /*14110*/  MOV R3, R6 ;  /* 0x0000000600037202 */ /* 0x000fe20000000f00 */
[----:B-1---5:R-:W-:-:S05]  /*14120*/  BRA `(.L_x_681) ;  /* 0xffff6f3000007947 */ /* 0x022fca000383ffff */
.L_x_629:
[----:B------:R-:W-:Y:S01]  /*14130*/  MOV R6, RZ ;  /* 0x000000ff00067202 */ /* 0x000fe20000000f00 */
[----:B------:R-:W-:Y:S01]  /*14140*/  IMAD.MOV.U32 R4, RZ, RZ, R12 ;  /* 0x000000ffff047224 */ /* 0x000fe200078e000c */
[----:B------:R-:W-:Y:S01]  /*14150*/  MOV R2, 0x14180 ;  /* 0x0001418000027802 */ /* 0x000fe20000000f00 */
[----:B------:R-:W-:Y:S02]  /*14160*/  IMAD.MOV.U32 R3, RZ, RZ, 0x1c1f ;  /* 0x00001c1fff037424 */ /* 0x000fe400078e00ff */
[----:B-1----:R-:W-:Y:S05]  /*14170*/  CALL.REL.NOINC `($__internal_4_$__cuda_sm70_shflsync_idx_p) ;  /* 0x00000b5000007944 */ /* 0x002fea0003c00000 */
[----:B------:R-:W-:Y:S01]  /*14180*/  MOV R5, R6 ;  /* 0x0000000600057202 */ /* 0x000fe20000000f00 */
[----:B-1---5:R-:W-:-:S05]  /*14190*/  BRA `(.L_x_682) ;  /* 0xffff843000007947 */ /* 0x022fca000383ffff */
.L_x_630:
[----:B------:R-:W-:Y:S01]  /*141a0*/  MOV R6, RZ ;  /* 0x000000ff00067202 */ /* 0x000fe20000000f00 */
[----:B------:R-:W-:Y:S01]  /*141b0*/  IMAD.MOV.U32 R4, RZ, RZ, R13 ;  /* 0x000000ffff047224 */ /* 0x000fe200078e000d */
[----:B------:R-:W-:Y:S01]  /*141c0*/  MOV R2, 0x141f0 ;  /* 0x000141f000027802 */ /* 0x000fe20000000f00 */
[----:B------:R-:W-:Y:S02]  /*141d0*/  IMAD.MOV.U32 R3, RZ, RZ, 0x1c1f ;  /* 0x00001c1fff037424 */ /* 0x000fe400078e00ff */
[----:B-123--:R-:W-:Y:S05]  /*141e0*/  CALL.REL.NOINC `($__internal_4_$__cuda_sm70_shflsync_idx_p) ;  /* 0x00000ae000007944 */ /* 0x00efea0003c00000 */
[C---:B------:R-:W-:Y:S01]  /*141f0*/  IADD3 R2, -R101.reuse, 0x10, RZ ;  /* 0x0000001065027810 */ /* 0x040fe20007ffe1ff */
[----:B------:R-:W-:Y:S01]  /*14200*/  IMAD.MOV.U32 R4, RZ, RZ, R12 ;  /* 0x000000ffff047224 */ /* 0x000fe200078e000c */
[----:B------:R-:W-:Y:S02]  /*14210*/  ISETP.NE.U32.AND P0, PT, R101, RZ, PT ;  /* 0x000000ff6500720c */ /* 0x000fe40003f05070 */
[----:B------:R-:W-:Y:S04]  /*14220*/  LOP3.LUT R2, R2, 0xf, RZ, 0xc0, !PT ;  /* 0x0000000f02027812 */ /* 0x000fe800078ec0ff */
[----:B------:R-:W-:Y:S04]  /*14230*/  IADD3 R2, P6, P5, R2, R6, R21 ;  /* 0x0000000602027210 */ /* 0x000fe80007dde015 */
[----:B------:R-:W-:Y:S05]  /*14240*/  IADD3.X R3, RZ, R5, R16, P6, P5 ;  /* 0x00000005ff037210 */ /* 0x000fea00037ea410 */
[----:B------:R-:W-:Y:S01]  /*14250*/  @!PT LDS RZ, [RZ] ;  /* 0x00000000fffff984 */ /* 0x000fe20000000800 */
[----:B------:R-:W-:Y:S01]  /*14260*/  @!PT LDS RZ, [RZ] ;  /* 0x00000000fffff984 */ /* 0x000fe20000000800 */
[----:B------:R-:W-:Y:S01]  /*14270*/  @!PT LDS RZ, [RZ] ;  /* 0x00000000fffff984 */ /* 0x000fe20000000800 */
[----:B------:R2:W-:Y:S01]  /*14280*/  LDGSTS.E.BYPASS.LTC128B.128.ZFILL [R218+0x3100], [R2.64], P0 ;  /* 0x0310000002da7fae */ /* 0x0005e20008141d46 */
[C---:B------:R-:W-:Y:S05]  /*14290*/  IADD3 R8, P0, R6.reuse, R19, RZ ;  /* 0x0000001306087210 */ /* 0x040fea0007f1e0ff */
[C---:B------:R-:W-:Y:S05]  /*142a0*/  IMAD.X R9, R5.reuse, 0x1, R14, P0 ;  /* 0x0000000105097824 */ /* 0x040fea00000e060e */
[----:B------:R3:W-:Y:S01]  /*142b0*/  LDGSTS.E.BYPASS.LTC128B.128 [R218+0x4100], [R8.64], !P2 ;  /* 0x0410000008da7fae */ /* 0x0007e2000d101d46 */
[----:B--2---:R-:W-:Y:S01]  /*142c0*/  IADD3 R2, P0, R6, R20, RZ ;  /* 0x0000001406027210 */ /* 0x004fe20007f1e0ff */
[----:B------:R-:W-:Y:S04]  /*142d0*/  IMAD.MOV.U32 R6, RZ, RZ, 0x1 ;  /* 0x00000001ff067424 */ /* 0x000fe800078e00ff */
[----:B------:R-:W-:Y:S05]  /*142e0*/  IMAD.X R3, R5, 0x1, R15, P0 ;  /* 0x0000000105037824 */ /* 0x000fea00000e060f */
[----:B------:R2:W-:Y:S02]  /*142f0*/  LDGSTS.E.BYPASS.LTC128B.128 [R218+0x5100], [R2.64], !P1 ;  /* 0x0510000002da7fae */ /* 0x0005e4000c901d46 */
[----:B--2---:R-:W-:Y:S01]  /*14300*/  MOV R2, 0x14330 ;  /* 0x0001433000027802 */ /* 0x004fe20000000f00 */
[----:B------:R-:W-:Y:S02]  /*14310*/  IMAD.MOV.U32 R3, RZ, RZ, 0x1c1f ;  /* 0x00001c1fff037424 */ /* 0x000fe400078e00ff */
[----:B-1-3-5:R-:W-:Y:S05]  /*14320*/  CALL.REL.NOINC `($__internal_4_$__cuda_sm70_shflsync_idx_p) ;  /* 0x000009a000007944 */ /* 0x02afea0003c00000 */
[----:B------:R-:W-:Y:S01]  /*14330*/  MOV R3, 0x1c1f ;  /* 0x00001c1f00037802 */ /* 0x000fe20000000f00 */
[----:B------:R-:W-:Y:S01]  /*14340*/  IMAD.MOV.U32 R5, RZ, RZ, R6 ;  /* 0x000000ffff057224 */ /* 0x000fe200078e0006 */
[----:B------:R-:W-:Y:S01]  /*14350*/  MOV R6, 0x1 ;  /* 0x0000000100067802 */ /* 0x000fe20000000f00 */
[----:B------:R-:W-:Y:S01]  /*14360*/  IMAD.MOV.U32 R4, RZ, RZ, R13 ;  /* 0x000000ffff047224 */ /* 0x000fe200078e000d */
[----:B------:R-:W-:Y:S02]  /*14370*/  MOV R2, 0x14390 ;  /* 0x0001439000027802 */ /* 0x000fe40000000f00 */
[----:B-1---5:R-:W-:Y:S05]  /*14380*/  CALL.REL.NOINC `($__internal_4_$__cuda_sm70_shflsync_idx_p) ;  /* 0x0000094000007944 */ /* 0x022fea0003c00000 */
[----:B------:R-:W-:Y:S01]  /*14390*/  MOV R2, R6 ;  /* 0x0000000600027202 */ /* 0x000fe20000000f00 */
[----:B-1---5:R-:W-:-:S05]  /*143a0*/  BRA `(.L_x_683) ;  /* 0xffff834000007947 */ /* 0x022fca000383ffff */
.L_x_631:
[----:B------:R-:W-:Y:S02]  /*143b0*/  MOV R6, 0x2 ;  /* 0x0000000200067802 */ /* 0x000fe40000000f00 */
[----:B------:R-:W-:Y:S02]  /*143c0*/  MOV R2, 0x143e0 ;  /* 0x000143e000027802 */ /* 0x000fe40000000f00 */
        /* <DEDUP_REMOVED lines=34> */
.L_x_633:
[----:B------:R2:W5:Y:S01]  /*145f0*/  LDL R4, [R1+0x20] ;  /* 0x0000200001047983 */ /* 0x0005620000100800 */
[----:B------:R-:W-:-:S02]  /*14600*/  MOV R6, 0x2 ;  /* 0x0000000200067802 */ /* 0x000fc40000000f00 */
[----:B-1----:R-:W-:Y:S02]  /*14610*/  MOV R2, 0x14630 ;  /* 0x0001463000027802 */ /* 0x002fe40000000f00 */
[----:B--2--5:R-:W-:Y:S05]  /*14620*/  CALL.REL.NOINC `($__internal_3_$__cuda_sm70_shflsync_bfly_p) ;  /* 0x0000064000007944 */ /* 0x024fea0003c00000 */
[----:B------:R-:W-:Y:S01]  /*14630*/  MOV R5, R6 ;  /* 0x0000000600057202 */ /* 0x000fe20000000f00 */
[----:B------:R-:W-:Y:S05]  /*14640*/  BRA `(.L_x_685) ;  /* 0xffffa83000007947 */ /* 0x000fea000383ffff */
.L_x_634:
[----:B------:R-:W-:Y:S01]  /*14650*/  IMAD.MOV.U32 R4, RZ, RZ, R5 ;  /* 0x000000ffff047224 */ /* 0x000fe200078e0005 */
[----:B------:R-:W-:Y:S02]  /*14660*/  MOV R6, 0x1 ;  /* 0x0000000100067802 */ /* 0x000fe40000000f00 */
[----:B------:R-:W-:Y:S02]  /*14670*/  MOV R2, 0x14690 ;  /* 0x0001469000027802 */ /* 0x000fe40000000f00 */
[----:B------:R-:W-:Y:S05]  /*14680*/  CALL.REL.NOINC `($__internal_3_$__cuda_sm70_shflsync_bfly_p) ;  /* 0x000005e000007944 */ /* 0x000fea0003c00000 */
[----:B------:R1:W5:Y:S01]  /*14690*/  LDL R4, [R1+0x2c] ;  /* 0x00002c0001047983 */ /* 0x0003620000100800 */
[----:B------:R-:W-:Y:S01]  /*146a0*/  FADD.FTZ R5, R5, R6 ;  /* 0x0000000605057221 */ /* 0x000fe20000010000 */
[----:B------:R-:W-:Y:S02]  /*146b0*/  MOV R6, 0x2 ;  /* 0x0000000200067802 */ /* 0x000fe40000000f00 */
[----:B------:R-:W-:Y:S02]  /*146c0*/  MOV R2, 0x146e0 ;  /* 0x000146e000027802 */ /* 0x000fe40000000f00 */
[----:B-1---5:R-:W-:Y:S05]  /*146d0*/  CALL.REL.NOINC `($__internal_3_$__cuda_sm70_shflsync_bfly_p) ;  /* 0x0000059000007944 */ /* 0x022fea0003c00000 */
[----:B------:R-:W2:Y:S01]  /*146e0*/  LDL.LU R0, [R1+0x2c] ;  /* 0x00002c0001007983 */ /* 0x000ea20000300800 */
[----:B------:R-:W-:Y:S01]  /*146f0*/  MOV R2, 0x14740 ;  /* 0x0001474000027802 */ /* 0x000fe20000000f00 */
[----:B--2---:R-:W-:Y:S01]  /*14700*/  FADD.FTZ R7, R0, R6 ;  /* 0x0000000600077221 */ /* 0x004fe20000010000 */
[----:B------:R-:W-:-:S04]  /*14710*/  MOV R6, 0x1 ;  /* 0x0000000100067802 */ /* 0x000fc80000000f00 */
[----:B------:R-:W-:Y:S02]  /*14720*/  MOV R4, R7 ;  /* 0x0000000700047202 */ /* 0x000fe40000000f00 */
        /* <DEDUP_REMOVED lines=20> */
[----:B------:R-:W-:Y:S02]  /*14870*/  MOV R6, 0x1 ;  /* 0x0000000100067802 */ /* 0x000fe40000000f00 */
[----:B------:R-:W-:Y:S05]  /*14880*/  CALL.REL.NOINC `($__internal_3_$__cuda_sm70_shflsync_bfly_p) ;  /* 0x000003e000007944 */ /* 0x000fea0003c00000 */
[----:B------:R-:W-:Y:S05]  /*14890*/  BRA `(.L_x_686) ;  /* 0xffffa71000007947 */ /* 0x000fea000383ffff */
.L_x_649:
[----:B------:R-:W-:Y:S01]  /*148a0*/  IMAD.MOV.U32 R4, RZ, RZ, R10 ;  /* 0x000000ffff047224 */ /* 0x000fe200078e000a */
[----:B------:R-:W-:Y:S01]  /*148b0*/  MOV R6, RZ ;  /* 0x000000ff00067202 */ /* 0x000fe20000000f00 */
[----:B------:R-:W-:Y:S01]  /*148c0*/  IMAD.MOV.U32 R3, RZ, RZ, 0x1c1f ;  /* 0x00001c1fff037424 */ /* 0x000fe200078e00ff */
[----:B------:R-:W-:-:S02]  /*148d0*/  MOV R2, 0x148f0 ;  /* 0x000148f000027802 */ /* 0x000fc40000000f00 */
[----:B------:R-:W-:Y:S05]  /*148e0*/  CALL.REL.NOINC `($__internal_4_$__cuda_sm70_shflsync_idx_p) ;  /* 0x000003e000007944 */ /* 0x000fea0003c00000 */
[----:B------:R-:W-:Y:S01]  /*148f0*/  MOV R5, R6 ;  /* 0x0000000600057202 */ /* 0x000fe20000000f00 */
[----:B-1---5:R-:W-:Y:S05]  /*14900*/  BRA `(.L_x_687) ;  /* 0xffffc83000007947 */ /* 0x022fea000383ffff */
.L_x_650:
[----:B------:R-:W-:Y:S01]  /*14910*/  IMAD.MOV.U32 R4, RZ, RZ, R12 ;  /* 0x000000ffff047224 */ /* 0x000fe200078e000c */
[----:B------:R-:W-:Y:S01]  /*14920*/  MOV R6, RZ ;  /* 0x000000ff00067202 */ /* 0x000fe20000000f00 */
[----:B------:R-:W-:Y:S01]  /*14930*/  IMAD.MOV.U32 R3, RZ, RZ, 0x1c1f ;  /* 0x00001c1fff037424 */ /* 0x000fe200078e00ff */
[----:B------:R-:W-:-:S02]  /*14940*/  MOV R2, 0x14960 ;  /* 0x0001496000027802 */ /* 0x000fc40000000f00 */
[----:B-12---:R-:W-:Y:S05]  /*14950*/  CALL.REL.NOINC `($__internal_4_$__cuda_sm70_shflsync_idx_p) ;  /* 0x0000037000007944 */ /* 0x006fea0003c00000 */
[----:B-----5:R-:W-:Y:S01]  /*14960*/  MOV R0, R6 ;  /* 0x0000000600007202 */ /* 0x020fe20000000f00 */
[----:B-1----:R-:W-:Y:S05]  /*14970*/  BRA `(.L_x_688) ;  /* 0xffffc7e000007947 */ /* 0x002fea000383ffff */
.L_x_653:
[----:B------:R-:W-:Y:S01]  /*14980*/  IMAD.MOV.U32 R4, RZ, RZ, R10 ;  /* 0x000000ffff047224 */ /* 0x000fe200078e000a */
[----:B-1----:R-:W-:Y:S01]  /*14990*/  MOV R6, 0x1 ;  /* 0x0000000100067802 */ /* 0x002fe20000000f00 */
[----:B------:R-:W-:Y:S01]  /*149a0*/  IMAD.MOV.U32 R3, RZ, RZ, 0x1c1f ;  /* 0x00001c1fff037424 */ /* 0x000fe200078e00ff */
[----:B------:R-:W-:-:S02]  /*149b0*/  MOV R2, 0x149d0 ;  /* 0x000149d000027802 */ /* 0x000fc40000000f00 */
[----:B--234-:R-:W-:Y:S05]  /*149c0*/  CALL.REL.NOINC `($__internal_4_$__cuda_sm70_shflsync_idx_p) ;  /* 0x0000030000007944 */ /* 0x01cfea0003c00000 */
        /* <DEDUP_REMOVED lines=8> */
.L_x_656:
[----:B------:R-:W-:Y:S01]  /*14a50*/  IMAD.MOV.U32 R4, RZ, RZ, R10 ;  /* 0x000000ffff047224 */ /* 0x000fe200078e000a */
[----:B-1----:R-:W-:Y:S01]  /*14a60*/  MOV R6, 0x2 ;  /* 0x0000000200067802 */ /* 0x002fe20000000f00 */
[----:B------:R-:W-:Y:S01]  /*14a70*/  IMAD.MOV.U32 R3, RZ, RZ, 0x1c1f ;  /* 0x00001c1fff037424 */ /* 0x000fe200078e00ff */
[----:B------:R-:W-:Y:S02]  /*14a80*/  MOV R2, 0x14aa0 ;  /* 0x00014aa000027802 */ /* 0x000fe40000000f00 */
[----:B--234-:R-:W-:Y:S05]  /*14a90*/  CALL.REL.NOINC `($__internal_4_$__cuda_sm70_shflsync_idx_p) ;  /* 0x0000023000007944 */ /* 0x01cfea0003c00000 */
[----:B------:R-:W-:Y:S01]  /*14aa0*/  MOV R5, R6 ;  /* 0x0000000600057202 */ /* 0x000fe20000000f00 */
[----:B-1---5:R-:W-:Y:S05]  /*14ab0*/  BRA `(.L_x_690) ;  /* 0xffffca6000007947 */ /* 0x022fea000383ffff */
.L_x_657:
[----:B------:R-:W-:Y:S01]  /*14ac0*/  IMAD.MOV.U32 R4, RZ, RZ, R12 ;  /* 0x000000ffff047224 */ /* 0x000fe200078e000c */
[----:B-1----:R-:W-:Y:S01]  /*14ad0*/  MOV R6, 0x2 ;  /* 0x0000000200067802 */ /* 0x002fe20000000f00 */
[----:B------:R-:W-:Y:S01]  /*14ae0*/  IMAD.MOV.U32 R3, RZ, RZ, 0x1c1f ;  /* 0x00001c1fff037424 */ /* 0x000fe200078e00ff */
[----:B------:R-:W-:Y:S02]  /*14af0*/  MOV R2, 0x14b10 ;  /* 0x00014b1000027802 */ /* 0x000fe40000000f00 */
[----:B--234-:R-:W-:Y:S05]  /*14b00*/  CALL.REL.NOINC `($__internal_4_$__cuda_sm70_shflsync_idx_p) ;  /* 0x000001c000007944 */ /* 0x01cfea0003c00000 */
[----:B-----5:R-:W-:Y:S01]  /*14b10*/  MOV R0, R6 ;  /* 0x0000000600007202 */ /* 0x020fe20000000f00 */
[----:B-1----:R-:W-:Y:S05]  /*14b20*/  BRA `(.L_x_691) ;  /* 0xffffca1000007947 */ /* 0x002fea000383ffff */
.L_x_660:
        /* <DEDUP_REMOVED lines=13> */
.L_x_662:
[----:B-1----:R-:W-:Y:S01]  /*14c00*/  IMAD.MOV.U32 R4, RZ, RZ, R64 ;  /* 0x000000ffff047224 */ /* 0x002fe200078e0040 */
[----:B------:R-:W-:Y:S01]  /*14c10*/  MOV R6, RZ ;  /* 0x000000ff00067202 */ /* 0x000fe20000000f00 */
[----:B------:R-:W-:Y:S01]  /*14c20*/  IMAD.MOV.U32 R3, RZ, RZ, 0x1f ;  /* 0x0000001fff037424 */ /* 0x000fe200078e00ff */
[----:B------:R-:W-:Y:S02]  /*14c30*/  MOV R2, 0x14c50 ;  /* 0x00014c5000027802 */ /* 0x000fe40000000f00 */
[----:B--234-:R-:W-:Y:S05]  /*14c40*/  CALL.REL.NOINC `($__internal_4_$__cuda_sm70_shflsync_idx_p) ;  /* 0x0000008000007944 */ /* 0x01cfea0003c00000 */
[----:B-----5:R-:W-:Y:S01]  /*14c50*/  MOV R0, R6 ;  /* 0x0000000600007202 */ /* 0x020fe20000000f00 */
[----:B-1----:R-:W-:Y:S05]  /*14c60*/  BRA `(.L_x_693) ;  /* 0xffffcc9000007947 */ /* 0x002fea000383ffff */
        .weak           $__internal_3_$__cuda_sm70_shflsync_bfly_p
        .type           $__internal_3_$__cuda_sm70_shflsync_bfly_p,@function
        .size           $__internal_3_$__cuda_sm70_shflsync_bfly_p,($__internal_4_$__cuda_sm70_shflsync_idx_p - $__internal_3_$__cuda_sm70_shflsync_bfly_p)
$__internal_3_$__cuda_sm70_shflsync_bfly_p:
[----:B------:R-:W-:Y:S02]  /*14c70*/  MOV R36, 0xffffffff ;  /* 0xffffffff00247802 */ /* 0x000fe40000000f00 */
[----:B------:R-:W-:Y:S02]  /*14c80*/  MOV R3, 0x1f ;  /* 0x0000001f00037802 */ /* 0x000fe40000000f00 */
[----:B------:R-:W-:Y:S04]  /*14c90*/  WARPSYNC R36 ;  /* 0x0000002400007348 */ /* 0x000fe80003800000 */
[----:B------:R1:W2:Y:S02]  /*14ca0*/  SHFL.BFLY PT, R6, R4, R6, R3 ;  /* 0x0c00000604067389 */ /* 0x0002a400000e0003 */
[----:B-1----:R-:W-:-:S04]  /*14cb0*/  MOV R3, 0x0 ;  /* 0x0000000000037802 */ /* 0x002fc80000000f00 */
[----:B--2---:R-:W-:Y:S05]  /*14cc0*/  RET.REL.NODEC R2 `(_ZN7cutlass13device_kernelIN5flash19enable_sm80_to_sm89INS1_16FlashAttnFwdSm80INS1_25CollectiveMainloopFwdSm80ILi4ELi1ELb0EN4cute5tupleIJNS5_1CILi128EEENS7_ILi64EEENS7_ILi96EEEEEELi96ENS_6half_tEfNS_4arch4Sm80ELb1ELb0ELb1ELb0ELb1ELb0ELb1ELb0EEENS1_21CollectiveEpilogueFwdINS6_IJS8_SA_S9_EEENS6_IJNS7_ILi1EEESI_SI_EEESC_SE_Li128ELb0ELb1ELb0ELb0EEENS1_30DynamicPersistentTileSchedulerILi128ELi128ELb0ELb1ELb0EEEEEEEEEvNT_6ParamsE) ;  /* 0xfffeb33002007950 */ /* 0x004fea0003c3ffff */
        .weak           $__internal_4_$__cuda_sm70_shflsync_idx_p
        .type           $__internal_4_$__cuda_sm70_shflsync_idx_p,@function
        .size           $__internal_4_$__cuda_sm70_shflsync_idx_p,(.L_x_864 - $__internal_4_$__cuda_sm70_shflsync_idx_p)
$__internal_4_$__cuda_sm70_shflsync_idx_p:
[----:B------:R1:W-:Y:S02]  /*14cd0*/  STL [R1+0x8c], R0 ;  /* 0x00008c0001007387 */ /* 0x0003e40000100800 */
[----:B-1----:R-:W-:-:S04]  /*14ce0*/  MOV R0, 0xffffffff ;  /* 0xffffffff00007802 */ /* 0x002fc80000000f00 */
[----:B------:R-:W-:Y:S04]  /*14cf0*/  WARPSYNC R0 ;  /* 0x0000000000007348 */ /* 0x000fe80003800000 */
[----:B------:R1:W2:Y:S04]  /*14d00*/  SHFL.IDX PT, R6, R4, R6, R3 ;  /* 0x0000000604067389 */ /* 0x0002a800000e0003 */
[----:B-1----:R1:W5:Y:S01]  /*14d10*/  LDL.LU R0, [R1+0x8c] ;  /* 0x00008c0001007983 */ /* 0x0023620000300800 */
[----:B------:R-:W-:-:S04]  /*14d20*/  MOV R3, 0x0 ;  /* 0x0000000000037802 */ /* 0x000fc80000000f00 */
[----:B--2---:R-:W-:Y:S05]  /*14d30*/  RET.REL.NODEC R2 `(_ZN7cutlass13device_kernelIN5flash19enable_sm80_to_sm89INS1_16FlashAttnFwdSm80INS1_25CollectiveMainloopFwdSm80ILi4ELi1ELb0EN4cute5tupleIJNS5_1CILi128EEENS7_ILi64EEENS7_ILi96EEEEEELi96ENS_6half_tEfNS_4arch4Sm80ELb1ELb0ELb1ELb0ELb1ELb0ELb1ELb0EEENS1_21CollectiveEpilogueFwdINS6_IJS8_SA_S9_EEENS6_IJNS7_ILi1EEESI_SI_EEESC_SE_Li128ELb0ELb1ELb0ELb0EEENS1_30DynamicPersistentTileSchedulerILi128ELi128ELb0ELb1ELb0EEEEEEEEEvNT_6ParamsE) ;  /* 0xfffeb2c002007950 */ /* 0x004fea0003c3ffff */
.L_x_694:
        /* <DEDUP_REMOVED lines=12> */
.L_x_864:


//--------------------- .text._ZN7cutlass13device_kernelIN5flash19enable_sm80_to_sm89INS1_16FlashAttnFwdSm80INS1_25CollectiveMainloopFwdSm80ILi4ELi1ELb0EN4cute5tupleIJNS5_1CILi128EEENS7_ILi64EEENS7_ILi96EEEEEELi96ENS_6half_tEfNS_4arch4Sm80ELb1ELb0ELb1ELb1ELb1ELb0ELb1ELb0EEENS1_21CollectiveEpilogueFwdINS6_IJS8_SA_S9_EEENS6_IJNS7_ILi1EEESI_SI_EEESC_SE_Li128ELb1ELb1ELb0ELb0EEENS1_19SingleTileSchedulerILb1ELb0ELb1ELi128EEEEEEEEEvNT_6ParamsE --------------------------
	.section	.text._ZN7cutlass13device_kernelIN5flash19enable_sm80_to_sm89INS1_16FlashAttnFwdSm80INS1_25CollectiveMainloopFwdSm80ILi4ELi1ELb0EN4cute5tupleIJNS5_1CILi128EEENS7_ILi64EEENS7_ILi96EEEEEELi96ENS_6half_tEfNS_4arch4Sm80ELb1ELb0ELb1ELb1ELb1ELb0ELb1ELb0EEENS1_21CollectiveEpilogueFwdINS6_IJS8_SA_S9_EEENS6_IJNS7_ILi1EEESI_SI_EEESC_SE_Li128ELb1ELb1ELb0ELb0EEENS1_19SingleTileSchedulerILb1ELb0ELb1ELi128EEEEEEEEEvNT_6ParamsE,"ax",@progbits
	.sectioninfo	@"SHI_REGISTERS=255"
	.align	128
.text._ZN7cutlass13device_kernelIN5flash19enable_sm80_to_sm89INS1_16FlashAttnFwdSm80INS1_25CollectiveMainloopFwdSm80ILi4ELi1ELb0EN4cute5tupleIJNS5_1CILi128EEENS7_ILi64EEENS7_ILi96EEEEEELi96ENS_6half_tEfNS_4arch4Sm80ELb1ELb0ELb1ELb1ELb1ELb0ELb1ELb0EEENS1_21CollectiveEpilogueFwdINS6_IJS8_SA_S9_EEENS6_IJNS7_ILi1EEESI_SI_EEESC_SE_Li128ELb1ELb1ELb0ELb0EEENS1_19SingleTileSchedulerILb1ELb0ELb1ELi128EEEEEEEEEvNT_6ParamsE:
        .type           _ZN7cutlass13device_kernelIN5flash19enable_sm80_to_sm89INS1_16FlashAttnFwdSm80INS1_25CollectiveMainloopFwdSm80ILi4ELi1ELb0EN4cute5tupleIJNS5_1CILi128EEENS7_ILi64EEENS7_ILi96EEEEEELi96ENS_6half_tEfNS_4arch4Sm80ELb1ELb0ELb1ELb1ELb1ELb0ELb1ELb0EEENS1_21CollectiveEpilogueFwdINS6_IJS8_SA_S9_EEENS6_IJNS7_ILi1EEESI_SI_EEESC_SE_Li128ELb1ELb1ELb0ELb0EEENS1_19SingleTileSchedulerILb1ELb0ELb1ELi128EEEEEEEEEvNT_6ParamsE,@function
        .size           _ZN7cutlass13device_kernelIN5flash19enable_sm80_to_sm89INS1_16FlashAttnFwdSm80INS1_25CollectiveMainloopFwdSm80ILi4ELi1ELb0EN4cute5tupleIJNS5_1CILi128EEENS7_ILi64EEENS7_ILi96EEEEEELi96ENS_6half_tEfNS_4arch4Sm80ELb1ELb0ELb1ELb1ELb1ELb0ELb1ELb0EEENS1_21CollectiveEpilogueFwdINS6_IJS8_SA_S9_EEENS6_IJNS7_ILi1EEESI_SI_EEESC_SE_Li128ELb1ELb1ELb0ELb0EEENS1_19SingleTileSchedulerILb1ELb0ELb1ELi128EEEEEEEEEvNT_6ParamsE,(.L_x_867 - _ZN7cutlass13device_kernelIN5flash19enable_sm80_to_sm89INS1_16FlashAttnFwdSm80INS1_25CollectiveMainloopFwdSm80ILi4ELi1ELb0EN4cute5tupleIJNS5_1CILi128EEENS7_ILi64EEENS7_ILi96EEEEEELi96ENS_6half_tEfNS_4arch4Sm80ELb1ELb0ELb1ELb1ELb1ELb0ELb1ELb0EEENS1_21CollectiveEpilogueFwdINS6_IJS8_SA_S9_EEENS6_IJNS7_ILi1EEESI_SI_EEESC_SE_Li128ELb1ELb1ELb0ELb0EEENS1_19SingleTileSchedulerILb1ELb0ELb1ELi128EEEEEEEEEvNT_6ParamsE)
        .other          _ZN7cutlass13device_kernelIN5flash19enable_sm80_to_sm89INS1_16FlashAttnFwdSm80INS1_25CollectiveMainloopFwdSm80ILi4ELi1ELb0EN4cute5tupleIJNS5_1CILi128EEENS7_ILi64EEENS7_ILi96EEEEEELi96ENS_6half_tEfNS_4arch4Sm80ELb1ELb0ELb1ELb1ELb1ELb0ELb1ELb0EEENS1_21CollectiveEpilogueFwdINS6_IJS8_SA_S9_EEENS6_IJNS7_ILi1EEESI_SI_EEESC_SE_Li128ELb1ELb1ELb0ELb0EEENS1_19SingleTileSchedulerILb1ELb0ELb1ELi128EEEEEEEEEvNT_6ParamsE,@"STO_CUDA_ENTRY STV_DEFAULT"
_ZN7cutlass13device_kernelIN5flash19enable_sm80_to_sm89INS1_16FlashAttnFwdSm80INS1_25CollectiveMainloopFwdSm80ILi4ELi1ELb0EN4cute5tupleIJNS5_1CILi128EEENS7_ILi64EEENS7_ILi96EEEEEELi96ENS_6half_tEfNS_4arch4Sm80ELb1ELb0ELb1ELb1ELb1ELb0ELb1ELb0EEENS1_21CollectiveEpilogueFwdINS6_IJS8_SA_S9_EEENS6_IJNS7_ILi1EEESI_SI_EEESC_SE_Li128ELb1ELb1ELb0ELb0EEENS1_19SingleTileSchedulerILb1ELb0ELb1ELi128EEEEEEEEEvNT_6ParamsE:
[----:B------:R-:W-:Y:S02]  /*0000*/  MOV R1, c[0x0][0x28] ;  /* 0x00000a0000017a02 */ /* 0x000fe40000000f00 */
[----:B------:R-:W1:Y:S01]  /*0010*/  S2R R169, SR_TID.X ;  /* 0x0000000000a97919 */ /* 0x000e620000002100 */
[----:B------:R-:W2:Y:S01]  /*0020*/  S2UR UR13, SR_CTAID.Z ;  /* 0x00000000000d79c3 */ /* 0x000ea20000002700 */
[----:B------:R-:W-:Y:S01]  /*0030*/  UMOV UR17, 0x4 ;  /* 0x0000000400117882 */ /* 0x000fe20000000000 */
[----:B------:R-:W-:Y:S01]  /*0040*/  IADD3 R1, R1, -0x68, RZ ;  /* 0xffffff9801017810 */ /* 0x000fe20007ffe0ff */
[----:B------:R-:W-:Y:S02]  /*0050*/  ULDC.64 UR4, c[0x0][0x568] ;  /* 0x00015a0000047ab9 */ /* 0x000fe40000000a00 */
[----:B------:R-:W-:-:S03]  /*0060*/  ULDC.64 UR14, c[0x0][0x118] ;  /* 0x00004600000e7ab9 */ /* 0x000fc60000000a00 */
[----:B------:R-:W3:Y:S01]  /*0070*/  S2UR UR10, SR_CTAID.X ;  /* 0x00000000000a79c3 */ /* 0x000ee20000002500 */
[----:B-1----:R-:W-:Y:S01]  /*0080*/  SHF.R.U32.HI R0, RZ, 0x5, R169 ;  /* 0x00000005ff007819 */ /* 0x002fe200000116a9 */
[----:B--2---:R-:W-:-:S05]  /*0090*/  UIMAD.WIDE UR4, UR13, UR17, UR4 ;  /* 0x000000110d0472a5 */ /* 0x004fca000f8e0204 */
[----:B------:R-:W1:Y:S02]  /*00a0*/  SHFL.IDX PT, R0, R0, RZ, 0x1f ;  /* 0x00001fff00007589 */ /* 0x000e6400000e0000 */
[----:B-1----:R-:W-:-:S13]  /*00b0*/  ISETP.NE.AND P0, PT, R0, RZ, PT ;  /* 0x000000ff0000720c */ /* 0x002fda0003f05270 */
[----:B---3--:R-:W-:Y:S05]  /*00c0*/  @!P0 BRA `(.L_x_695) ;  /* 0x000001c000008947 */ /* 0x008fea0003800000 */
[----:B------:R-:W-:-:S04]  /*00d0*/  ISETP.NE.U32.AND P0, PT, RZ, c[0x0][0x568], PT ;  /* 0x00015a00ff007a0c */ /* 0x000fc80003f05070 */
[----:B------:R-:W-:-:S13]  /*00e0*/  ISETP.NE.AND.EX P0, PT, RZ, c[0x0][0x56c], PT, P0 ;  /* 0x00015b00ff007a0c */ /* 0x000fda0003f05300 */
[----:B------:R-:W-:Y:S05]  /*00f0*/  @!P0 BRA `(.L_x_696) ;  /* 0x0000005000008947 */ /* 0x000fea0003800000 */
[----:B------:R-:W-:Y:S02]  /*0100*/  MOV R2, UR4 ;  /* 0x0000000400027c02 */ /* 0x000fe40008000f00 */
[----:B------:R-:W-:-:S05]  /*0110*/  MOV R3, UR5 ;  /* 0x0000000500037c02 */ /* 0x000fca0008000f00 */
[----:B------:R-:W2:Y:S02]  /*0120*/  LDG.E R0, [R2.64] ;  /* 0x0000000e02007981 */ /* 0x000ea4000c1e1900 */
[----:B--2---:R1:W2:Y:S02]  /*0130*/  R2UR UR5, R0 ;  /* 0x00000000000573c2 */ /* 0x0042a400000e0000 */
[----:B-12---:R-:W-:Y:S05]  /*0140*/  BRA `(.L_x_697) ;  /* 0x000000e000007947 */ /* 0x006fea0003800000 */
.L_x_696:
[----:B------:R-:W-:-:S04]  /*0150*/  ISETP.NE.U32.AND P0, PT, RZ, c[0x0][0x560], PT ;  /* 0x00015800ff007a0c */ /* 0x000fc80003f05070 */
[----:B------:R-:W-:-:S13]  /*0160*/  ISETP.NE.AND.EX P0, PT, RZ, c[0x0][0x564], PT, P0 ;  /* 0x00015900ff007a0c */ /* 0x000fda0003f05300 */
[----:B------:R-:W-:Y:S05]  /*0170*/  @!P0 BRA `(.L_x_698) ;  /* 0x000000a000008947 */ /* 0x000fea0003800000 */
[----:B------:R-:W-:Y:S02]  /*0180*/  ULDC.64 UR4, c[0x0][0x560] ;  /* 0x0001580000047ab9 */ /* 0x000fe40000000a00 */
[----:B------:R-:W-:-:S06]  /*0190*/  UIMAD.WIDE UR4, UR13, UR17, UR4 ;  /* 0x000000110d0472a5 */ /* 0x000fcc000f8e0204 */
[----:B------:R-:W-:Y:S02]  /*01a0*/  MOV R2, UR4 ;  /* 0x0000000400027c02 */ /* 0x000fe40008000f00 */
[----:B------:R-:W-:-:S05]  /*01b0*/  MOV R3, UR5 ;  /* 0x0000000500037c02 */ /* 0x000fca0008000f00 */
[----:B------:R1:W2:Y:S04]  /*01c0*/  LDG.E R0, [R2.64] ;  /* 0x0000000e02007981 */ /* 0x0002a8000c1e1900 */
[----:B-1----:R-:W3:Y:S01]  /*01d0*/  LDG.E R2, [R2.64+0x4] ;  /* 0x0000040e02027981 */ /* 0x002ee2000c1e1900 */
[----:B--2---:R-:W1:Y:S08]  /*01e0*/  R2UR UR4, R0 ;  /* 0x00000000000473c2 */ /* 0x004e7000000e0000 */
[----:B---3--:R-:W1:Y:S02]  /*01f0*/  R2UR UR5, R2 ;  /* 0x00000000020573c2 */ /* 0x008e6400000e0000 */
[----:B-1----:R-:W-:Y:S01]  /*0200*/  UIADD3 UR5, -UR4, UR5, URZ ;  /* 0x0000000504057290 */ /* 0x002fe2000fffe13f */
[----:B------:R-:W-:Y:S05]  /*0210*/  BRA `(.L_x_697) ;  /* 0x0000001000007947 */ /* 0x000fea0003800000 */
.L_x_698:
[----:B------:R-:W-:Y:S02]  /*0220*/  ULDC UR5, c[0x0][0x54c] ;  /* 0x0001530000057ab9 */ /* 0x000fe40000000800 */
.L_x_697:
[----:B------:R-:W-:Y:S02]  /*0230*/  ULDC UR4, c[0x0][0x548] ;  /* 0x0001520000047ab9 */ /* 0x000fe40000000800 */
[----:B------:R-:W-:-:S02]  /*0240*/  USHF.L.U32 UR10, UR10, 0x7, URZ ;  /* 0x000000070a0a7899 */ /* 0x000fc4000800063f */
[----:B------:R-:W-:-:S04]  /*0250*/  UIMAD UR4, UR5, UR4, URZ ;  /* 0x00000004050472a4 */ /* 0x000fc8000f8e023f */
[----:B------:R-:W-:-:S04]  /*0260*/  UISETP.GE.AND UP0, UPT, UR10, UR4, UPT ;  /* 0x000000040a00728c */ /* 0x000fc8000bf06270 */
[----:B------:R-:W-:Y:S01]  /*0270*/  USEL UR13, UR13, 0xffffffff, !UP0 ;  /* 0xffffffff0d0d7887 */ /* 0x000fe2000c000000 */
[----:B------:R-:W-:Y:S05]  /*0280*/  BRA `(.L_x_699) ;  /* 0x000001b000007947 */ /* 0x000fea0003800000 */
.L_x_695:
        /* <DEDUP_REMOVED lines=8> */
.L_x_700:
        /* <DEDUP_REMOVED lines=13> */
.L_x_702:
[----:B------:R-:W-:Y:S02]  /*03e0*/  ULDC UR5, c[0x0][0x54c] ;  /* 0x0001530000057ab9 */ /* 0x000fe40000000800 */
.L_x_701:
[----:B------:R-:W-:Y:S02]  /*03f0*/  ULDC UR4, c[0x0][0x548] ;  /* 0x0001520000047ab9 */ /* 0x000fe40000000800 */
[----:B------:R-:W-:-:S02]  /*0400*/  USHF.L.U32 UR10, UR10, 0x7, URZ ;  /* 0x000000070a0a7899 */ /* 0x000fc4000800063f */
[----:B------:R-:W-:-:S04]  /*0410*/  UIMAD UR4, UR5, UR4, URZ ;  /* 0x00000004050472a4 */ /* 0x000fc8000f8e023f */
[----:B------:R-:W-:-:S04]  /*0420*/  UISETP.GE.AND UP0, UPT, UR10, UR4, UPT ;  /* 0x000000040a00728c */ /* 0x000fc8000bf06270 */
[----:B------:R-:W-:-:S06]  /*0430*/  USEL UR13, UR13, 0xffffffff, !UP0 ;  /* 0xffffffff0d0d7887 */ /* 0x000fcc000c000000 */
.L_x_699:
[----:B------:R-:W-:-:S13]  /*0440*/  ISETP.LE.AND P0, PT, RZ, UR13, PT ;  /* 0x0000000dff007c0c */ /* 0x000fda000bf03270 */
[----:B------:R-:W-:Y:S05]  /*0450*/  @!P0 EXIT ;  /* 0x000000000000894d */ /* 0x000fea0003800000 */
[----:B------:R-:W-:Y:S02]  /*0460*/  ULDC.64 UR8, c[0x0][0x370] ;  /* 0x0000dc0000087ab9 */ /* 0x000fe40000000a00 */
[----:B------:R-:W-:Y:S02]  /*0470*/  UISETP.NE.U32.AND UP1, UPT, URZ, UR8, UPT ;  /* 0x000000083f00728c */ /* 0x000fe4000bf25070 */
[----:B------:R-:W-:Y:S02]  /*0480*/  ULDC.64 UR4, c[0x0][0x360] ;  /* 0x0000d80000047ab9 */ /* 0x000fe40000000a00 */
[----:B------:R-:W-:Y:S02]  /*0490*/  UISETP.NE.U32.AND UP0, UPT, URZ, UR4, UPT ;  /* 0x000000043f00728c */ /* 0x000fe4000bf05070 */
[----:B------:R-:W-:Y:S02]  /*04a0*/  ULDC.64 UR6, c[0x0][0x348] ;  /* 0x0000d20000067ab9 */ /* 0x000fe40000000a00 */
[----:B------:R-:W-:-:S02]  /*04b0*/  UISETP.NE.AND.EX UP1, UPT, URZ, UR9, UPT, UP1 ;  /* 0x000000093f00728c */ /* 0x000fc4000bf25310 */
[----:B------:R-:W-:Y:S02]  /*04c0*/  UISETP.NE.U32.AND UP2, UPT, URZ, UR6, UPT ;  /* 0x000000063f00728c */ /* 0x000fe4000bf45070 */
[----:B------:R-:W-:Y:S02]  /*04d0*/  UISETP.NE.AND.EX UP0, UPT, URZ, UR5, UPT, UP0 ;  /* 0x000000053f00728c */ /* 0x000fe4000bf05300 */
[----:B------:R-:W-:Y:S01]  /*04e0*/  UISETP.NE.AND.EX UP2, UPT, URZ, UR7, UPT, UP2 ;  /* 0x000000073f00728c */ /* 0x000fe2000bf45320 */
[----:B------:R-:W-:Y:S01]  /*04f0*/  PLOP3.LUT P2, PT, PT, PT, UP1, 0x80, 0x0 ;  /* 0x000000000000781c */ /* 0x000fe20003f4f018 */
[----:B------:R-:W-:Y:S02]  /*0500*/  ULDC.64 UR8, c[0x0][0x370] ;  /* 0x0000dc0000087ab9 */ /* 0x000fe40000000a00 */
[----:B------:R-:W-:Y:S01]  /*0510*/  ULDC.64 UR6, c[0x0][0x348] ;  /* 0x0000d20000067ab9 */ /* 0x000fe20000000a00 */
[----:B------:R-:W-:Y:S01]  /*0520*/  PLOP3.LUT P0, PT, PT, PT, UP0, 0x80, 0x0 ;  /* 0x000000000000781c */ /* 0x000fe20003f0f008 */
[----:B------:R-:W-:Y:S01]  /*0530*/  ULDC.64 UR4, c[0x0][0x360] ;  /* 0x0000d80000047ab9 */ /* 0x000fe20000000a00 */
[----:B------:R-:W-:Y:S01]  /*0540*/  PLOP3.LUT P1, PT, PT, PT, UP2, 0x80, 0x0 ;  /* 0x000000000000781c */ /* 0x000fe20003f2f028 */
[----:B------:R-:W-:-:S02]  /*0550*/  @UP1 UIMAD.WIDE UR8, UR13, UR17, UR8 ;  /* 0x000000110d0812a5 */ /* 0x000fc4000f8e0208 */
[----:B------:R-:W-:Y:S02]  /*0560*/  @UP0 UIMAD.WIDE UR4, UR13, UR17, UR4 ;  /* 0x000000110d0402a5 */ /* 0x000fe4000f8e0204 */
[----:B------:R-:W-:Y:S02]  /*0570*/  UIMAD.WIDE UR6, UR13, UR17, UR6 ;  /* 0x000000110d0672a5 */ /* 0x000fe4000f8e0206 */
[----:B------:R-:W-:Y:S02]  /*0580*/  IMAD.U32 R3, RZ, RZ, UR9 ;  /* 0x00000009ff037e24 */ /* 0x000fe4000f8e00ff */
[----:B------:R-:W-:Y:S01]  /*0590*/  IMAD.U32 R2, RZ, RZ, UR8 ;  /* 0x00000008ff027e24 */ /* 0x000fe2000f8e00ff */
[----:B------:R-:W-:Y:S01]  /*05a0*/  MOV R4, UR4 ;  /* 0x0000000400047c02 */ /* 0x000fe20008000f00 */
[----:B------:R-:W-:Y:S01]  /*05b0*/  IMAD.U32 R5, RZ, RZ, UR5 ;  /* 0x00000005ff057e24 */ /* 0x000fe2000f8e00ff */
[----:B------:R-:W-:Y:S01]  /*05c0*/  MOV R6, UR6 ;  /* 0x0000000600067c02 */ /* 0x000fe20008000f00 */
[----:B------:R-:W-:Y:S01]  /*05d0*/  IMAD.U32 R7, RZ, RZ, UR7 ;  /* 0x00000007ff077e24 */ /* 0x000fe2000f8e00ff */
[----:B------:R1:W2:Y:S04]  /*05e0*/  @P2 LDG.E R3, [R2.64] ;  /* 0x0000000e02032981 */ /* 0x0002a8000c1e1900 */
[----:B------:R-:W3:Y:S04]  /*05f0*/  @P0 LDG.E R0, [R4.64] ;  /* 0x0000000e04000981 */ /* 0x000ee8000c1e1900 */
[----:B-1----:R-:W4:Y:S01]  /*0600*/  @P1 LDG.E R2, [R6.64] ;  /* 0x0000000e06021981 */ /* 0x002f22000c1e1900 */
[----:B------:R-:W1:Y:S01]  /*0610*/  S2UR UR9, SR_CTAID.Y ;  /* 0x00000000000979c3 */ /* 0x000e620000002600 */
[----:B------:R-:W-:-:S02]  /*0620*/  UMOV UR11, URZ ;  /* 0x0000003f000b7c82 */ /* 0x000fc40008000000 */
[----:B------:R-:W-:Y:S02]  /*0630*/  ULDC UR12, c[0x0][0x168] ;  /* 0x00005a00000c7ab9 */ /* 0x000fe40000000800 */
[----:B------:R-:W-:Y:S02]  /*0640*/  UMOV UR16, URZ ;  /* 0x0000003f00107c82 */ /* 0x000fe40008000000 */
[----:B------:R-:W-:Y:S02]  /*0650*/  ULDC UR4, c[0x0][0x2ac] ;  /* 0x0000ab0000047ab9 */ /* 0x000fe40000000800 */
[----:B------:R-:W-:Y:S02]  /*0660*/  ULDC UR7, c[0x0][0x1d0] ;  /* 0x0000740000077ab9 */ /* 0x000fe40000000800 */
[----:B------:R-:W-:Y:S02]  /*0670*/  UIMAD UR7, UR4, UR7, URZ ;  /* 0x00000007040772a4 */ /* 0x000fe4000f8e023f */
[----:B-1----:R-:W-:Y:S01]  /*0680*/  USHF.R.S32.HI UR8, URZ, 0x1f, UR9 ;  /* 0x0000001f3f087899 */ /* 0x002fe20008011409 */
[----:B--2---:R1:W2:Y:S08]  /*0690*/  @P2 R2UR UR11, R3 ;  /* 0x00000000030b23c2 */ /* 0x0042b000000e0000 */
[----:B---3--:R1:W3:Y:S08]  /*06a0*/  @P0 R2UR UR12, R0 ;  /* 0x00000000000c03c2 */ /* 0x0082f000000e0000 */
[----:B----4-:R1:W4:Y:S02]  /*06b0*/  @P1 R2UR UR16, R2 ;  /* 0x00000000021013c2 */ /* 0x01032400000e0000 */
[----:B-1--4-:R-:W-:Y:S05]  /*06c0*/  @P0 BRA `(.L_x_703) ;  /* 0x0000006000000947 */ /* 0x012fea0003800000 */
[----:B--2---:R-:W-:Y:S05]  /*06d0*/  @!P1 BRA `(.L_x_703) ;  /* 0x0000005000009947 */ /* 0x004fea0003800000 */
[----:B------:R-:W2:Y:S04]  /*06e0*/  LDG.E R2, [R6.64] ;  /* 0x0000000e06027981 */ /* 0x000ea8000c1e1900 */
[----:B------:R-:W4:Y:S01]  /*06f0*/  LDG.E R0, [R6.64+0x4] ;  /* 0x0000040e06007981 */ /* 0x000f22000c1e1900 */
[----:B--23--:R-:W1:Y:S08]  /*0700*/  R2UR UR12, R2 ;  /* 0x00000000020c73c2 */ /* 0x00ce7000000e0000 */
[----:B----4-:R-:W1:Y:S02]  /*0710*/  R2UR UR4, R0 ;  /* 0x00000000000473c2 */ /* 0x010e6400000e0000 */
[----:B-1----:R-:W-:-:S06]  /*0720*/  UIADD3 UR12, -UR12, UR4, URZ ;  /* 0x000000040c0c7290 */ /* 0x002fcc000fffe13f */
.L_x_703:
[----:B--2---:R-:W-:-:S04]  /*0730*/  ISETP.NE.U32.AND P0, PT, RZ, c[0x0][0x368], PT ;  /* 0x0000da00ff007a0c */ /* 0x004fc80003f05070 */
[----:B------:R-:W-:-:S13]  /*0740*/  ISETP.NE.AND.EX P0, PT, RZ, c[0x0][0x36c], PT, P0 ;  /* 0x0000db00ff007a0c */ /* 0x000fda0003f05300 */
[----:B------:R-:W-:Y:S05]  /*0750*/  @!P0 BRA `(.L_x_704) ;  /* 0x0000007000008947 */ /* 0x000fea0003800000 */
[----:B------:R-:W-:Y:S02]  /*0760*/  ULDC.64 UR4, c[0x0][0x368] ;  /* 0x0000da0000047ab9 */ /* 0x000fe40000000a00 */
[----:B------:R-:W-:-:S06]  /*0770*/  UIMAD.WIDE UR4, UR13, UR17, UR4 ;  /* 0x000000110d0472a5 */ /* 0x000fcc000f8e0204 */
[----:B------:R-:W-:Y:S02]  /*0780*/  MOV R2, UR4 ;  /* 0x0000000400027c02 */ /* 0x000fe40008000f00 */
[----:B------:R-:W-:-:S05]  /*0790*/  MOV R3, UR5 ;  /* 0x0000000500037c02 */ /* 0x000fca0008000f00 */
[----:B------:R-:W2:Y:S02]  /*07a0*/  LDG.E R0, [R2.64] ;  /* 0x0000000e02007981 */ /* 0x000ea4000c1e1900 */
[----:B--2---:R1:W2:Y:S02]  /*07b0*/  R2UR UR7, R0 ;  /* 0x00000000000773c2 */ /* 0x0042a400000e0000 */
[----:B-12---:R-:W-:Y:S05]  /*07c0*/  BRA `(.L_x_705) ;  /* 0x000000c000007947 */ /* 0x006fea0003800000 */
.L_x_704:
[----:B------:R-:W-:-:S04]  /*07d0*/  ISETP.NE.U32.AND P0, PT, RZ, c[0x0][0x350], PT ;  /* 0x0000d400ff007a0c */ /* 0x000fc80003f05070 */
[----:B------:R-:W-:-:S13]  /*07e0*/  ISETP.NE.AND.EX P0, PT, RZ, c[0x0][0x354], PT, P0 ;  /* 0x0000d500ff007a0c */ /* 0x000fda0003f05300 */
[----:B------:R-:W-:Y:S05]  /*07f0*/  @!P0 BRA `(.L_x_705) ;  /* 0x0000009000008947 */ /* 0x000fea0003800000 */
[----:B------:R-:W-:Y:S02]  /*0800*/  ULDC.64 UR4, c[0x0][0x350] ;  /* 0x0000d40000047ab9 */ /* 0x000fe40000000a00 */
[----:B------:R-:W-:-:S06]  /*0810*/  UIMAD.WIDE UR4, UR13, UR17, UR4 ;  /* 0x000000110d0472a5 */ /* 0x000fcc000f8e0204 */
[----:B------:R-:W-:Y:S02]  /*0820*/  MOV R2, UR4 ;  /* 0x0000000400027c02 */ /* 0x000fe40008000f00 */
[----:B------:R-:W-:-:S05]  /*0830*/  MOV R3, UR5 ;  /* 0x0000000500037c02 */ /* 0x000fca0008000f00 */
[----:B------:R-:W2:Y:S04]  /*0840*/  LDG.E R4, [R2.64] ;  /* 0x0000000e02047981 */ /* 0x000ea8000c1e1900 */
[----:B------:R-:W4:Y:S01]  /*0850*/  LDG.E R0, [R2.64+0x4] ;  /* 0x0000040e02007981 */ /* 0x000f22000c1e1900 */
[----:B--2---:R-:W1:Y:S08]  /*0860*/  R2UR UR4, R4 ;  /* 0x00000000040473c2 */ /* 0x004e7000000e0000 */
[----:B----4-:R-:W1:Y:S02]  /*0870*/  R2UR UR7, R0 ;  /* 0x00000000000773c2 */ /* 0x010e6400000e0000 */
[----:B-1----:R-:W-:-:S06]  /*0880*/  UIADD3 UR7, -UR4, UR7, URZ ;  /* 0x0000000704077290 */ /* 0x002fcc000fffe13f */
.L_x_705:
[----:B------:R-:W-:Y:S01]  /*0890*/  ULDC UR4, c[0x0][0x2c4] ;  /* 0x0000b10000047ab9 */ /* 0x000fe20000000800 */
[----:B------:R-:W-:Y:S01]  /*08a0*/  PLOP3.LUT P4, PT, PT, PT, PT, 0x80, 0x0 ;  /* 0x000000000000781c */ /* 0x000fe20003f8f070 */
[----:B------:R-:W-:Y:S01]  /*08b0*/  UISETP.NE.AND UP1, UPT, UR4, 0x1, UPT ;  /* 0x000000010400788c */ /* 0x000fe2000bf25270 */
[----:B------:R-:W-:Y:S01]  /*08c0*/  CS2R R94, SRZ ;  /* 0x00000000005e7805 */ /* 0x000fe2000001ff00 */
[----:B------:R-:W-:Y:S01]  /*08d0*/  UIADD3 UR7, -UR11, UR7, URZ ;  /* 0x000000070b077290 */ /* 0x000fe2000fffe13f */
[----:B------:R-:W-:Y:S01]  /*08e0*/  CS2R R92, SRZ ;  /* 0x00000000005c7805 */ /* 0x000fe2000001ff00 */
[----:B------:R-:W-:Y:S01]  /*08f0*/  ULDC.64 UR4, c[0x0][0x2c8] ;  /* 0x0000b20000047ab9 */ /* 0x000fe20000000a00 */
[----:B------:R-:W-:Y:S01]  /*0900*/  CS2R R98, SRZ ;  /* 0x0000000000627805 */ /* 0x000fe2000001ff00 */
[----:B---3--:R-:W-:Y:S01]  /*0910*/  UIADD3 UR6, UR7, 0x40, -UR12 ;  /* 0x0000004007067890 */ /* 0x008fe2000fffe80c */
[----:B------:R-:W-:Y:S01]  /*0920*/  CS2R R96, SRZ ;  /* 0x0000000000607805 */ /* 0x000fe2000001ff00 */
[----:B------:R-:W-:Y:S01]  /*0930*/  CS2R R90, SRZ ;  /* 0x00000000005a7805 */ /* 0x000fe2000001ff00 */
[----:B------:R-:W-:Y:S01]  /*0940*/  CS2R R88, SRZ ;  /* 0x0000000000587805 */ /* 0x000fe2000001ff00 */
[----:B------:R-:W-:Y:S01]  /*0950*/  IMAD.MOV.U32 R11, RZ, RZ, RZ ;  /* 0x000000ffff0b7224 */ /* 0x000fe200078e00ff */
[----:B------:R-:W-:Y:S01]  /*0960*/  @UP1 UIADD3 UR18, UR10, 0x7f, URZ ;  /* 0x0000007f0a121890 */ /* 0x000fe2000fffe03f */
[----:B------:R-:W-:Y:S01]  /*0970*/  IMAD.MOV.U32 R86, RZ, RZ, RZ ;  /* 0x000000ffff567224 */ /* 0x000fe200078e00ff */
[----:B------:R-:W-:Y:S01]  /*0980*/  MOV R12, RZ ;  /* 0x000000ff000c7202 */ /* 0x000fe20000000f00 */
[----:B------:R-:W-:Y:S01]  /*0990*/  IMAD.MOV.U32 R84, RZ, RZ, RZ ;  /* 0x000000ffff547224 */ /* 0x000fe200078e00ff */
[----:B------:R-:W-:Y:S01]  /*09a0*/  UIMAD.WIDE.U32 UR18, UR18, UR4, URZ ;  /* 0x00000004121272a5 */ /* 0x000fe2000f8e003f */
[----:B------:R-:W-:Y:S01]  /*09b0*/  CS2R R14, SRZ ;  /* 0x00000000000e7805 */ /* 0x000fe2000001ff00 */
[----:B------:R-:W-:Y:S01]  /*09c0*/  UIADD3 UR4, UR10, 0x7f, URZ ;  /* 0x0000007f0a047890 */ /* 0x000fe2000fffe03f */
[----:B------:R-:W-:Y:S01]  /*09d0*/  MOV R78, RZ ;  /* 0x000000ff004e7202 */ /* 0x000fe20000000f00 */
[----:B------:R-:W-:Y:S01]  /*09e0*/  @UP1 USHF.R.U32.HI UR4, URZ, UR5, UR19 ;  /* 0x000000053f041299 */ /* 0x000fe20008011613 */
[----:B------:R-:W-:Y:S01]  /*09f0*/  IMAD.MOV.U32 R76, RZ, RZ, RZ ;  /* 0x000000ffff4c7224 */ /* 0x000fe200078e00ff */
[----:B------:R-:W-:Y:S01]  /*0a00*/  UIADD3 UR5, UR7, 0x3f, URZ ;  /* 0x0000003f07057890 */ /* 0x000fe2000fffe03f */
[----:B------:R-:W-:Y:S01]  /*0a10*/  CS2R R16, SRZ ;  /* 0x0000000000107805 */ /* 0x000fe2000001ff00 */
[----:B------:R-:W-:Y:S01]  /*0a20*/  UIADD3 UR6, UR6, UR4, URZ ;  /* 0x0000000406067290 */ /* 0x000fe2000fffe03f */
[----:B------:R-:W-:Y:S01]  /*0a30*/  MOV R82, RZ ;  /* 0x000000ff00527202 */ /* 0x000fe20000000f00 */
[----:B------:R-:W-:Y:S01]  /*0a40*/  USHF.R.S32.HI UR18, URZ, 0x1f, UR5 ;  /* 0x0000001f3f127899 */ /* 0x000fe20008011405 */
[----:B------:R-:W-:Y:S01]  /*0a50*/  IMAD.MOV.U32 R80, RZ, RZ, RZ ;  /* 0x000000ffff507224 */ /* 0x000fe200078e00ff */
[----:B------:R-:W-:Y:S01]  /*0a60*/  USHF.R.S32.HI UR4, URZ, 0x1f, UR6 ;  /* 0x0000001f3f047899 */ /* 0x000fe20008011406 */
[----:B------:R-:W-:Y:S01]  /*0a70*/  MOV R18, RZ ;  /* 0x000000ff00127202 */ /* 0x000fe20000000f00 */
[----:B------:R-:W-:Y:S01]  /*0a80*/  ULEA.HI UR18, UR18, UR5, URZ, 0x6 ;  /* 0x0000000512127291 */ /* 0x000fe2000f8f303f */
[----:B------:R-:W-:Y:S01]  /*0a90*/  IMAD.MOV.U32 R74, RZ, RZ, RZ ;  /* 0x000000ffff4a7224 */ /* 0x000fe200078e00ff */
[----:B------:R-:W-:Y:S01]  /*0aa0*/  ULEA.HI UR4, UR4, UR6, URZ, 0x6 ;  /* 0x0000000604047291 */ /* 0x000fe2000f8f303f */
[----:B------:R-:W-:Y:S01]  /*0ab0*/  CS2R R20, SRZ ;  /* 0x0000000000147805 */ /* 0x000fe2000001ff00 */
[----:B------:R-:W-:Y:S01]  /*0ac0*/  USHF.R.S32.HI UR18, URZ, 0x6, UR18 ;  /* 0x000000063f127899 */ /* 0x000fe20008011412 */
[----:B------:R-:W-:Y:S01]  /*0ad0*/  MOV R72, RZ ;  /* 0x000000ff00487202 */ /* 0x000fe20000000f00 */
[----:B------:R-:W-:Y:S01]  /*0ae0*/  USHF.R.S32.HI UR4, URZ, 0x6, UR4 ;  /* 0x000000063f047899 */ /* 0x000fe20008011404 */
[----:B------:R-:W-:Y:S01]  /*0af0*/  IMAD.MOV.U32 R70, RZ, RZ, RZ ;  /* 0x000000ffff467224 */ /* 0x000fe200078e00ff */
[----:B------:R-:W-:Y:S01]  /*0b00*/  CS2R R22, SRZ ;  /* 0x0000000000167805 */ /* 0x000fe2000001ff00 */
[----:B------:R-:W-:Y:S01]  /*0b10*/  MOV R68, RZ ;  /* 0x000000ff00447202 */ /* 0x000fe20000000f00 */
[----:B------:R-:W-:Y:S01]  /*0b20*/  UISETP.LT.AND UP0, UPT, UR18, UR4, UPT ;  /* 0x000000041200728c */ /* 0x000fe2000bf01270 */
[----:B------:R-:W-:Y:S01]  /*0b30*/  IMAD.MOV.U32 R170, RZ, RZ, RZ ;  /* 0x000000ffffaa7224 */ /* 0x000fe200078e00ff */
[----:B------:R-:W-:Y:S01]  /*0b40*/  CS2R R24, SRZ ;  /* 0x0000000000187805 */ /* 0x000fe2000001ff00 */
[----:B------:R-:W-:Y:S01]  /*0b50*/  MOV R168, RZ ;  /* 0x000000ff00a87202 */ /* 0x000fe20000000f00 */
[----:B------:R-:W-:Y:S01]  /*0b60*/  USEL UR6, UR18, UR4, UP0 ;  /* 0x0000000412067287 */ /* 0x000fe20008000000 */
[----:B------:R-:W-:Y:S01]  /*0b70*/  IMAD.MOV.U32 R174, RZ, RZ, RZ ;  /* 0x000000ffffae7224 */ /* 0x000fe200078e00ff */
[----:B------:R-:W-:Y:S01]  /*0b80*/  CS2R R26, SRZ ;  /* 0x00000000001a7805 */ /* 0x000fe2000001ff00 */
[----:B------:R-:W-:Y:S01]  /*0b90*/  MOV R172, RZ ;  /* 0x000000ff00ac7202 */ /* 0x000fe20000000f00 */
[----:B------:R-:W-:Y:S01]  /*0ba0*/  UISETP.GE.AND UP0, UPT, UR6, 0x1, UPT ;  /* 0x000000010600788c */ /* 0x000fe2000bf06270 */
[----:B------:R-:W-:Y:S01]  /*0bb0*/  CS2R R166, SRZ ;  /* 0x0000000000a67805 */ /* 0x000fe2000001ff00 */
[----:B------:R-:W-:Y:S01]  /*0bc0*/  IMAD.MOV.U32 R164, RZ, RZ, RZ ;  /* 0x000000ffffa47224 */ /* 0x000fe200078e00ff */
[----:B------:R-:W-:Y:S01]  /*0bd0*/  CS2R R28, SRZ ;  /* 0x00000000001c7805 */ /* 0x000fe2000001ff00 */
[----:B------:R-:W-:Y:S01]  /*0be0*/  MOV R162, RZ ;  /* 0x000000ff00a27202 */ /* 0x000fe20000000f00 */
[----:B------:R-:W-:Y:S01]  /*0bf0*/  IMAD.MOV.U32 R160, RZ, RZ, RZ ;  /* 0x000000ffffa07224 */ /* 0x000fe200078e00ff */
[----:B------:R-:W-:Y:S01]  /*0c00*/  PLOP3.LUT P0, PT, PT, PT, UP0, 0x80, 0x0 ;  /* 0x000000000000781c */ /* 0x000fe20003f0f008 */
        /* <DEDUP_REMOVED lines=34> */
[----:B------:R-:W-:Y:S01]  /*0e30*/  MOV R54, RZ ;  /* 0x000000ff00367202 */ /* 0x000fe20000000f00 */
[----:B------:R-:W-:Y:S01]  /*0e40*/  CS2R R52, SRZ ;  /* 0x0000000000347805 */ /* 0x000fe2000001ff00 */
[----:B------:R-:W-:Y:S01]  /*0e50*/  IMAD.MOV.U32 R51, RZ, RZ, RZ ;  /* 0x000000ffff337224 */ /* 0x000fe200078e00ff */
[----:B------:R-:W-:Y:S05]  /*0e60*/  @!P0 BRA `(.L_x_706) ;  /* 0x0000e75000008947 */ /* 0x000fea0003800000 */
[----:B------:R-:W-:Y:S02]  /*0e70*/  ULDC.64 UR4, c[0x0][0x340] ;  /* 0x0000d00000047ab9 */ /* 0x000fe40000000a00 */
[----:B------:R-:W-:-:S04]  /*0e80*/  UISETP.NE.U32.AND UP0, UPT, URZ, UR4, UPT ;  /* 0x000000043f00728c */ /* 0x000fc8000bf05070 */
[----:B------:R-:W-:-:S03]  /*0e90*/  UISETP.NE.AND.EX UP0, UPT, URZ, UR5, UPT, UP0 ;  /* 0x000000053f00728c */ /* 0x000fc6000bf05300 */
[----:B------:R-:W-:-:S03]  /*0ea0*/  ULDC.64 UR4, c[0x0][0x340] ;  /* 0x0000d00000047ab9 */ /* 0x000fc60000000a00 */
[----:B------:R-:W-:-:S05]  /*0eb0*/  PLOP3.LUT P2, PT, PT, PT, UP0, 0x80, 0x0 ;  /* 0x000000000000781c */ /* 0x000fca0003f4f008 */
[----:B------:R-:W-:-:S06]  /*0ec0*/  @UP0 UIMAD.WIDE UR4, UR13, UR17, UR4 ;  /* 0x000000110d0402a5 */ /* 0x000fcc000f8e0204 */
[----:B------:R-:W-:Y:S02]  /*0ed0*/  IMAD.U32 R2, RZ, RZ, UR4 ;  /* 0x00000004ff027e24 */ /* 0x000fe4000f8e00ff */
[----:B------:R-:W-:Y:S01]  /*0ee0*/  IMAD.U32 R3, RZ, RZ, UR5 ;  /* 0x00000005ff037e24 */ /* 0x000fe2000f8e00ff */
[----:B------:R-:W-:Y:S01]  /*0ef0*/  SHF.R.S32.HI R9, RZ, 0x1f, R169 ;  /* 0x0000001fff097819 */ /* 0x000fe200000114a9 */
[----:B------:R-:W-:Y:S02]  /*0f00*/  USHF.R.S32.HI UR17, URZ, 0x1f, UR16 ;  /* 0x0000001f3f117899 */ /* 0x000fe40008011410 */
[----:B------:R-:W-:Y:S01]  /*0f10*/  ULDC.64 UR4, c[0x0][0x178] ;  /* 0x00005e0000047ab9 */ /* 0x000fe20000000a00 */
[----:B------:R1:W2:Y:S01]  /*0f20*/  @P2 LDG.E R8, [R2.64] ;  /* 0x0000000e02082981 */ /* 0x0002a2000c1e1900 */
[----:B------:R-:W-:Y:S01]  /*0f30*/  UIMAD UR17, UR17, UR4, URZ ;  /* 0x00000004111172a4 */ /* 0x000fe2000f8e023f */
[----:B------:R-:W-:Y:S01]  /*0f40*/  PLOP3.LUT P1, PT, PT, PT, UP1, 0x80, 0x0 ;  /* 0x000000000000781c */ /* 0x000fe20003f2f018 */
[----:B------:R-:W-:Y:S01]  /*0f50*/  UIMAD.WIDE.U32 UR18, UR16, UR4, URZ ;  /* 0x00000004101272a5 */ /* 0x000fe2000f8e003f */
[----:B------:R-:W-:Y:S01]  /*0f60*/  PLOP3.LUT P0, PT, PT, PT, UP1, 0x80, 0x0 ;  /* 0x000000000000781c */ /* 0x000fe20003f0f018 */
[----:B------:R-:W-:Y:S01]  /*0f70*/  UIMAD UR17, UR16, UR5, UR17 ;  /* 0x00000005101172a4 */ /* 0x000fe2000f8e0211 */
[CC--:B------:R-:W-:Y:S01]  /*0f80*/  LEA.HI R21, R9.reuse, R169.reuse, RZ, 0x3 ;  /* 0x000000a909157211 */ /* 0x0c0fe200078f18ff */
[----:B------:R-:W-:Y:S01]  /*0f90*/  BSSY B0, `(.L_x_707) ;  /* 0x0000060000007945 */ /* 0x000fe20003800000 */
[----:B------:R-:W-:Y:S01]  /*0fa0*/  ULDC.64 UR4, c[0x0][0x1b8] ;  /* 0x00006e0000047ab9 */ /* 0x000fe20000000a00 */
[CC--:B------:R-:W-:Y:S01]  /*0fb0*/  LEA.HI R20, R9.reuse, R169.reuse, RZ, 0x4 ;  /* 0x000000a909147211 */ /* 0x0c0fe200078f20ff */
[----:B------:R-:W-:Y:S01]  /*0fc0*/  UIADD3 UR19, UR19, UR17, URZ ;  /* 0x0000001113137290 */ /* 0x000fe2000fffe03f */
[----:B------:R-:W-:Y:S01]  /*0fd0*/  SHF.R.S32.HI R19, RZ, 0x3, R21 ;  /* 0x00000003ff137819 */ /* 0x000fe20000011415 */
[----:B------:R-:W-:Y:S01]  /*0fe0*/  USHF.R.S32.HI UR17, URZ, 0x1f, UR13 ;  /* 0x0000001f3f117899 */ /* 0x000fe2000801140d */
[----:B------:R-:W-:Y:S01]  /*0ff0*/  LEA.HI R166, R9, R169, RZ, 0x5 ;  /* 0x000000a909a67211 */ /* 0x000fe200078f28ff */
[----:B------:R-:W-:-:S02]  /*1000*/  UIMAD UR16, UR8, UR4, URZ ;  /* 0x00000004081072a4 */ /* 0x000fc4000f8e023f */
[----:B------:R-:W-:Y:S01]  /*1010*/  USEL UR17, UR17, URZ, !UP2 ;  /* 0x0000003f11117287 */ /* 0x000fe2000d000000 */
[----:B------:R-:W-:Y:S01]  /*1020*/  SHF.R.S32.HI R165, RZ, 0x5, R166 ;  /* 0x00000005ffa57819 */ /* 0x000fe200000114a6 */
[----:B------:R-:W-:Y:S02]  /*1030*/  UIMAD UR16, UR9, UR5, UR16 ;  /* 0x00000005091072a4 */ /* 0x000fe4000f8e0210 */
[----:B------:R-:W-:Y:S02]  /*1040*/  UIMAD.WIDE.U32 UR20, UR9, UR4, UR18 ;  /* 0x00000004091472a5 */ /* 0x000fe4000f8e0012 */
[----:B------:R-:W-:Y:S02]  /*1050*/  USEL UR18, UR13, URZ, !UP2 ;  /* 0x0000003f0d127287 */ /* 0x000fe4000d000000 */
[----:B------:R-:W-:Y:S01]  /*1060*/  ULDC.64 UR4, c[0x0][0x1c0] ;  /* 0x0000700000047ab9 */ /* 0x000fe20000000a00 */
[----:B-1----:R-:W-:Y:S01]  /*1070*/  LEA.HI R2, R9, R169, RZ, 0x2 ;  /* 0x000000a909027211 */ /* 0x002fe200078f10ff */
[----:B------:R-:W-:-:S02]  /*1080*/  UIMAD UR17, UR17, UR4, URZ ;  /* 0x00000004111172a4 */ /* 0x000fc4000f8e023f */
[----:B------:R-:W-:Y:S01]  /*1090*/  UIADD3 UR21, UR21, UR16, URZ ;  /* 0x0000001015157290 */ /* 0x000fe2000fffe03f */
[----:B------:R-:W-:Y:S01]  /*10a0*/  LOP3.LUT R0, R2, 0xfffffffc, RZ, 0xc0, !PT ;  /* 0xfffffffc02007812 */ /* 0x000fe200078ec0ff */
[----:B------:R-:W-:Y:S01]  /*10b0*/  UIMAD UR5, UR18, UR5, UR17 ;  /* 0x00000005120572a4 */ /* 0x000fe2000f8e0211 */
[----:B------:R-:W-:Y:S01]  /*10c0*/  SHF.R.S32.HI R40, RZ, 0x2, R2 ;  /* 0x00000002ff287819 */ /* 0x000fe20000011402 */
[----:B------:R-:W-:Y:S02]  /*10d0*/  UIMAD.WIDE.U32 UR18, UR18, UR4, UR20 ;  /* 0x00000004121272a5 */ /* 0x000fe4000f8e0014 */
[----:B------:R-:W-:Y:S01]  /*10e0*/  IMAD.IADD R101, R169, 0x1, -R0 ;  /* 0x00000001a9657824 */ /* 0x000fe200078e0a00 */
[----:B------:R-:W-:Y:S01]  /*10f0*/  ULDC UR4, c[0x0][0x2c4] ;  /* 0x0000b10000047ab9 */ /* 0x000fe20000000800 */
[----:B------:R-:W-:Y:S01]  /*1100*/  IADD3 R11, R40, UR10, RZ ;  /* 0x0000000a280b7c10 */ /* 0x000fe2000fffe0ff */
[----:B------:R-:W-:Y:S01]  /*1110*/  UIADD3 UR5, UR19, UR5, URZ ;  /* 0x0000000513057290 */ /* 0x000fe2000fffe03f */
[----:B------:R-:W-:Y:S01]  /*1120*/  IMAD R173, R101, 0x20, R40 ;  /* 0x0000002065ad7824 */ /* 0x000fe200078e0228 */
[----:B------:R-:W-:Y:S01]  /*1130*/  UIMAD UR4, UR12, UR4, URZ ;  /* 0x000000040c0472a4 */ /* 0x000fe2000f8e023f */
[----:B------:R-:W-:-:S02]  /*1140*/  IMAD.U32 R5, RZ, RZ, UR19 ;  /* 0x00000013ff057e24 */ /* 0x000fc4000f8e00ff */
[----:B------:R-:W-:Y:S01]  /*1150*/  IMAD.U32 R4, RZ, RZ, UR18 ;  /* 0x00000012ff047e24 */ /* 0x000fe2000f8e00ff */
[----:B------:R-:W-:Y:S01]  /*1160*/  IADD3 R3, R173, UR10, RZ ;  /* 0x0000000aad037c10 */ /* 0x000fe2000fffe0ff */
[----:B------:R-:W-:Y:S01]  /*1170*/  IMAD.U32 R5, RZ, RZ, UR5 ;  /* 0x00000005ff057e24 */ /* 0x000fe2000f8e00ff */
[----:B------:R1:W-:Y:S01]  /*1180*/  STL [R1+0x38], R173 ;  /* 0x000038ad01007387 */ /* 0x0003e20000100800 */
[----:B------:R-:W-:Y:S02]  /*1190*/  IMAD.SHL.U32 R100, R101, 0x8, RZ ;  /* 0x0000000865647824 */ /* 0x000fe400078e00ff */
[----:B------:R-:W-:-:S03]  /*11a0*/  @P1 IMAD.HI.U32 R0, R3, c[0x0][0x2c8], RZ ;  /* 0x0000b20003001a27 */ /* 0x000fc600078e00ff */
[C---:B------:R-:W-:Y:S01]  /*11b0*/  IADD3 R16, R100.reuse, 0x20, RZ ;  /* 0x0000002064107810 */ /* 0x040fe20007ffe0ff */
[----:B------:R-:W-:Y:S01]  /*11c0*/  IMAD.MOV.U32 R2, RZ, RZ, R3 ;  /* 0x000000ffff027224 */ /* 0x000fe200078e0003 */
[----:B------:R-:W-:Y:S02]  /*11d0*/  @P0 SHF.R.U32.HI R2, RZ, c[0x0][0x2cc], R0 ;  /* 0x0000b300ff020a19 */ /* 0x000fe40000011600 */
[C---:B------:R-:W-:Y:S02]  /*11e0*/  IADD3 R41, R100.reuse, 0x40, RZ ;  /* 0x0000004064297810 */ /* 0x040fe40007ffe0ff */
[--C-:B------:R-:W-:Y:S01]  /*11f0*/  SHF.R.S32.HI R0, RZ, 0x1f, R2.reuse ;  /* 0x0000001fff007819 */ /* 0x100fe20000011402 */
[----:B------:R-:W-:Y:S01]  /*1200*/  IMAD.MOV R6, RZ, RZ, -R2 ;  /* 0x000000ffff067224 */ /* 0x000fe200078e0a02 */
[----:B------:R-:W-:Y:S02]  /*1210*/  ISETP.GE.AND P5, PT, R100, c[0x0][0x198], PT ;  /* 0x0000660064007a0c */ /* 0x000fe40003fa6270 */
[----:B------:R-:W-:Y:S01]  /*1220*/  ISETP.GE.AND P4, PT, R16, c[0x0][0x198], PT ;  /* 0x0000660010007a0c */ /* 0x000fe20003f86270 */
[----:B------:R-:W-:-:S02]  /*1230*/  IMAD R0, R0, c[0x0][0x1b0], RZ ;  /* 0x00006c0000007a24 */ /* 0x000fc400078e02ff */
[----:B------:R-:W-:Y:S02]  /*1240*/  IMAD R6, R6, c[0x0][0x2c4], R3 ;  /* 0x0000b10006067a24 */ /* 0x000fe400078e0203 */
[C---:B------:R-:W-:Y:S02]  /*1250*/  IMAD R7, R2.reuse, c[0x0][0x1b4], R0 ;  /* 0x00006d0002077a24 */ /* 0x040fe400078e0200 */
[----:B------:R-:W-:Y:S01]  /*1260*/  IMAD.WIDE.U32 R2, R2, c[0x0][0x1b0], R4 ;  /* 0x00006c0002027a25 */ /* 0x000fe200078e0004 */
[----:B------:R-:W-:Y:S02]  /*1270*/  SHF.R.S32.HI R0, RZ, 0x1f, R6 ;  /* 0x0000001fff007819 */ /* 0x000fe40000011406 */
[----:B------:R-:W-:Y:S01]  /*1280*/  LOP3.LUT R5, R20, 0xfffffff0, RZ, 0xc0, !PT ;  /* 0xfffffff014057812 */ /* 0x000fe200078ec0ff */
[----:B------:R-:W-:Y:S02]  /*1290*/  IMAD.SHL.U32 R4, R19, 0x40, RZ ;  /* 0x0000004013047824 */ /* 0x000fe400078e00ff */
[----:B------:R-:W-:-:S02]  /*12a0*/  IMAD R0, R0, c[0x0][0x1a8], RZ ;  /* 0x00006a0000007a24 */ /* 0x000fc400078e02ff */
[----:B------:R-:W-:Y:S02]  /*12b0*/  IMAD.IADD R3, R3, 0x1, R7 ;  /* 0x0000000103037824 */ /* 0x000fe400078e0207 */
[----:B------:R-:W-:Y:S01]  /*12c0*/  IMAD R7, R6, c[0x0][0x1ac], R0 ;  /* 0x00006b0006077a24 */ /* 0x000fe200078e0200 */
[----:B------:R-:W-:Y:S01]  /*12d0*/  LOP3.LUT R0, R4, 0xc0, RZ, 0xc0, !PT ;  /* 0x000000c004007812 */ /* 0x000fe200078ec0ff */
[----:B------:R-:W-:Y:S02]  /*12e0*/  IMAD.IADD R17, R169, 0x1, -R5 ;  /* 0x00000001a9117824 */ /* 0x000fe400078e0a05 */
[----:B------:R-:W-:Y:S01]  /*12f0*/  IMAD.WIDE.U32 R2, R6, c[0x0][0x1a8], R2 ;  /* 0x00006a0006027a25 */ /* 0x000fe200078e0002 */
[----:B------:R-:W-:Y:S02]  /*1300*/  SHF.R.U32.HI R4, RZ, 0x3, R0 ;  /* 0x00000003ff047819 */ /* 0x000fe40000011600 */
[----:B------:R-:W-:Y:S01]  /*1310*/  LOP3.LUT R0, R0, 0x18, R100, 0xf8, !PT ;  /* 0x0000001800007812 */ /* 0x000fe200078ef864 */
[----:B------:R-:W-:Y:S01]  /*1320*/  IMAD.IADD R5, R3, 0x1, R7 ;  /* 0x0000000103057824 */ /* 0x000fe200078e0207 */
[----:B------:R-:W-:-:S02]  /*1330*/  LEA.HI R15, R17, R17, RZ, 0x1 ;  /* 0x00000011110f7211 */ /* 0x000fc400078f08ff */
[----:B------:R-:W-:Y:S02]  /*1340*/  LOP3.LUT R6, R0, R4, RZ, 0x3c, !PT ;  /* 0x0000000400067212 */ /* 0x000fe400078e3cff */
[--C-:B------:R-:W-:Y:S02]  /*1350*/  SHF.R.S32.HI R3, RZ, 0x1, R15.reuse ;  /* 0x00000001ff037819 */ /* 0x100fe4000001140f */
[----:B------:R-:W-:Y:S02]  /*1360*/  SHF.R.S32.HI R0, RZ, 0x1f, R15 ;  /* 0x0000001fff007819 */ /* 0x000fe4000001140f */
[----:B------:R-:W-:Y:S02]  /*1370*/  LEA R14, P0, R2, c[0x0][0x160], 0x1 ;  /* 0x00005800020e7a11 */ /* 0x000fe400078008ff */
[----:B------:R-:W-:Y:S02]  /*1380*/  LEA.HI R0, R0, R3, RZ, 0x2 ;  /* 0x0000000300007211 */ /* 0x000fe400078f10ff */
[----:B------:R-:W-:Y:S01]  /*1390*/  LEA.HI.X R12, R2, c[0x0][0x164], R5, 0x1, P0 ;  /* 0x00005900020c7a11 */ /* 0x000fe200000f0c05 */
[----:B------:R1:W3:Y:S01]  /*13a0*/  SHFL.IDX PT, R4, R14, RZ, 0x1c1f ;  /* 0x001c1fff0e047589 */ /* 0x0002e200000e0000 */
[----:B------:R-:W-:-:S02]  /*13b0*/  LOP3.LUT R0, R0, 0xfffffffc, RZ, 0xc0, !PT ;  /* 0xfffffffc00007812 */ /* 0x000fc400078ec0ff */
[----:B------:R-:W-:Y:S01]  /*13c0*/  LEA.HI R2, R40, R40, RZ, 0x1 ;  /* 0x0000002828027211 */ /* 0x000fe200078f08ff */
[----:B------:R1:W4:Y:S01]  /*13d0*/  SHFL.IDX PT, R5, R12, RZ, 0x1c1f ;  /* 0x001c1fff0c057589 */ /* 0x00032200000e0000 */
[----:B------:R-:W-:Y:S01]  /*13e0*/  ISETP.GE.AND P0, PT, R11, UR4, PT ;  /* 0x000000040b007c0c */ /* 0x000fe2000bf06270 */
[----:B------:R-:W-:Y:S01]  /*13f0*/  IMAD.IADD R18, R3, 0x1, -R0 ;  /* 0x0000000103127824 */ /* 0x000fe200078e0a00 */
[----:B------:R-:W-:Y:S01]  /*1400*/  LOP3.LUT R0, R2, 0x7fffffe, RZ, 0xc0, !PT ;  /* 0x07fffffe02007812 */ /* 0x000fe200078ec0ff */
[----:B------:R-:W-:-:S03]  /*1410*/  IMAD.MOV.U32 R2, RZ, RZ, 0x10 ;  /* 0x00000010ff027424 */ /* 0x000fc600078e00ff */
[----:B------:R-:W-:Y:S01]  /*1420*/  LOP3.LUT P1, RZ, R18, 0x2, RZ, 0xc0, !PT ;  /* 0x0000000212ff7812 */ /* 0x000fe2000782c0ff */
[----:B------:R-:W-:-:S03]  /*1430*/  IMAD.IADD R0, R40, 0x1, -R0 ;  /* 0x0000000128007824 */ /* 0x000fc600078e0a00 */
[----:B------:R-:W-:Y:S01]  /*1440*/  SEL R2, R2, 0xfffffff0, !P1 ;  /* 0xfffffff002027807 */ /* 0x000fe20004800000 */
[----:B------:R-:W-:-:S04]  /*1450*/  IMAD R0, R165, 0x8, R0 ;  /* 0x00000008a5007824 */ /* 0x000fc800078e0200 */
[----:B------:R-:W-:Y:S01]  /*1460*/  IMAD.U32 R13, R0, 0x20, R6 ;  /* 0x00000020000d7824 */ /* 0x000fe200078e0006 */
[----:B--2---:R1:W2:Y:S02]  /*1470*/  @P2 R2UR UR17, R8 ;  /* 0x00000000081123c2 */ /* 0x0042a400000e0000 */
[----:B--2---:R-:W-:Y:S01]  /*1480*/  @!UP0 UMOV UR17, UR13 ;  /* 0x0000000d00118c82 */ /* 0x004fe20008000000 */
[----:B------:R-:W-:Y:S01]  /*1490*/  ISETP.GE.AND P2, PT, R41, c[0x0][0x198], PT ;  /* 0x0000660029007a0c */ /* 0x000fe20003f46270 */
[----:B------:R-:W-:Y:S07]  /*14a0*/  @P0 BRA `(.L_x_708) ;  /* 0x000000e000000947 */ /* 0x000fee0003800000 */
[----:B---34-:R-:W-:Y:S01]  /*14b0*/  SHF.R.S32.HI R3, RZ, 0x1f, R16 ;  /* 0x0000001fff037819 */ /* 0x018fe20000011410 */
[----:B-1----:R-:W-:Y:S01]  /*14c0*/  IMAD.WIDE R8, R100, 0x2, R4 ;  /* 0x0000000264087825 */ /* 0x002fe200078e0204 */
        /* <DEDUP_REMOVED lines=12> */
.L_x_708:
[----:B---34-:R-:W-:Y:S05]  /*1590*/  BSYNC B0 ;  /* 0x0000000000007941 */ /* 0x018fea0003800000 */
.L_x_707:
[----:B-1----:R-:W-:Y:S01]  /*15a0*/  IADD3 R0, R11, 0x20, RZ ;  /* 0x000000200b007810 */ /* 0x002fe20007ffe0ff */
[----:B------:R1:W2:Y:S01]  /*15b0*/  SHFL.IDX PT, R5, R12, 0x1, 0x1c1f ;  /* 0x003c1f000c057f89 */ /* 0x0002a200000e0000 */
[----:B------:R-:W-:Y:S02]  /*15c0*/  BSSY B0, `(.L_x_709) ;  /* 0x0000012000007945 */ /* 0x000fe40003800000 */
[----:B------:R-:W-:Y:S01]  /*15d0*/  ISETP.GE.AND P0, PT, R0, UR4, PT ;  /* 0x0000000400007c0c */ /* 0x000fe2000bf06270 */
        /* <DEDUP_REMOVED lines=16> */
.L_x_710:
[----:B------:R-:W-:Y:S05]  /*16e0*/  BSYNC B0 ;  /* 0x0000000000007941 */ /* 0x000fea0003800000 */
.L_x_709:
[----:B--2---:R-:W-:Y:S01]  /*16f0*/  IADD3 R0, R11, 0x40, RZ ;  /* 0x000000400b007810 */ /* 0x004fe20007ffe0ff */
[----:B------:R2:W4:Y:S01]  /*1700*/  SHFL.IDX PT, R5, R12, 0x2, 0x1c1f ;  /* 0x005c1f000c057f89 */ /* 0x00052200000e0000 */
[----:B------:R-:W-:Y:S02]  /*1710*/  BSSY B0, `(.L_x_711) ;  /* 0x0000012000007945 */ /* 0x000fe40003800000 */
[----:B------:R-:W-:Y:S01]  /*1720*/  ISETP.GE.AND P0, PT, R0, UR4, PT ;  /* 0x0000000400007c0c */ /* 0x000fe2000bf06270 */
        /* <DEDUP_REMOVED lines=16> */
.L_x_712:
[----:B------:R-:W-:Y:S05]  /*1830*/  BSYNC B0 ;  /* 0x0000000000007941 */ /* 0x000fea0003800000 */
.L_x_711:
[----:B------:R-:W-:Y:S01]  /*1840*/  IMAD.MOV.U32 R3, RZ, RZ, c[0x0][0x2b8] ;  /* 0x0000ae00ff037624 */ /* 0x000fe200078e00ff */
[----:B---3--:R-:W-:Y:S01]  /*1850*/  SHFL.IDX PT, R4, R14, 0x3, 0x1c1f ;  /* 0x007c1f000e047f89 */ /* 0x008fe200000e0000 */
[----:B------:R-:W-:Y:S01]  /*1860*/  IMAD.U32 R0, RZ, RZ, UR6 ;  /* 0x00000006ff007e24 */ /* 0x000fe2000f8e00ff */
[----:B------:R-:W-:Y:S01]  /*1870*/  SHF.R.S32.HI R6, RZ, 0x1f, R16 ;  /* 0x0000001fff067819 */ /* 0x000fe20000011410 */
[----:B------:R-:W-:Y:S01]  /*1880*/  IMAD.SHL.U32 R167, R13, 0x2, RZ ;  /* 0x000000020da77824 */ /* 0x000fe200078e00ff */
[----:B------:R-:W-:Y:S01]  /*1890*/  ISETP.NE.AND P3, PT, R3, 0x1, PT ;  /* 0x000000010300780c */ /* 0x000fe20003f65270 */
[----:B------:R-:W-:Y:S01]  /*18a0*/  IMAD R0, R0, 0x40, R173 ;  /* 0x0000004000007824 */ /* 0x000fe200078e02ad */
[----:B----4-:R-:W3:Y:S01]  /*18b0*/  SHFL.IDX PT, R5, R12, 0x3, 0x1c1f ;  /* 0x007c1f000c057f89 */ /* 0x010ee200000e0000 */
[----:B------:R-:W-:Y:S01]  /*18c0*/  IADD3 R3, R11, 0x60, RZ ;  /* 0x000000600b037810 */ /* 0x000fe20007ffe0ff */
[----:B------:R-:W-:Y:S01]  /*18d0*/  USHF.R.S32.HI UR16, URZ, 0x1f, UR17 ;  /* 0x0000001f3f107899 */ /* 0x000fe20008011411 */
[----:B------:R-:W-:Y:S01]  /*18e0*/  IMAD.MOV.U32 R237, RZ, RZ, RZ ;  /* 0x000000ffffed7224 */ /* 0x000fe200078e00ff */
[----:B------:R-:W-:Y:S01]  /*18f0*/  IADD3 R0, R0, -0x40, RZ ;  /* 0xffffffc000007810 */ /* 0x000fe20007ffe0ff */
[----:B------:R-:W-:Y:S01]  /*1900*/  STL [R1+0x18], R167 ;  /* 0x000018a701007387 */ /* 0x000fe20000100800 */
[----:B------:R-:W-:Y:S01]  /*1910*/  ISETP.GE.AND P1, PT, R3, UR4, PT ;  /* 0x0000000403007c0c */ /* 0x000fe2000bf26270 */
[----:B------:R-:W-:Y:S01]  /*1920*/  ULDC.64 UR4, c[0x0][0x2b0] ;  /* 0x0000ac0000047ab9 */ /* 0x000fe20000000a00 */
[C---:B------:R-:W-:Y:S01]  /*1930*/  IADD3 R11, R0.reuse, UR11, RZ ;  /* 0x0000000b000b7c10 */ /* 0x040fe2000fffe0ff */
[----:B------:R-:W-:Y:S01]  /*1940*/  UIMAD UR16, UR16, UR4, URZ ;  /* 0x00000004101072a4 */ /* 0x000fe2000f8e023f */
[----:B------:R-:W-:Y:S01]  /*1950*/  ISETP.GE.AND P6, PT, R0, UR7, PT ;  /* 0x0000000700007c0c */ /* 0x000fe2000bfc6270 */
[----:B------:R-:W-:Y:S01]  /*1960*/  UIMAD.WIDE.U32 UR18, UR17, UR4, URZ ;  /* 0x00000004111272a5 */ /* 0x000fe2000f8e003f */
[----:B------:R-:W-:Y:S01]  /*1970*/  SHF.R.S32.HI R3, RZ, 0x1f, R41 ;  /* 0x0000001fff037819 */ /* 0x000fe20000011429 */
[----:B------:R-:W-:Y:S01]  /*1980*/  @P3 IMAD.HI.U32 R0, R11, c[0x0][0x2bc], RZ ;  /* 0x0000af000b003a27 */ /* 0x000fe200078e00ff */
[----:B------:R-:W-:Y:S01]  /*1990*/  ISETP.GT.OR P6, PT, R173, 0x3f, P6 ;  /* 0x0000003fad00780c */ /* 0x000fe200037c4670 */
[----:B------:R-:W-:Y:S01]  /*19a0*/  UIMAD UR16, UR17, UR5, UR16 ;  /* 0x00000005111072a4 */ /* 0x000fe2000f8e0210 */
[----:B------:R-:W-:Y:S01]  /*19b0*/  LEA.HI R3, R3, R41, RZ, 0x3 ;  /* 0x0000002903037211 */ /* 0x000fe200078f18ff */
[----:B------:R-:W-:Y:S01]  /*19c0*/  IMAD.MOV.U32 R10, RZ, RZ, R11 ;  /* 0x000000ffff0a7224 */ /* 0x000fe200078e000b */
[----:B------:R-:W-:Y:S01]  /*19d0*/  @P3 SHF.R.U32.HI R10, RZ, c[0x0][0x2c0], R0 ;  /* 0x0000b000ff0a3a19 */ /* 0x000fe20000011600 */
[----:B------:R-:W-:Y:S01]  /*19e0*/  UIADD3 UR16, UR19, UR16, URZ ;  /* 0x0000001013107290 */ /* 0x000fe2000fffe03f */
[----:B------:R-:W-:Y:S01]  /*19f0*/  LEA.HI R0, R6, R16, RZ, 0x3 ;  /* 0x0000001006007211 */ /* 0x000fe200078f18ff */
[----:B------:R-:W-:Y:S01]  /*1a00*/  ULDC.64 UR4, c[0x0][0x1e8] ;  /* 0x00007a0000047ab9 */ /* 0x000fe20000000a00 */
[----:B------:R-:W-:-:S02]  /*1a10*/  LOP3.LUT R170, R3, 0xfffffff8, RZ, 0xc0, !PT ;  /* 0xfffffff803aa7812 */ /* 0x000fc400078ec0ff */
[----:B------:R-:W-:Y:S01]  /*1a20*/  LOP3.LUT R171, R0, 0xfffffff8, RZ, 0xc0, !PT ;  /* 0xfffffff800ab7812 */ /* 0x000fe200078ec0ff */
[--C-:B---3--:R-:W-:Y:S02]  /*1a30*/  @!P1 IMAD.WIDE R6, R100, 0x2, R4.reuse ;  /* 0x0000000264069825 */ /* 0x108fe400078e0204 */
[C---:B------:R-:W-:Y:S02]  /*1a40*/  @!P6 IADD3 R0, P0, R10.reuse, UR18, RZ ;  /* 0x000000120a00ec10 */ /* 0x040fe4000ff1e0ff */
[--C-:B------:R-:W-:Y:S01]  /*1a50*/  @!P1 IMAD.WIDE R8, R171, 0x2, R4.reuse ;  /* 0x00000002ab089825 */ /* 0x100fe200078e0204 */
[----:B------:R-:W-:Y:S01]  /*1a60*/  @!PT LDS RZ, [RZ] ;  /* 0x00000000fffff984 */ /* 0x000fe20000000800 */
[----:B------:R3:W-:Y:S01]  /*1a70*/  @!P1 LDGSTS.E.BYPASS.LTC128B.128 [R167+0x7900], [R6.64], !P5 ;  /* 0x0790000006a79fae */ /* 0x0007e2000e901d4e */
[----:B------:R-:W-:Y:S02]  /*1a80*/  @!P6 LEA.HI.X.SX32 R3, R10, UR16, 0x1, P0 ;  /* 0x000000100a03ec11 */ /* 0x000fe400080f0eff */
[----:B------:R-:W-:Y:S01]  /*1a90*/  @!P1 IMAD.WIDE R4, R170, 0x2, R4 ;  /* 0x00000002aa049825 */ /* 0x000fe200078e0204 */
[----:B------:R4:W-:Y:S04]  /*1aa0*/  @!P1 LDGSTS.E.BYPASS.LTC128B.128 [R167+0x9900], [R8.64], !P4 ;  /* 0x0990000008a79fae */ /* 0x0009e8000e101d4e */
[----:B------:R5:W-:Y:S04]  /*1ab0*/  @!P1 LDGSTS.E.BYPASS.LTC128B.128 [R167+0xb900], [R4.64], !P2 ;  /* 0x0b90000004a79fae */ /* 0x000be8000d101d4e */
[----:B------:R-:W0:Y:S01]  /*1ac0*/  LDGDEPBAR ;  /* 0x00000000000079af */ /* 0x000e220000000000 */
[----:B-12---:R-:W-:Y:S01]  /*1ad0*/  SHF.R.S32.HI R12, RZ, 0x4, R20 ;  /* 0x00000004ff0c7819 */ /* 0x006fe20000011414 */
[----:B------:R-:W-:-:S02]  /*1ae0*/  UIMAD UR17, UR8, UR4, URZ ;  /* 0x00000004081172a4 */ /* 0x000fc4000f8e023f */
[----:B------:R-:W-:Y:S01]  /*1af0*/  UIMAD.WIDE.U32 UR20, UR9, UR4, URZ ;  /* 0x00000004091472a5 */ /* 0x000fe2000f8e003f */
[----:B------:R-:W-:Y:S01]  /*1b00*/  STL [R1+0x54], R171 ;  /* 0x000054ab01007387 */ /* 0x000fe20000100800 */
[----:B---3--:R-:W-:-:S03]  /*1b10*/  @!P6 LEA R6, P0, R0, c[0x0][0x2a0], 0x2 ;  /* 0x0000a8000006ea11 */ /* 0x008fc600078010ff */
[----:B------:R-:W-:Y:S01]  /*1b20*/  BAR.SYNC.DEFER_BLOCKING 0x0 ;  /* 0x0000000000007b1d */ /* 0x000fe20000010000 */
[----:B------:R-:W-:Y:S01]  /*1b30*/  @!P6 LEA.HI.X R7, R0, c[0x0][0x2a4], R3, 0x2, P0 ;  /* 0x0000a9000007ea11 */ /* 0x000fe200000f1403 */
[----:B-----5:R-:W-:Y:S01]  /*1b40*/  IMAD.MOV R5, RZ, RZ, -R10 ;  /* 0x000000ffff057224 */ /* 0x020fe200078e0a0a */
[----:B----4-:R-:W-:Y:S01]  /*1b50*/  LEA.HI R8, R20, R12, RZ, 0x1 ;  /* 0x0000000c14087211 */ /* 0x010fe200078f08ff */
[----:B------:R-:W-:Y:S01]  /*1b60*/  UIMAD UR17, UR9, UR5, UR17 ;  /* 0x00000005091172a4 */ /* 0x000fe2000f8e0211 */
[----:B------:R-:W-:Y:S01]  /*1b70*/  ISETP.GE.AND P5, PT, R16, c[0x0][0x1d4], PT ;  /* 0x0000750010007a0c */ /* 0x000fe20003fa6270 */
[----:B------:R-:W-:Y:S01]  /*1b80*/  IMAD R245, R5, c[0x0][0x2b8], R11 ;  /* 0x0000ae0005f57a24 */ /* 0x000fe200078e020b */
[----:B------:R-:W-:Y:S01]  /*1b90*/  LOP3.LUT R8, R8, 0xfffffffe, RZ, 0xc0, !PT ;  /* 0xfffffffe08087812 */ /* 0x000fe200078ec0ff */
[----:B------:R-:W-:Y:S01]  /*1ba0*/  ULDC.64 UR4, c[0x0][0x210] ;  /* 0x0000840000047ab9 */ /* 0x000fe20000000a00 */
[----:B------:R-:W-:Y:S01]  /*1bb0*/  ISETP.GE.AND P4, PT, R41, c[0x0][0x1d4], PT ;  /* 0x0000750029007a0c */ /* 0x000fe20003f86270 */
[----:B------:R-:W-:Y:S01]  /*1bc0*/  STL [R1+0x58], R170 ;  /* 0x000058aa01007387 */ /* 0x000fe20000100800 */
[----:B------:R-:W-:Y:S01]  /*1bd0*/  SHF.R.S32.HI R9, RZ, 0x1f, R245 ;  /* 0x0000001fff097819 */ /* 0x000fe200000114f5 */
[----:B------:R-:W-:-:S04]  /*1be0*/  IMAD.IADD R12, R12, 0x1, -R8 ;  /* 0x000000010c0c7824 */ /* 0x000fc800078e0a08 */
[----:B------:R-:W-:Y:S01]  /*1bf0*/  IMAD R8, R9, c[0x0][0x208], RZ ;  /* 0x0000820009087a24 */ /* 0x000fe200078e02ff */
[----:B------:R-:W-:Y:S01]  /*1c00*/  UIMAD.WIDE.U32 UR22, UR9, UR4, URZ ;  /* 0x00000004091672a5 */ /* 0x000fe2000f8e003f */
[----:B------:R1:W2:Y:S01]  /*1c10*/  @!P6 LDG.E R237, [R6.64] ;  /* 0x0000000e06ede981 */ /* 0x0002a2000c1e1900 */
[----:B------:R-:W-:Y:S01]  /*1c20*/  LOP3.LUT R0, R21, 0xfffffff8, RZ, 0xc0, !PT ;  /* 0xfffffff815007812 */ /* 0x000fe200078ec0ff */
[----:B------:R-:W-:Y:S01]  /*1c30*/  IMAD R8, R245, c[0x0][0x20c], R8 ;  /* 0x00008300f5087a24 */ /* 0x000fe200078e0208 */
[----:B------:R-:W-:Y:S01]  /*1c40*/  UIMAD UR4, UR8, UR4, URZ ;  /* 0x00000004080472a4 */ /* 0x000fe2000f8e023f */
[----:B------:R-:W-:Y:S01]  /*1c50*/  ISETP.GE.AND P6, PT, R100, c[0x0][0x1d4], PT ;  /* 0x0000750064007a0c */ /* 0x000fe20003fc6270 */
[----:B------:R-:W-:Y:S01]  /*1c60*/  UIADD3 UR8, UR21, UR17, URZ ;  /* 0x0000001115087290 */ /* 0x000fe2000fffe03f */
[----:B------:R-:W-:Y:S01]  /*1c70*/  IMAD.IADD R4, R169, 0x1, -R0 ;  /* 0x00000001a9047824 */ /* 0x000fe200078e0a00 */
[----:B------:R-:W-:Y:S01]  /*1c80*/  UIMAD UR4, UR9, UR5, UR4 ;  /* 0x00000005090472a4 */ /* 0x000fe2000f8e0204 */
[----:B------:R-:W-:Y:S01]  /*1c90*/  SHF.R.S32.HI R172, RZ, 0x1f, R100 ;  /* 0x0000001fffac7819 */ /* 0x000fe20000011464 */
[----:B------:R-:W-:Y:S01]  /*1ca0*/  UISETP.GE.AND UP0, UPT, UR6, 0x2, UPT ;  /* 0x000000020600788c */ /* 0x000fe2000bf06270 */
[----:B------:R-:W-:Y:S01]  /*1cb0*/  SEL R168, RZ, 0x10, P4 ;  /* 0x00000010ffa87807 */ /* 0x000fe20002000000 */
[----:B------:R-:W-:Y:S01]  /*1cc0*/  UIADD3 UR17, UR23, UR4, URZ ;  /* 0x0000000417117290 */ /* 0x000fe2000fffe03f */
[----:B------:R-:W-:Y:S01]  /*1cd0*/  LEA.HI R3, R4, R4, RZ, 0x1 ;  /* 0x0000000404037211 */ /* 0x000fe200078f08ff */
[----:B------:R-:W-:-:S04]  /*1ce0*/  ULEA UR4, UR6, 0xffffffc0, 0x6 ;  /* 0xffffffc006047891 */ /* 0x000fc8000f8e303f */
[----:B------:R-:W-:-:S06]  /*1cf0*/  UIADD3 UR4, UR7, -UR4, URZ ;  /* 0x8000000407047290 */ /* 0x000fcc000fffe03f */
[----:B------:R-:W-:Y:S02]  /*1d00*/  IADD3 R40, -R40, UR4, RZ ;  /* 0x0000000428287c10 */ /* 0x000fe4000fffe1ff */
[----:B-1----:R-:W-:Y:S01]  /*1d10*/  SHF.R.S32.HI R6, RZ, 0x1, R3 ;  /* 0x00000001ff067819 */ /* 0x002fe20000011403 */
[----:B------:R-:W-:Y:S01]  /*1d20*/  IMAD.SHL.U32 R7, R19, 0x8, RZ ;  /* 0x0000000813077824 */ /* 0x000fe200078e00ff */
[----:B------:R-:W-:Y:S02]  /*1d30*/  LOP3.LUT R3, R3, 0x3fffffe, RZ, 0xc0, !PT ;  /* 0x03fffffe03037812 */ /* 0x000fe400078ec0ff */
[C---:B------:R-:W-:Y:S01]  /*1d40*/  LOP3.LUT P2, RZ, R6.reuse, 0x2, RZ, 0xc0, !PT ;  /* 0x0000000206ff7812 */ /* 0x040fe2000784c0ff */
[----:B------:R-:W-:-:S05]  /*1d50*/  IMAD.SHL.U32 R0, R6, 0x40, RZ ;  /* 0x0000004006007824 */ /* 0x000fca00078e00ff */
[----:B------:R-:W-:-:S04]  /*1d60*/  LOP3.LUT R0, R0, 0xc0, RZ, 0xc0, !PT ;  /* 0x000000c000007812 */ /* 0x000fc800078ec0ff */
[----:B------:R-:W-:Y:S02]  /*1d70*/  LOP3.LUT R7, R0, 0x8, R7, 0xf8, !PT ;  /* 0x0000000800077812 */ /* 0x000fe400078ef807 */
[----:B------:R-:W-:Y:S01]  /*1d80*/  SHF.R.U32.HI R5, RZ, 0x3, R0 ;  /* 0x00000003ff057819 */ /* 0x000fe20000011600 */
[----:B------:R-:W-:Y:S02]  /*1d90*/  IMAD.IADD R0, R4, 0x1, -R3 ;  /* 0x0000000104007824 */ /* 0x000fe400078e0a03 */
[----:B------:R-:W-:Y:S01]  /*1da0*/  IMAD R3, R9, c[0x0][0x1e0], RZ ;  /* 0x0000780009037a24 */ /* 0x000fe200078e02ff */
[----:B------:R-:W-:Y:S01]  /*1db0*/  LOP3.LUT R5, R7, R5, RZ, 0x3c, !PT ;  /* 0x0000000507057212 */ /* 0x000fe200078e3cff */
[----:B------:R-:W-:-:S04]  /*1dc0*/  IMAD.WIDE.U32 R6, R245, c[0x0][0x1e0], RZ ;  /* 0x00007800f5067a25 */ /* 0x000fc800078e00ff */
[----:B------:R-:W-:Y:S02]  /*1dd0*/  IMAD R3, R245, c[0x0][0x1e4], R3 ;  /* 0x00007900f5037a24 */ /* 0x000fe400078e0203 */
[----:B------:R-:W-:Y:S02]  /*1de0*/  IMAD R0, R12, 0x8, R0 ;  /* 0x000000080c007824 */ /* 0x000fe400078e0200 */
[----:B------:R-:W-:Y:S02]  /*1df0*/  IMAD.IADD R7, R7, 0x1, R3 ;  /* 0x0000000107077824 */ /* 0x000fe400078e0203 */
[----:B------:R-:W-:Y:S02]  /*1e00*/  IMAD.U32 R0, R0, 0x20, R5 ;  /* 0x0000002000007824 */ /* 0x000fe400078e0005 */
[----:B------:R-:W-:-:S04]  /*1e10*/  IMAD.WIDE.U32 R4, R245, c[0x0][0x208], RZ ;  /* 0x00008200f5047a25 */ /* 0x000fc800078e00ff */
[----:B------:R-:W-:Y:S02]  /*1e20*/  IMAD.IADD R5, R5, 0x1, R8 ;  /* 0x0000000105057824 */ /* 0x000fe400078e0208 */
[----:B------:R-:W-:-:S05]  /*1e30*/  IMAD.SHL.U32 R220, R0, 0x2, RZ ;  /* 0x0000000200dc7824 */ /* 0x000fca00078e00ff */
[C---:B------:R-:W-:Y:S02]  /*1e40*/  IADD3 R0, R220.reuse, 0x3100, RZ ;  /* 0x00003100dc007810 */ /* 0x040fe40007ffe0ff */
[----:B------:R-:W-:Y:S02]  /*1e50*/  IADD3 R225, R220, 0x3120, RZ ;  /* 0x00003120dce17810 */ /* 0x000fe40007ffe0ff */
[----:B------:R-:W-:Y:S01]  /*1e60*/  @P2 IADD3 R225, R0, -0x20, RZ ;  /* 0xffffffe000e12810 */ /* 0x000fe20007ffe0ff */
[----:B------:R-:W-:-:S03]  /*1e70*/  IMAD.SHL.U32 R0, R18, 0x40, RZ ;  /* 0x0000004012007824 */ /* 0x000fc600078e00ff */
[C---:B------:R-:W-:Y:S02]  /*1e80*/  IADD3 R236, R225.reuse, 0x400, RZ ;  /* 0x00000400e1ec7810 */ /* 0x040fe40007ffe0ff */
[----:B------:R-:W-:Y:S02]  /*1e90*/  LOP3.LUT R0, R0, 0xc0, RZ, 0xc0, !PT ;  /* 0x000000c000007812 */ /* 0x000fe400078ec0ff */
[C---:B------:R-:W-:Y:S02]  /*1ea0*/  IADD3 R235, R225.reuse, 0x800, RZ ;  /* 0x00000800e1eb7810 */ /* 0x040fe40007ffe0ff */
[C---:B------:R-:W-:Y:S02]  /*1eb0*/  IADD3 R234, R225.reuse, 0xc00, RZ ;  /* 0x00000c00e1ea7810 */ /* 0x040fe40007ffe0ff */
[C---:B------:R-:W-:Y:S02]  /*1ec0*/  IADD3 R233, R225.reuse, 0x1000, RZ ;  /* 0x00001000e1e97810 */ /* 0x040fe40007ffe0ff */
[----:B------:R-:W-:-:S02]  /*1ed0*/  IADD3 R232, R225, 0x1400, RZ ;  /* 0x00001400e1e87810 */ /* 0x000fc40007ffe0ff */
[C---:B------:R-:W-:Y:S02]  /*1ee0*/  IADD3 R231, R225.reuse, 0x1800, RZ ;  /* 0x00001800e1e77810 */ /* 0x040fe40007ffe0ff */
[C---:B------:R-:W-:Y:S02]  /*1ef0*/  IADD3 R230, R225.reuse, 0x1c00, RZ ;  /* 0x00001c00e1e67810 */ /* 0x040fe40007ffe0ff */
[C---:B------:R-:W-:Y:S02]  /*1f00*/  IADD3 R229, R225.reuse, 0x2000, RZ ;  /* 0x00002000e1e57810 */ /* 0x040fe40007ffe0ff */
[C---:B------:R-:W-:Y:S02]  /*1f10*/  IADD3 R228, R225.reuse, 0x2400, RZ ;  /* 0x00002400e1e47810 */ /* 0x040fe40007ffe0ff */
[C---:B------:R-:W-:Y:S02]  /*1f20*/  IADD3 R227, R225.reuse, 0x2800, RZ ;  /* 0x00002800e1e37810 */ /* 0x040fe40007ffe0ff */
[----:B------:R-:W-:-:S02]  /*1f30*/  IADD3 R226, R225, 0x2c00, RZ ;  /* 0x00002c00e1e27810 */ /* 0x000fc40007ffe0ff */
[----:B--2---:R-:W-:Y:S01]  /*1f40*/  SHF.R.S32.HI R3, RZ, 0x1f, R237 ;  /* 0x0000001fff037819 */ /* 0x004fe200000114ed */
[----:B------:R-:W-:-:S04]  /*1f50*/  IMAD.WIDE.U32 R6, R237, c[0x0][0x1f0], R6 ;  /* 0x00007c00ed067a25 */ /* 0x000fc800078e0006 */
[C---:B------:R-:W-:Y:S01]  /*1f60*/  IMAD R9, R3.reuse, c[0x0][0x1f0], RZ ;  /* 0x00007c0003097a24 */ /* 0x040fe200078e02ff */
[----:B------:R-:W-:Y:S01]  /*1f70*/  IADD3 R8, P0, R6, UR20, RZ ;  /* 0x0000001406087c10 */ /* 0x000fe2000ff1e0ff */
[----:B------:R-:W-:Y:S02]  /*1f80*/  IMAD R3, R3, c[0x0][0x218], RZ ;  /* 0x0000860003037a24 */ /* 0x000fe400078e02ff */
[C---:B------:R-:W-:Y:S02]  /*1f90*/  IMAD R9, R237.reuse, c[0x0][0x1f4], R9 ;  /* 0x00007d00ed097a24 */ /* 0x040fe400078e0209 */
[----:B------:R-:W-:-:S03]  /*1fa0*/  IMAD.WIDE.U32 R4, R237, c[0x0][0x218], R4 ;  /* 0x00008600ed047a25 */ /* 0x000fc600078e0004 */
[----:B------:R-:W-:Y:S01]  /*1fb0*/  IADD3.X R6, R7, UR8, R9, P0, !PT ;  /* 0x0000000807067c10 */ /* 0x000fe200087fe409 */
[----:B------:R-:W-:Y:S01]  /*1fc0*/  IMAD R3, R237, c[0x0][0x21c], R3 ;  /* 0x00008700ed037a24 */ /* 0x000fe200078e0203 */
[----:B------:R-:W-:Y:S02]  /*1fd0*/  LEA R9, P1, R8, c[0x0][0x1c8], 0x1 ;  /* 0x0000720008097a11 */ /* 0x000fe400078208ff */
[----:B------:R-:W-:Y:S02]  /*1fe0*/  IADD3 R7, P0, R4, UR22, RZ ;  /* 0x0000001604077c10 */ /* 0x000fe4000ff1e0ff */
[----:B------:R-:W-:Y:S01]  /*1ff0*/  LEA.HI.X R8, R8, c[0x0][0x1cc], R6, 0x1, P1 ;  /* 0x0000730008087a11 */ /* 0x000fe200008f0c06 */
[----:B------:R-:W-:Y:S01]  /*2000*/  SHFL.IDX PT, R4, R9, RZ, 0x1c1f ;  /* 0x001c1fff09047589 */ /* 0x000fe200000e0000 */
[----:B------:R-:W-:Y:S02]  /*2010*/  IADD3.X R3, R5, UR17, R3, P0, !PT ;  /* 0x0000001105037c10 */ /* 0x000fe400087fe403 */
[----:B------:R-:W-:Y:S01]  /*2020*/  LEA R11, P0, R7, c[0x0][0x1f8], 0x1 ;  /* 0x00007e00070b7a11 */ /* 0x000fe200078008ff */
[----:B------:R-:W1:Y:S01]  /*2030*/  SHFL.IDX PT, R5, R8, RZ, 0x1c1f ;  /* 0x001c1fff08057589 */ /* 0x000e6200000e0000 */
[----:B------:R-:W-:-:S02]  /*2040*/  ISETP.GE.AND P1, PT, R40, 0x1, PT ;  /* 0x000000012800780c */ /* 0x000fc40003f26270 */
[----:B------:R-:W-:Y:S01]  /*2050*/  LEA.HI.X R10, R7, c[0x0][0x1fc], R3, 0x1, P0 ;  /* 0x00007f00070a7a11 */ /* 0x000fe200000f0c03 */
[----:B------:R-:W-:Y:S01]  /*2060*/  SHFL.IDX PT, R6, R9, 0x1, 0x1c1f ;  /* 0x003c1f0009067f89 */ /* 0x000fe200000e0000 */
[----:B------:R-:W-:Y:S01]  /*2070*/  ISETP.GT.AND P0, PT, R40, 0x20, PT ;  /* 0x000000202800780c */ /* 0x000fe20003f04270 */
[----:B------:R-:W-:Y:S02]  /*2080*/  IMAD.SHL.U32 R3, R12, 0x8, RZ ;  /* 0x000000080c037824 */ /* 0x000fe400078e00ff */
[----:B------:R2:W3:Y:S03]  /*2090*/  SHFL.IDX PT, R7, R8, 0x1, 0x1c1f ;  /* 0x003c1f0008077f89 */ /* 0x0004e600000e0000 */
[----:B------:R-:W-:Y:S01]  /*20a0*/  LOP3.LUT R3, R0, 0x8, R3, 0xf8, !PT ;  /* 0x0000000800037812 */ /* 0x000fe200078ef803 */
[----:B------:R-:W4:Y:S01]  /*20b0*/  SHFL.IDX PT, R14, R11, RZ, 0x1c1f ;  /* 0x001c1fff0b0e7589 */ /* 0x000f2200000e0000 */
[----:B------:R-:W-:-:S03]  /*20c0*/  SHF.R.U32.HI R0, RZ, 0x3, R0 ;  /* 0x00000003ff007819 */ /* 0x000fc60000011600 */
[----:B------:R-:W-:Y:S01]  /*20d0*/  SHFL.IDX PT, R13, R11, 0x1, 0x1c1f ;  /* 0x003c1f000b0d7f89 */ /* 0x000fe200000e0000 */
[----:B------:R-:W-:-:S03]  /*20e0*/  LOP3.LUT R103, R3, R0, RZ, 0x3c, !PT ;  /* 0x0000000003677212 */ /* 0x000fc600078e3cff */
[----:B------:R-:W5:Y:S04]  /*20f0*/  SHFL.IDX PT, R12, R10, RZ, 0x1c1f ;  /* 0x001c1fff0a0c7589 */ /* 0x000f6800000e0000 */
[----:B------:R3:W4:Y:S01]  /*2100*/  SHFL.IDX PT, R3, R10, 0x1, 0x1c1f ;  /* 0x003c1f000a037f89 */ /* 0x00072200000e0000 */
[----:B--2---:R-:W-:Y:S02]  /*2110*/  LOP3.LUT R8, R15, 0x7fffffe, RZ, 0xc0, !PT ;  /* 0x07fffffe0f087812 */ /* 0x004fe400078ec0ff */
[----:B------:R-:W-:-:S03]  /*2120*/  SHF.R.S32.HI R15, RZ, 0x1f, R17 ;  /* 0x0000001fff0f7819 */ /* 0x000fc60000011411 */
[----:B------:R-:W-:Y:S01]  /*2130*/  IMAD.IADD R164, R17, 0x1, -R8 ;  /* 0x0000000111a47824 */ /* 0x000fe200078e0a08 */
[----:B------:R-:W-:Y:S01]  /*2140*/  LEA.HI R15, R15, R17, RZ, 0x3 ;  /* 0x000000110f0f7211 */ /* 0x000fe200078f18ff */
[----:B-1----:R-:W-:-:S04]  /*2150*/  @P1 IMAD.WIDE R8, R100, 0x2, R4 ;  /* 0x0000000264081825 */ /* 0x002fc800078e0204 */
[----:B------:R-:W-:Y:S01]  /*2160*/  IMAD.SHL.U32 R0, R15, 0x20, RZ ;  /* 0x000000200f007824 */ /* 0x000fe200078e00ff */
[----:B------:R1:W-:Y:S01]  /*2170*/  @P1 LDGSTS.E.BYPASS.LTC128B.128 [R167+0x3100], [R8.64], !P6 ;  /* 0x0310000008a71fae */ /* 0x0003e2000f101d4e */
[----:B---3--:R-:W-:-:S03]  /*2180*/  @P0 IMAD.WIDE R10, R100, 0x2, R6 ;  /* 0x00000002640a0825 */ /* 0x008fc600078e0206 */
[----:B------:R-:W-:-:S05]  /*2190*/  LOP3.LUT R102, R0, 0xffffff00, RZ, 0xc0, !PT ;  /* 0xffffff0000667812 */ /* 0x000fca00078ec0ff */
[----:B------:R-:W-:-:S04]  /*21a0*/  IMAD R0, R165, 0x200, R102 ;  /* 0x00000200a5007824 */ /* 0x000fc800078e0266 */
[----:B------:R-:W-:-:S04]  /*21b0*/  IMAD R0, R164, 0x20, R0 ;  /* 0x00000020a4007824 */ /* 0x000fc800078e0200 */
[----:B------:R-:W-:-:S04]  /*21c0*/  IMAD.IADD R0, R103, 0x1, R0 ;  /* 0x0000000167007824 */ /* 0x000fc800078e0200 */
[----:B------:R-:W-:Y:S02]  /*21d0*/  IMAD.SHL.U32 R223, R0, 0x2, RZ ;  /* 0x0000000200df7824 */ /* 0x000fe400078e00ff */
[----:B------:R-:W-:Y:S02]  /*21e0*/  IMAD R0, R164, 0x20, R102 ;  /* 0x00000020a4007824 */ /* 0x000fe400078e0266 */
[----:B------:R-:W-:Y:S02]  /*21f0*/  IMAD R224, R2, 0x2, R223 ;  /* 0x0000000202e07824 */ /* 0x000fe400078e02df */
[----:B-1----:R-:W-:-:S04]  /*2200*/  @P1 IMAD.WIDE R8, R171, 0x2, R4 ;  /* 0x00000002ab081825 */ /* 0x002fc800078e0204 */
[----:B------:R-:W-:Y:S01]  /*2210*/  @P1 IMAD.WIDE R4, R170, 0x2, R4 ;  /* 0x00000002aa041825 */ /* 0x000fe200078e0204 */
[----:B------:R1:W-:Y:S03]  /*2220*/  @P1 LDGSTS.E.BYPASS.LTC128B.128 [R167+0x4100], [R8.64], !P5 ;  /* 0x0410000008a71fae */ /* 0x0003e6000e901d4e */
[----:B------:R-:W-:Y:S01]  /*2230*/  IMAD.IADD R0, R103, 0x1, R0 ;  /* 0x0000000167007824 */ /* 0x000fe200078e0200 */
[----:B------:R2:W-:Y:S04]  /*2240*/  @P1 LDGSTS.E.BYPASS.LTC128B.128 [R167+0x5100], [R4.64], !P4 ;  /* 0x0510000004a71fae */ /* 0x0005e8000e101d4e */
[----:B------:R3:W-:Y:S01]  /*2250*/  @P0 LDGSTS.E.BYPASS.LTC128B.128 [R167+0x3900], [R10.64], !P6 ;  /* 0x039000000aa70fae */ /* 0x0007e2000f101d4e */
[----:B-1----:R-:W-:-:S04]  /*2260*/  @P0 IMAD.WIDE R8, R171, 0x2, R6 ;  /* 0x00000002ab080825 */ /* 0x002fc800078e0206 */
[----:B------:R-:W-:Y:S01]  /*2270*/  @P0 IMAD.WIDE R6, R170, 0x2, R6 ;  /* 0x00000002aa060825 */ /* 0x000fe200078e0206 */
[----:B------:R1:W-:Y:S03]  /*2280*/  @P0 LDGSTS.E.BYPASS.LTC128B.128 [R167+0x4900], [R8.64], !P5 ;  /* 0x0490000008a70fae */ /* 0x0003e6000e901d4e */
[----:B--2---:R-:W-:Y:S01]  /*2290*/  IMAD.WIDE R4, R171, 0x2, RZ ;  /* 0x00000002ab047825 */ /* 0x004fe200078e02ff */
[----:B------:R2:W-:Y:S04]  /*22a0*/  @P0 LDGSTS.E.BYPASS.LTC128B.128 [R167+0x5900], [R6.64], !P4 ;  /* 0x0590000006a70fae */ /* 0x0005e8000e101d4e */
[----:B------:R-:W0:Y:S01]  /*22b0*/  LDGDEPBAR ;  /* 0x00000000000079af */ /* 0x000e220000000000 */
[----:B----4-:R-:W-:-:S05]  /*22c0*/  IADD3 R46, P2, R14, R4, RZ ;  /* 0x000000040e2e7210 */ /* 0x010fca0007f5e0ff */
[----:B-----5:R-:W-:Y:S01]  /*22d0*/  IMAD.X R47, R12, 0x1, R5, P2 ;  /* 0x000000010c2f7824 */ /* 0x020fe200010e0605 */
[----:B------:R-:W-:Y:S01]  /*22e0*/  ISETP.GE.AND P2, PT, R16, c[0x0][0x1d4], PT ;  /* 0x0000750010007a0c */ /* 0x000fe20003f46270 */
[----:B-1----:R-:W-:-:S04]  /*22f0*/  IMAD.WIDE R8, R100, 0x2, RZ ;  /* 0x0000000264087825 */ /* 0x002fc800078e02ff */
[----:B--2---:R-:W-:Y:S01]  /*2300*/  IMAD.WIDE R6, R170, 0x2, RZ ;  /* 0x00000002aa067825 */ /* 0x004fe200078e02ff */
[----:B------:R-:W-:Y:S01]  /*2310*/  IADD3 R48, P0, R14, R8, RZ ;  /* 0x000000080e307210 */ /* 0x000fe20007f1e0ff */
[----:B------:R-:W-:-:S04]  /*2320*/  DEPBAR.LE SB0, 0x1 ;  /* 0x000080400000791a */ /* 0x000fc80000000000 */
[----:B------:R-:W-:Y:S01]  /*2330*/  IADD3 R44, P1, R8, R13, RZ ;  /* 0x0000000d082c7210 */ /* 0x000fe20007f3e0ff */
[----:B------:R-:W-:Y:S01]  /*2340*/  IMAD.X R49, R12, 0x1, R9, P0 ;  /* 0x000000010c317824 */ /* 0x000fe200000e0609 */
[----:B------:R-:W-:-:S04]  /*2350*/  DEPBAR.LE SB0, 0x0 ;  /* 0x000080000000791a */ /* 0x000fc80000000000 */
[----:B------:R-:W-:Y:S01]  /*2360*/  BAR.SYNC.DEFER_BLOCKING 0x0 ;  /* 0x0000000000007b1d */ /* 0x000fe20000010000 */
[----:B------:R-:W-:Y:S01]  /*2370*/  IADD3 R42, P0, R4, R13, RZ ;  /* 0x0000000d042a7210 */ /* 0x000fe20007f1e0ff */
[----:B------:R-:W-:Y:S01]  /*2380*/  IMAD.X R45, R9, 0x1, R3, P1 ;  /* 0x00000001092d7824 */ /* 0x000fe200008e0603 */
[----:B------:R-:W-:-:S03]  /*2390*/  IADD3 R38, P1, R14, R6, RZ ;  /* 0x000000060e267210 */ /* 0x000fc60007f3e0ff */
[----:B------:R-:W-:Y:S01]  /*23a0*/  IMAD.X R43, R5, 0x1, R3, P0 ;  /* 0x00000001052b7824 */ /* 0x000fe200000e0603 */
[----:B------:R-:W-:Y:S01]  /*23b0*/  IADD3 R36, P0, R6, R13, RZ ;  /* 0x0000000d06247210 */ /* 0x000fe20007f1e0ff */
[----:B------:R-:W-:Y:S01]  /*23c0*/  IMAD.X R39, R12, 0x1, R7, P1 ;  /* 0x000000010c277824 */ /* 0x000fe200008e0607 */
[----:B------:R-:W-:-:S03]  /*23d0*/  ISETP.GE.AND P1, PT, R100, c[0x0][0x1d4], PT ;  /* 0x0000750064007a0c */ /* 0x000fc60003f26270 */
[----:B------:R-:W-:Y:S01]  /*23e0*/  IMAD.X R37, R7, 0x1, R3, P0 ;  /* 0x0000000107257824 */ /* 0x000fe200000e0603 */
[----:B------:R-:W-:Y:S02]  /*23f0*/  ISETP.LT.OR P0, PT, R40, 0x1, P1 ;  /* 0x000000012800780c */ /* 0x000fe40000f01670 */
[----:B------:R-:W-:Y:S02]  /*2400*/  ISETP.GE.AND P1, PT, R41, c[0x0][0x1d4], PT ;  /* 0x0000750029007a0c */ /* 0x000fe40003f26270 */
[----:B------:R-:W-:-:S05]  /*2410*/  IADD3 R3, R167, 0x100, RZ ;  /* 0x00000100a7037810 */ /* 0x000fca0007ffe0ff */
[----:B------:R-:W-:Y:S04]  /*2420*/  STL [R1+0x1c], R3 ;  /* 0x00001c0301007387 */ /* 0x000fe80000100800 */
[----:B---3--:R-:W-:Y:S04]  /*2430*/  LDSM.16.M88.4 R8, [R223+0x6100] ;  /* 0x00610000df08783b */ /* 0x008fe80000000200 */
[----:B------:R-:W-:Y:S04]  /*2440*/  LDSM.16.M88.4 R4, [R223+0x7100] ;  /* 0x00710000df04783b */ /* 0x000fe80000000200 */
[----:B------:R-:W-:Y:S04]  /*2450*/  LDSM.16.M88.4 R16, [R224+0x6100] ;  /* 0x00610000e010783b */ /* 0x000fe80000000200 */
[----:B------:R-:W-:Y:S04]  /*2460*/  LDSM.16.M88.4 R12, [R224+0x7100] ;  /* 0x00710000e00c783b */ /* 0x000fe80000000200 */
[----:B------:R-:W1:Y:S04]  /*2470*/  LDSM.16.M88.4 R32, [R220+0x3100] ;  /* 0x00310000dc20783b */ /* 0x000e680000000200 */
[----:B------:R-:W-:Y:S04]  /*2480*/  LDSM.16.M88.4 R28, [R220+0x3500] ;  /* 0x00350000dc1c783b */ /* 0x000fe80000000200 */
[----:B------:R-:W2:Y:S04]  /*2490*/  LDSM.16.M88.4 R24, [R220+0x3900] ;  /* 0x00390000dc18783b */ /* 0x000ea80000000200 */
[----:B------:R-:W3:Y:S04]  /*24a0*/  LDSM.16.M88.4 R20, [R220+0x3d00] ;  /* 0x003d0000dc14783b */ /* 0x000ee80000000200 */
[----:B------:R-:W-:Y:S04]  /*24b0*/  LDSM.16.M88.4 R60, [R225] ;  /* 0x00000000e13c783b */ /* 0x000fe80000000200 */
[----:B------:R-:W-:Y:S04]  /*24c0*/  LDSM.16.M88.4 R56, [R225+0x400] ;  /* 0x00040000e138783b */ /* 0x000fe80000000200 */
[----:B------:R-:W4:Y:S04]  /*24d0*/  LDSM.16.M88.4 R52, [R225+0x800] ;  /* 0x00080000e134783b */ /* 0x000f280000000200 */
[----:B------:R-:W5:Y:S04]  /*24e0*/  LDSM.16.M88.4 R64, [R225+0xc00] ;  /* 0x000c0000e140783b */ /* 0x000f680000000200 */
[----:B------:R-:W-:Y:S01]  /*24f0*/  @!PT LDS RZ, [RZ] ;  /* 0x00000000fffff984 */ /* 0x000fe20000000800 */
[----:B------:R-:W-:Y:S01]  /*2500*/  @!PT LDS RZ, [RZ] ;  /* 0x00000000fffff984 */ /* 0x000fe20000000800 */
[----:B------:R-:W-:Y:S01]  /*2510*/  @!PT LDS RZ, [RZ] ;  /* 0x00000000fffff984 */ /* 0x000fe20000000800 */
[----:B------:R3:W-:Y:S01]  /*2520*/  LDGSTS.E.BYPASS.LTC128B.128 [R167+0x100], [R48.64], !P0 ;  /* 0x0010000030a77fae */ /* 0x0007e2000c101d4e */
[----:B------:R-:W-:-:S02]  /*2530*/  ISETP.LT.OR P0, PT, R40, 0x1, P2 ;  /* 0x000000012800780c */ /* 0x000fc40001701670 */
[C---:B------:R-:W-:Y:S01]  /*2540*/  ISETP.LT.OR P2, PT, R40.reuse, 0x21, P2 ;  /* 0x000000212800780c */ /* 0x040fe20001741670 */
[C---:B-1----:R-:W-:Y:S10]  /*2550*/  HMMA.16816.F32 R84, R4.reuse, R32, RZ ;  /* 0x000000200454723c */ /* 0x042ff400000018ff */
[----:B------:R1:W-:Y:S01]  /*2560*/  LDGSTS.E.BYPASS.LTC128B.128 [R167+0x1100], [R46.64], !P0 ;  /* 0x011000002ea77fae */ /* 0x0003e2000c101d4e */
[C---:B------:R-:W-:Y:S01]  /*2570*/  ISETP.LT.OR P0, PT, R40.reuse, 0x1, P1 ;  /* 0x000000012800780c */ /* 0x040fe20000f01670 */
[----:B--2---:R-:W-:Y:S01]  /*2580*/  HMMA.16816.F32 R68, R4, R24, RZ ;  /* 0x000000180444723c */ /* 0x004fe200000018ff */
[----:B------:R-:W-:-:S07]  /*2590*/  ISETP.LT.OR P1, PT, R40, 0x21, P1 ;  /* 0x000000212800780c */ /* 0x000fce0000f21670 */
[----:B------:R-:W-:Y:S04]  /*25a0*/  HMMA.16816.F32 R76, R4, R28, RZ ;  /* 0x0000001c044c723c */ /* 0x000fe800000018ff */
[----:B------:R2:W-:Y:S01]  /*25b0*/  LDGSTS.E.BYPASS.LTC128B.128 [R167+0x2100], [R38.64], !P0 ;  /* 0x0210000026a77fae */ /* 0x0005e2000c101d4e */
[----:B------:R-:W-:-:S03]  /*25c0*/  ISETP.GE.AND P0, PT, R100, c[0x0][0x1d4], PT ;  /* 0x0000750064007a0c */ /* 0x000fc60003f06270 */
[----:B---3--:R-:W-:Y:S01]  /*25d0*/  HMMA.16816.F32 R48, R4, R20, RZ ;  /* 0x000000140430723c */ /* 0x008fe200000018ff */
[----:B------:R-:W-:-:S07]  /*25e0*/  ISETP.LT.OR P0, PT, R40, 0x21, P0 ;  /* 0x000000212800780c */ /* 0x000fce0000701670 */
[C---:B------:R-:W-:Y:S06]  /*25f0*/  HMMA.16816.F32 R80, R4.reuse, R34, RZ ;  /* 0x000000220450723c */ /* 0x040fec00000018ff */
[----:B------:R1:W-:Y:S01]  /*2600*/  LDGSTS.E.BYPASS.LTC128B.128 [R167+0x900], [R44.64], !P0 ;  /* 0x009000002ca77fae */ /* 0x0003e2000c101d4e */
[----:B------:R-:W-:Y:S01]  /*2610*/  PLOP3.LUT P0, PT, PT, PT, UP0, 0x80, 0x0 ;  /* 0x000000000000781c */ /* 0x000fe20003f0f008 */
[----:B------:R-:W-:Y:S02]  /*2620*/  HMMA.16816.F32 R72, R4, R30, RZ ;  /* 0x0000001e0448723c */ /* 0x000fe400000018ff */
[----:B------:R3:W-:Y:S01]  /*2630*/  LDGSTS.E.BYPASS.LTC128B.128 [R167+0x1900], [R42.64], !P2 ;  /* 0x019000002aa77fae */ /* 0x0007e2000d101d4e */
[----:B------:R-:W-:-:S03]  /*2640*/  ISETP.GT.AND P2, PT, R173, 0x3f, PT ;  /* 0x0000003fad00780c */ /* 0x000fc60003f44270 */
[----:B------:R2:W-:Y:S02]  /*2650*/  LDGSTS.E.BYPASS.LTC128B.128 [R167+0x2900], [R36.64], !P1 ;  /* 0x0290000024a77fae */ /* 0x0005e4000c901d4e */
[C---:B------:R-:W-:Y:S02]  /*2660*/  HMMA.16816.F32 R92, R4.reuse, R26, RZ ;  /* 0x0000001a045c723c */ /* 0x040fe400000018ff */
[----:B------:R-:W0:Y:S06]  /*2670*/  LDGDEPBAR ;  /* 0x00000000000079af */ /* 0x000e2c0000000000 */
[----:B------:R-:W-:Y:S08]  /*2680*/  HMMA.16816.F32 R120, R4, R22, RZ ;  /* 0x000000160478723c */ /* 0x000ff000000018ff */
[C---:B------:R-:W-:Y:S08]  /*2690*/  HMMA.16816.F32 R4, R8.reuse, R20, RZ ;  /* 0x000000140804723c */ /* 0x040ff000000018ff */
[C---:B------:R-:W-:Y:S01]  /*26a0*/  HMMA.16816.F32 R116, R8.reuse, R32, RZ ;  /* 0x000000200874723c */ /* 0x040fe200000018ff */
[----:B--2---:R-:W-:Y:S07]  /*26b0*/  LDSM.16.M88.4 R36, [R220+0x4100] ;  /* 0x00410000dc24783b */ /* 0x004fee0000000200 */
[C---:B------:R-:W-:Y:S01]  /*26c0*/  HMMA.16816.F32 R112, R8.reuse, R34, RZ ;  /* 0x000000220870723c */ /* 0x040fe200000018ff */
[----:B------:R-:W-:Y:S07]  /*26d0*/  LDSM.16.M88.4 R32, [R220+0x4500] ;  /* 0x00450000dc20783b */ /* 0x000fee0000000200 */
[C---:B------:R-:W-:Y:S08]  /*26e0*/  HMMA.16816.F32 R96, R8.reuse, R28, RZ ;  /* 0x0000001c0860723c */ /* 0x040ff000000018ff */
[C---:B------:R-:W-:Y:S01]  /*26f0*/  HMMA.16816.F32 R108, R8.reuse, R30, RZ ;  /* 0x0000001e086c723c */ /* 0x040fe200000018ff */
[----:B------:R-:W-:Y:S07]  /*2700*/  LDSM.16.M88.4 R28, [R220+0x4900] ;  /* 0x00490000dc1c783b */ /* 0x000fee0000000200 */
[C---:B------:R-:W-:Y:S08]  /*2710*/  HMMA.16816.F32 R88, R8.reuse, R24, RZ ;  /* 0x000000180858723c */ /* 0x040ff000000018ff */
[C---:B------:R-:W-:Y:S01]  /*2720*/  HMMA.16816.F32 R104, R8.reuse, R26, RZ ;  /* 0x0000001a0868723c */ /* 0x040fe200000018ff */
[----:B------:R-:W-:Y:S07]  /*2730*/  LDSM.16.M88.4 R24, [R220+0x4d00] ;  /* 0x004d0000dc18783b */ /* 0x000fee0000000200 */
[----:B------:R-:W-:Y:S01]  /*2740*/  HMMA.16816.F32 R20, R8, R22, RZ ;  /* 0x000000160814723c */ /* 0x000fe200000018ff */
[----:B------:R-:W2:Y:S07]  /*2750*/  LDSM.16.M88.4 R8, [R223+0x9100] ;  /* 0x00910000df08783b */ /* 0x000eae0000000200 */
[C---:B----4-:R-:W-:Y:S08]  /*2760*/  HMMA.16816.F32 R148, R12.reuse, R52, R68 ;  /* 0x000000340c94723c */ /* 0x050ff00000001844 */
[C---:B------:R-:W-:Y:S08]  /*2770*/  HMMA.16816.F32 R136, R12.reuse, R60, R84 ;  /* 0x0000003c0c88723c */ /* 0x040ff00000001854 */
[C---:B------:R-:W-:Y:S08]  /*2780*/  HMMA.16816.F32 R152, R12.reuse, R56, R76 ;  /* 0x000000380c98723c */ /* 0x040ff0000000184c */
[C---:B-----5:R-:W-:Y:S01]  /*2790*/  HMMA.16816.F32 R144, R12.reuse, R64, R48 ;  /* 0x000000400c90723c */ /* 0x060fe20000001830 */
[----:B------:R-:W-:Y:S07]  /*27a0*/  LDSM.16.M88.4 R48, [R225+0x1800] ;  /* 0x00180000e130783b */ /* 0x000fee0000000200 */
[C---:B------:R-:W-:Y:S08]  /*27b0*/  HMMA.16816.F32 R68, R12.reuse, R62, R80 ;  /* 0x0000003e0c44723c */ /* 0x040ff00000001850 */
[C---:B-1----:R-:W-:Y:S08]  /*27c0*/  HMMA.16816.F32 R44, R12.reuse, R58, R72 ;  /* 0x0000003a0c2c723c */ /* 0x042ff00000001848 */
[C---:B------:R-:W-:Y:S08]  /*27d0*/  HMMA.16816.F32 R124, R12.reuse, R54, R92 ;  /* 0x000000360c7c723c */ /* 0x040ff0000000185c */
[----:B------:R-:W-:Y:S01]  /*27e0*/  HMMA.16816.F32 R120, R12, R66, R120 ;  /* 0x000000420c78723c */ /* 0x000fe20000001878 */
[----:B------:R-:W1:Y:S07]  /*27f0*/  LDSM.16.M88.4 R12, [R223+0x8100] ;  /* 0x00810000df0c783b */ /* 0x000e6e0000000200 */
[C---:B------:R-:W-:Y:S08]  /*2800*/  HMMA.16816.F32 R132, R16.reuse, R52, R88 ;  /* 0x000000341084723c */ /* 0x040ff00000001858 */
[C---:B------:R-:W-:Y:S01]  /*2810*/  HMMA.16816.F32 R140, R16.reuse, R64, R4 ;  /* 0x00000040108c723c */ /* 0x040fe20000001804 */
[----:B------:R-:W-:Y:S07]  /*2820*/  LDSM.16.M88.4 R4, [R224+0x9100] ;  /* 0x00910000e004783b */ /* 0x000fee0000000200 */
[C---:B------:R-:W-:Y:S01]  /*2830*/  HMMA.16816.F32 R80, R16.reuse, R54, R104 ;  /* 0x000000361050723c */ /* 0x040fe20000001868 */
[----:B------:R-:W4:Y:S07]  /*2840*/  LDSM.16.M88.4 R52, [R225+0x1400] ;  /* 0x00140000e134783b */ /* 0x000f2e0000000200 */
[C---:B------:R-:W-:Y:S01]  /*2850*/  HMMA.16816.F32 R76, R16.reuse, R66, R20 ;  /* 0x00000042104c723c */ /* 0x040fe20000001814 */
[----:B------:R-:W5:Y:S04]  /*2860*/  LDSM.16.M88.4 R64, [R225+0x1c00] ;  /* 0x001c0000e140783b */ /* 0x000f680000000200 */
[----:B------:R-:W-:Y:S03]  /*2870*/  LDSM.16.M88.4 R20, [R224+0x8100] ;  /* 0x00810000e014783b */ /* 0x000fe60000000200 */
[C---:B------:R-:W-:Y:S08]  /*2880*/  HMMA.16816.F32 R88, R16.reuse, R62, R112 ;  /* 0x0000003e1058723c */ /* 0x040ff00000001870 */
[C---:B------:R-:W-:Y:S08]  /*2890*/  HMMA.16816.F32 R116, R16.reuse, R60, R116 ;  /* 0x0000003c1074723c */ /* 0x040ff00000001874 */
[C---:B------:R-:W-:Y:S08]  /*28a0*/  HMMA.16816.F32 R128, R16.reuse, R56, R96 ;  /* 0x000000381080723c */ /* 0x040ff00000001860 */
[----:B------:R-:W-:Y:S01]  /*28b0*/  HMMA.16816.F32 R84, R16, R58, R108 ;  /* 0x0000003a1054723c */ /* 0x000fe2000000186c */
[----:B------:R-:W1:Y:S07]  /*28c0*/  LDSM.16.M88.4 R56, [R225+0x1000] ;  /* 0x00100000e138783b */ /* 0x000e6e0000000200 */
[C---:B--2---:R-:W-:Y:S08]  /*28d0*/  HMMA.16816.F32 R72, R8.reuse, R36, R136 ;  /* 0x000000240848723c */ /* 0x044ff00000001888 */
[C---:B------:R-:W-:Y:S08]  /*28e0*/  HMMA.16816.F32 R60, R8.reuse, R32, R152 ;  /* 0x00000020083c723c */ /* 0x040ff00000001898 */
[C---:B---3--:R-:W-:Y:S08]  /*28f0*/  HMMA.16816.F32 R40, R8.reuse, R28, R148 ;  /* 0x0000001c0828723c */ /* 0x048ff00000001894 */
[C---:B------:R-:W-:Y:S08]  /*2900*/  HMMA.16816.F32 R92, R8.reuse, R24, R144 ;  /* 0x00000018085c723c */ /* 0x040ff00000001890 */
[C---:B------:R-:W-:Y:S08]  /*2910*/  HMMA.16816.F32 R68, R8.reuse, R38, R68 ;  /* 0x000000260844723c */ /* 0x040ff00000001844 */
[C---:B------:R-:W-:Y:S08]  /*2920*/  HMMA.16816.F32 R44, R8.reuse, R34, R44 ;  /* 0x00000022082c723c */ /* 0x040ff0000000182c */
[C---:B------:R-:W-:Y:S08]  /*2930*/  HMMA.16816.F32 R16, R8.reuse, R30, R124 ;  /* 0x0000001e0810723c */ /* 0x040ff0000000187c */
[----:B------:R-:W-:Y:S08]  /*2940*/  HMMA.16816.F32 R8, R8, R26, R120 ;  /* 0x0000001a0808723c */ /* 0x000ff00000001878 */
[C---:B-1----:R-:W-:Y:S08]  /*2950*/  HMMA.16816.F32 R96, R12.reuse, R38, R88 ;  /* 0x000000260c60723c */ /* 0x042ff00000001858 */
[C---:B------:R-:W-:Y:S01]  /*2960*/  HMMA.16816.F32 R104, R12.reuse, R36, R116 ;  /* 0x000000240c68723c */ /* 0x040fe20000001874 */
[----:B------:R-:W-:Y:S07]  /*2970*/  LDSM.16.M88.4 R36, [R220+0x5900] ;  /* 0x00590000dc24783b */ /* 0x000fee0000000200 */
[C---:B------:R-:W-:Y:S08]  /*2980*/  HMMA.16816.F32 R88, R12.reuse, R32, R128 ;  /* 0x000000200c58723c */ /* 0x040ff00000001880 */
[C---:B------:R-:W-:Y:S08]  /*2990*/  HMMA.16816.F32 R84, R12.reuse, R34, R84 ;  /* 0x000000220c54723c */ /* 0x040ff00000001854 */
[C---:B------:R-:W-:Y:S08]  /*29a0*/  HMMA.16816.F32 R32, R12.reuse, R28, R132 ;  /* 0x0000001c0c20723c */ /* 0x040ff00000001884 */
[C---:B------:R-:W-:Y:S08]  /*29b0*/  HMMA.16816.F32 R80, R12.reuse, R30, R80 ;  /* 0x0000001e0c50723c */ /* 0x040ff00000001850 */
[C---:B------:R-:W-:Y:S08]  /*29c0*/  HMMA.16816.F32 R28, R12.reuse, R24, R140 ;  /* 0x000000180c1c723c */ /* 0x040ff0000000188c */
[----:B------:R-:W-:Y:S01]  /*29d0*/  HMMA.16816.F32 R76, R12, R26, R76 ;  /* 0x0000001a0c4c723c */ /* 0x000fe2000000184c */
[----:B------:R-:W-:Y:S04]  /*29e0*/  LDSM.16.M88.4 R12, [R224+0xa100] ;  /* 0x00a10000e00c783b */ /* 0x000fe80000000200 */
[----:B------:R-:W-:Y:S03]  /*29f0*/  LDSM.16.M88.4 R24, [R225+0x2800] ;  /* 0x00280000e118783b */ /* 0x000fe60000000200 */
[C---:B----4-:R-:W-:Y:S01]  /*2a00*/  HMMA.16816.F32 R148, R4.reuse, R54, R44 ;  /* 0x000000360494723c */ /* 0x050fe2000000182c */
[----:B------:R-:W-:Y:S07]  /*2a10*/  LDSM.16.M88.4 R44, [R220+0x5100] ;  /* 0x00510000dc2c783b */ /* 0x000fee0000000200 */
[C---:B------:R-:W-:Y:S01]  /*2a20*/  HMMA.16816.F32 R140, R4.reuse, R50, R16 ;  /* 0x00000032048c723c */ /* 0x040fe20000001810 */
[----:B------:R-:W1:Y:S07]  /*2a30*/  LDSM.16.M88.4 R16, [R223+0xb100] ;  /* 0x00b10000df10783b */ /* 0x000e6e0000000200 */
[C---:B-----5:R-:W-:Y:S01]  /*2a40*/  HMMA.16816.F32 R132, R4.reuse, R66, R8 ;  /* 0x000000420484723c */ /* 0x060fe20000001808 */
[----:B------:R-:W2:Y:S07]  /*2a50*/  LDSM.16.M88.4 R8, [R223+0xa100] ;  /* 0x00a10000df08783b */ /* 0x000eae0000000200 */
[C---:B------:R-:W-:Y:S01]  /*2a60*/  HMMA.16816.F32 R152, R4.reuse, R52, R60 ;  /* 0x000000340498723c */ /* 0x040fe2000000183c */
[----:B------:R-:W-:Y:S07]  /*2a70*/  LDSM.16.M88.4 R60, [R220+0x5d00] ;  /* 0x005d0000dc3c783b */ /* 0x000fee0000000200 */
[C---:B------:R-:W-:Y:S01]  /*2a80*/  HMMA.16816.F32 R144, R4.reuse, R48, R40 ;  /* 0x000000300490723c */ /* 0x040fe20000001828 */
[----:B------:R-:W3:Y:S07]  /*2a90*/  LDSM.16.M88.4 R40, [R220+0x5500] ;  /* 0x00550000dc28783b */ /* 0x000eee0000000200 */
[C---:B------:R-:W-:Y:S08]  /*2aa0*/  HMMA.16816.F32 R160, R4.reuse, R56, R72 ;  /* 0x0000003804a0723c */ /* 0x040ff00000001848 */
[----:B------:R-:W-:Y:S08]  /*2ab0*/  HMMA.16816.F32 R156, R4, R58, R68 ;  /* 0x0000003a049c723c */ /* 0x000ff00000001844 */
[C---:B------:R-:W-:Y:S08]  /*2ac0*/  HMMA.16816.F32 R128, R20.reuse, R56, R104 ;  /* 0x000000381480723c */ /* 0x040ff00000001868 */
[----:B------:R-:W-:Y:S08]  /*2ad0*/  HMMA.16816.F32 R124, R20, R58, R96 ;  /* 0x0000003a147c723c */ /* 0x000ff00000001860 */
[----:B------:R-:W-:Y:S01]  /*2ae0*/  HMMA.16816.F32 R136, R4, R64, R92 ;  /* 0x000000400488723c */ /* 0x000fe2000000185c */
[----:B------:R-:W-:Y:S07]  /*2af0*/  LDSM.16.M88.4 R4, [R224+0xb100] ;  /* 0x00b10000e004783b */ /* 0x000fee0000000200 */
[C---:B------:R-:W-:Y:S08]  /*2b00*/  HMMA.16816.F32 R120, R20.reuse, R52, R88 ;  /* 0x000000341478723c */ /* 0x040ff00000001858 */
[C---:B------:R-:W-:Y:S01]  /*2b10*/  HMMA.16816.F32 R112, R20.reuse, R48, R32 ;  /* 0x000000301470723c */ /* 0x040fe20000001820 */
[----:B------:R-:W4:Y:S07]  /*2b20*/  LDSM.16.M88.4 R32, [R225+0x2000] ;  /* 0x00200000e120783b */ /* 0x000f2e0000000200 */
[C---:B------:R-:W-:Y:S08]  /*2b30*/  HMMA.16816.F32 R116, R20.reuse, R54, R84 ;  /* 0x000000361474723c */ /* 0x040ff00000001854 */
[C---:B------:R-:W-:Y:S01]  /*2b40*/  HMMA.16816.F32 R108, R20.reuse, R50, R80 ;  /* 0x00000032146c723c */ /* 0x040fe20000001850 */
[----:B------:R-:W-:Y:S07]  /*2b50*/  LDSM.16.M88.4 R48, [R225+0x2c00] ;  /* 0x002c0000e130783b */ /* 0x000fee0000000200 */
[----:B------:R-:W-:Y:S01]  /*2b60*/  HMMA.16816.F32 R72, R20, R64, R28 ;  /* 0x000000401448723c */ /* 0x000fe2000000181c */
[----:B------:R-:W5:Y:S01]  /*2b70*/  LDSM.16.M88.4 R28, [R225+0x2400] ;  /* 0x00240000e11c783b */ /* 0x000f620000000200 */
[----:B------:R-:W-:-:S06]  /*2b80*/  DEPBAR.LE SB0, 0x0 ;  /* 0x000080000000791a */ /* 0x000fcc0000000000 */
[----:B------:R-:W-:Y:S08]  /*2b90*/  HMMA.16816.F32 R68, R20, R66, R76 ;  /* 0x000000421444723c */ /* 0x000ff0000000184c */
[C---:B-1----:R-:W-:Y:S08]  /*2ba0*/  HMMA.16816.F32 R104, R16.reuse, R44, R160 ;  /* 0x0000002c1068723c */ /* 0x042ff000000018a0 */
[----:B------:R-:W-:Y:S08]  /*2bb0*/  HMMA.16816.F32 R96, R16, R46, R156 ;  /* 0x0000002e1060723c */ /* 0x000ff0000000189c */
[C---:B--2---:R-:W-:Y:S08]  /*2bc0*/  HMMA.16816.F32 R56, R8.reuse, R44, R128 ;  /* 0x0000002c0838723c */ /* 0x044ff00000001880 */
[----:B------:R-:W-:Y:S08]  /*2bd0*/  HMMA.16816.F32 R52, R8, R46, R124 ;  /* 0x0000002e0834723c */ /* 0x000ff0000000187c */
[C---:B---3--:R-:W-:Y:S08]  /*2be0*/  HMMA.16816.F32 R92, R16.reuse, R40, R152 ;  /* 0x00000028105c723c */ /* 0x048ff00000001898 */
[C---:B------:R-:W-:Y:S08]  /*2bf0*/  HMMA.16816.F32 R88, R16.reuse, R42, R148 ;  /* 0x0000002a1058723c */ /* 0x040ff00000001894 */
        /* <DEDUP_REMOVED lines=8> */
[C---:B------:R-:W-:Y:S08]  /*2c80*/  HMMA.16816.F32 R16, R8.reuse, R60, R72 ;  /* 0x0000003c0810723c */ /* 0x040ff00000001848 */
[----:B------:R-:W-:Y:S08]  /*2c90*/  HMMA.16816.F32 R8, R8, R62, R68 ;  /* 0x0000003e0808723c */ /* 0x000ff00000001844 */
[C---:B----4-:R-:W-:Y:S08]  /*2ca0*/  HMMA.16816.F32 R104, R4.reuse, R32, R104 ;  /* 0x000000200468723c */ /* 0x050ff00000001868 */
[----:B------:R-:W-:Y:S08]  /*2cb0*/  HMMA.16816.F32 R96, R4, R34, R96 ;  /* 0x000000220460723c */ /* 0x000ff00000001860 */
[C---:B------:R-:W-:Y:S08]  /*2cc0*/  HMMA.16816.F32 R56, R12.reuse, R32, R56 ;  /* 0x000000200c38723c */ /* 0x040ff00000001838 */
[----:B------:R-:W-:Y:S08]  /*2cd0*/  HMMA.16816.F32 R52, R12, R34, R52 ;  /* 0x000000220c34723c */ /* 0x000ff00000001834 */
[C---:B-----5:R-:W-:Y:S08]  /*2ce0*/  HMMA.16816.F32 R92, R4.reuse, R28, R92 ;  /* 0x0000001c045c723c */ /* 0x060ff0000000185c */
[----:B------:R-:W-:Y:S08]  /*2cf0*/  HMMA.16816.F32 R88, R4, R30, R88 ;  /* 0x0000001e0458723c */ /* 0x000ff00000001858 */
[C---:B------:R-:W-:Y:S08]  /*2d00*/  HMMA.16816.F32 R44, R12.reuse, R28, R44 ;  /* 0x0000001c0c2c723c */ /* 0x040ff0000000182c */
[C---:B------:R-:W-:Y:S08]  /*2d10*/  HMMA.16816.F32 R40, R12.reuse, R30, R40 ;  /* 0x0000001e0c28723c */ /* 0x040ff00000001828 */
[C---:B------:R-:W-:Y:S07]  /*2d20*/  HMMA.16816.F32 R32, R12.reuse, R50, R8 ;  /* 0x000000320c20723c */ /* 0x040fee0000001808 */
[----:B------:R-:W-:Y:S01]  /*2d30*/  SHF.R.S32.HI R9, RZ, 0x1f, R171 ;  /* 0x0000001fff097819 */ /* 0x000fe200000114ab */
[-C--:B------:R-:W-:Y:S04]  /*2d40*/  HMMA.16816.F32 R28, R12, R24.reuse, R20 ;  /* 0x000000180c1c723c */ /* 0x080fe80000001814 */
[----:B------:R1:W-:Y:S03]  /*2d50*/  STL [R1+0x5c], R9 ;  /* 0x00005c0901007387 */ /* 0x0003e60000100800 */
[----:B------:R-:W-:Y:S01]  /*2d60*/  SHF.R.S32.HI R22, RZ, 0x1f, R170 ;  /* 0x0000001fff167819 */ /* 0x000fe200000114aa */
[C---:B------:R-:W-:Y:S04]  /*2d70*/  HMMA.16816.F32 R84, R4.reuse, R24, R84 ;  /* 0x000000180454723c */ /* 0x040fe80000001854 */
[----:B------:R1:W-:Y:S04]  /*2d80*/  STL [R1+0x60], R22 ;  /* 0x0000601601007387 */ /* 0x0003e80000100800 */
[-C--:B------:R-:W-:Y:S08]  /*2d90*/  HMMA.16816.F32 R80, R4, R26.reuse, R80 ;  /* 0x0000001a0450723c */ /* 0x080ff00000001850 */
[----:B------:R-:W-:Y:S08]  /*2da0*/  HMMA.16816.F32 R36, R12, R26, R36 ;  /* 0x0000001a0c24723c */ /* 0x000ff00000001824 */
[C---:B------:R-:W-:Y:S08]  /*2db0*/  HMMA.16816.F32 R76, R4.reuse, R48, R76 ;  /* 0x00000030044c723c */ /* 0x040ff0000000184c */
[----:B------:R-:W-:Y:S08]  /*2dc0*/  HMMA.16816.F32 R64, R4, R50, R64 ;  /* 0x000000320440723c */ /* 0x000ff00000001840 */
[----:B------:R-:W-:Y:S01]  /*2dd0*/  HMMA.16816.F32 R24, R12, R48, R16 ;  /* 0x000000300c18723c */ /* 0x000fe20000001810 */
[----:B------:R-:W-:Y:S06]  /*2de0*/  BAR.SYNC.DEFER_BLOCKING 0x0 ;  /* 0x0000000000007b1d */ /* 0x000fec0000010000 */
[----:B------:R-:W-:Y:S09]  /*2df0*/  @!P0 BRA `(.L_x_713) ;  /* 0x0000042000008947 */ /* 0x000ff20003800000 */
[----:B-1----:R-:W-:Y:S01]  /*2e00*/  ULEA UR5, UR6, UR11, 0x6 ;  /* 0x0000000b06057291 */ /* 0x002fe2000f8e303f */
[----:B------:R-:W-:-:S05]  /*2e10*/  IMAD.MOV.U32 R237, RZ, RZ, RZ ;  /* 0x000000ffffed7224 */ /* 0x000fca00078e00ff */
[----:B------:R-:W-:-:S05]  /*2e20*/  IMAD.U32 R3, RZ, RZ, UR5 ;  /* 0x00000005ff037e24 */ /* 0x000fca000f8e00ff */
[----:B------:R-:W-:-:S05]  /*2e30*/  IADD3 R4, R3, -0x80, R173 ;  /* 0xffffff8003047810 */ /* 0x000fca0007ffe0ad */
        /* <DEDUP_REMOVED lines=9> */
[----:B------:R-:W-:Y:S01]  /*2ed0*/  SEL R20, RZ, 0x10, P6 ;  /* 0x00000010ff147807 */ /* 0x000fe20003000000 */
[C---:B------:R-:W-:Y:S01]  /*2ee0*/  IMAD.SHL.U32 R21, R100.reuse, 0x2, RZ ;  /* 0x0000000264157824 */ /* 0x040fe200078e00ff */
[----:B------:R-:W-:Y:S01]  /*2ef0*/  SEL R19, RZ, 0x10, P5 ;  /* 0x00000010ff137807 */ /* 0x000fe20002800000 */
[----:B------:R-:W-:Y:S01]  /*2f00*/  IMAD R245, R3, c[0x0][0x2b8], R4 ;  /* 0x0000ae0003f57a24 */ /* 0x000fe200078e0204 */
[----:B------:R-:W-:Y:S01]  /*2f10*/  SHF.L.U64.HI R11, R100, 0x1, R172 ;  /* 0x00000001640b7819 */ /* 0x000fe200000102ac */
[----:B------:R-:W-:Y:S01]  /*2f20*/  IMAD.SHL.U32 R18, R170, 0x2, RZ ;  /* 0x00000002aa127824 */ /* 0x000fe200078e00ff */
[----:B------:R-:W-:Y:S01]  /*2f30*/  IADD3 R10, -R19, 0x10, RZ ;  /* 0x00000010130a7810 */ /* 0x000fe20007ffe1ff */
[----:B------:R-:W-:Y:S01]  /*2f40*/  IMAD.WIDE.U32 R4, R245, c[0x0][0x1e0], RZ ;  /* 0x00007800f5047a25 */ /* 0x000fe200078e00ff */
[----:B------:R-:W-:-:S02]  /*2f50*/  SHF.R.S32.HI R3, RZ, 0x1f, R245 ;  /* 0x0000001fff037819 */ /* 0x000fc400000114f5 */
[----:B------:R-:W-:-:S03]  /*2f60*/  SHF.L.U64.HI R9, R171, 0x1, R9 ;  /* 0x00000001ab097819 */ /* 0x000fc60000010209 */
[----:B------:R-:W-:-:S04]  /*2f70*/  IMAD R3, R3, c[0x0][0x1e0], RZ ;  /* 0x0000780003037a24 */ /* 0x000fc800078e02ff */
[----:B------:R-:W-:-:S04]  /*2f80*/  IMAD R3, R245, c[0x0][0x1e4], R3 ;  /* 0x00007900f5037a24 */ /* 0x000fc800078e0203 */
[----:B------:R-:W-:Y:S01]  /*2f90*/  IMAD.IADD R5, R5, 0x1, R3 ;  /* 0x0000000105057824 */ /* 0x000fe200078e0203 */
[----:B-1----:R-:W-:-:S04]  /*2fa0*/  IADD3 R7, -R20, 0x10, RZ ;  /* 0x0000001014077810 */ /* 0x002fc80007ffe1ff */
[----:B------:R-:W-:Y:S01]  /*2fb0*/  LOP3.LUT R8, R7, 0xf, RZ, 0xc0, !PT ;  /* 0x0000000f07087812 */ /* 0x000fe200078ec0ff */
[----:B------:R-:W-:Y:S01]  /*2fc0*/  IMAD.SHL.U32 R7, R171, 0x2, RZ ;  /* 0x00000002ab077824 */ /* 0x000fe200078e00ff */
[----:B--2---:R-:W-:Y:S01]  /*2fd0*/  SHF.R.S32.HI R3, RZ, 0x1f, R237 ;  /* 0x0000001fff037819 */ /* 0x004fe200000114ed */
[----:B------:R-:W-:-:S04]  /*2fe0*/  IMAD.WIDE.U32 R4, R237, c[0x0][0x1f0], R4 ;  /* 0x00007c00ed047a25 */ /* 0x000fc800078e0004 */
[----:B------:R-:W-:-:S04]  /*2ff0*/  IMAD R3, R3, c[0x0][0x1f0], RZ ;  /* 0x00007c0003037a24 */ /* 0x000fc800078e02ff */
[----:B------:R-:W-:Y:S01]  /*3000*/  IMAD R6, R237, c[0x0][0x1f4], R3 ;  /* 0x00007d00ed067a24 */ /* 0x000fe200078e0203 */
[----:B------:R-:W-:-:S04]  /*3010*/  IADD3 R3, P0, R4, UR20, RZ ;  /* 0x0000001404037c10 */ /* 0x000fc8000ff1e0ff */
[----:B------:R-:W-:Y:S02]  /*3020*/  IADD3.X R6, R5, UR8, R6, P0, !PT ;  /* 0x0000000805067c10 */ /* 0x000fe400087fe406 */
[----:B------:R-:W-:-:S04]  /*3030*/  LEA R5, P0, R3, c[0x0][0x1c8], 0x1 ;  /* 0x0000720003057a11 */ /* 0x000fc800078008ff */
[----:B------:R-:W-:Y:S02]  /*3040*/  LEA.HI.X R6, R3, c[0x0][0x1cc], R6, 0x1, P0 ;  /* 0x0000730003067a11 */ /* 0x000fe400000f0c06 */
[----:B------:R-:W1:Y:S04]  /*3050*/  SHFL.IDX PT, R3, R5, 0x1, 0x1c1f ;  /* 0x003c1f0005037f89 */ /* 0x000e6800000e0000 */
[----:B------:R-:W2:Y:S04]  /*3060*/  SHFL.IDX PT, R4, R6, 0x1, 0x1c1f ;  /* 0x003c1f0006047f89 */ /* 0x000ea800000e0000 */
[----:B------:R-:W3:Y:S04]  /*3070*/  SHFL.IDX PT, R5, R5, RZ, 0x1c1f ;  /* 0x001c1fff05057589 */ /* 0x000ee800000e0000 */
[----:B------:R-:W4:Y:S01]  /*3080*/  SHFL.IDX PT, R6, R6, RZ, 0x1c1f ;  /* 0x001c1fff06067589 */ /* 0x000f2200000e0000 */
[----:B-1----:R-:W-:-:S02]  /*3090*/  IADD3 R16, P1, P0, R8, R3, R21 ;  /* 0x0000000308107210 */ /* 0x002fc4000783e015 */
[----:B------:R-:W-:Y:S02]  /*30a0*/  LOP3.LUT R8, R10, 0xf, RZ, 0xc0, !PT ;  /* 0x0000000f0a087812 */ /* 0x000fe400078ec0ff */
[----:B------:R-:W-:Y:S02]  /*30b0*/  IADD3 R10, -R168, 0x10, RZ ;  /* 0x00000010a80a7810 */ /* 0x000fe40007ffe1ff */
[-C--:B--2---:R-:W-:Y:S02]  /*30c0*/  IADD3.X R17, RZ, R4.reuse, R11, P1, P0 ;  /* 0x00000004ff117210 */ /* 0x084fe40000fe040b */
[----:B------:R-:W-:Y:S02]  /*30d0*/  IADD3 R14, P1, P0, R8, R3, R7 ;  /* 0x00000003080e7210 */ /* 0x000fe4000783e007 */
[----:B------:R-:W-:Y:S02]  /*30e0*/  LOP3.LUT R8, R10, 0xf, RZ, 0xc0, !PT ;  /* 0x0000000f0a087812 */ /* 0x000fe400078ec0ff */
[----:B------:R-:W-:-:S02]  /*30f0*/  IADD3.X R15, RZ, R4, R9, P1, P0 ;  /* 0x00000004ff0f7210 */ /* 0x000fc40000fe0409 */
[----:B------:R-:W-:Y:S02]  /*3100*/  IADD3 R12, P1, P0, R8, R3, R18 ;  /* 0x00000003080c7210 */ /* 0x000fe4000783e012 */
[----:B------:R-:W-:-:S04]  /*3110*/  SHF.L.U64.HI R3, R170, 0x1, R22 ;  /* 0x00000001aa037819 */ /* 0x000fc80000010216 */
[----:B------:R-:W-:Y:S02]  /*3120*/  IADD3.X R13, RZ, R4, R3, P1, P0 ;  /* 0x00000004ff0d7210 */ /* 0x000fe40000fe0403 */
[C---:B---3--:R-:W-:Y:S02]  /*3130*/  IADD3 R10, P1, R5.reuse, R21, RZ ;  /* 0x00000015050a7210 */ /* 0x048fe40007f3e0ff */
[----:B------:R-:W-:-:S03]  /*3140*/  IADD3 R8, P0, R5, R7, RZ ;  /* 0x0000000705087210 */ /* 0x000fc60007f1e0ff */
[----:B----4-:R-:W-:Y:S01]  /*3150*/  IMAD.X R11, R6, 0x1, R11, P1 ;  /* 0x00000001060b7824 */ /* 0x010fe200008e060b */
[----:B------:R-:W-:Y:S01]  /*3160*/  ISETP.NE.U32.AND P1, PT, R20, RZ, PT ;  /* 0x000000ff1400720c */ /* 0x000fe20003f25070 */
[C---:B------:R-:W-:Y:S01]  /*3170*/  IMAD.X R9, R6.reuse, 0x1, R9, P0 ;  /* 0x0000000106097824 */ /* 0x040fe200000e0609 */
[----:B------:R-:W-:Y:S02]  /*3180*/  IADD3 R4, P0, R5, R18, RZ ;  /* 0x0000001205047210 */ /* 0x000fe40007f1e0ff */
[----:B------:R1:W-:Y:S03]  /*3190*/  LDGSTS.E.BYPASS.LTC128B.128 [R167+0x3100], [R10.64], !P6 ;  /* 0x031000000aa77fae */ /* 0x0003e6000f101d4e */
[----:B------:R-:W-:Y:S01]  /*31a0*/  IMAD.X R5, R6, 0x1, R3, P0 ;  /* 0x0000000106057824 */ /* 0x000fe200000e0603 */
[----:B------:R1:W-:Y:S01]  /*31b0*/  LDGSTS.E.BYPASS.LTC128B.128 [R167+0x4100], [R8.64], !P5 ;  /* 0x0410000008a77fae */ /* 0x0003e2000e901d4e */
[----:B------:R-:W-:-:S03]  /*31c0*/  ISETP.NE.U32.AND P0, PT, R19, RZ, PT ;  /* 0x000000ff1300720c */ /* 0x000fc60003f05070 */
[----:B------:R1:W-:Y:S04]  /*31d0*/  LDGSTS.E.BYPASS.LTC128B.128 [R167+0x5100], [R4.64], !P4 ;  /* 0x0510000004a77fae */ /* 0x0003e8000e101d4e */
[----:B------:R1:W-:Y:S01]  /*31e0*/  LDGSTS.E.BYPASS.LTC128B.128.ZFILL [R167+0x3900], [R16.64], P1 ;  /* 0x0390000010a77fae */ /* 0x0003e20008941d4e */
[----:B------:R-:W-:-:S05]  /*31f0*/  ISETP.NE.U32.AND P1, PT, R168, RZ, PT ;  /* 0x000000ffa800720c */ /* 0x000fca0003f25070 */
[----:B------:R1:W-:Y:S08]  /*3200*/  LDGSTS.E.BYPASS.LTC128B.128.ZFILL [R167+0x4900], [R14.64], P0 ;  /* 0x049000000ea77fae */ /* 0x0003f00008141d4e */
[----:B------:R1:W-:Y:S02]  /*3210*/  LDGSTS.E.BYPASS.LTC128B.128.ZFILL [R167+0x5900], [R12.64], P1 ;  /* 0x059000000ca77fae */ /* 0x0003e40008941d4e */
.L_x_713:
[----:B-1----:R-:W-:Y:S01]  /*3220*/  FMUL.FTZ R3, R33, c[0x0][0x320] ;  /* 0x0000c80021037a20 */ /* 0x002fe20000410000 */
[----:B------:R-:W-:Y:S01]  /*3230*/  LOP3.LUT R4, R166, 0xffffffe0, RZ, 0xc0, !PT ;  /* 0xffffffe0a6047812 */ /* 0x000fe200078ec0ff */
[----:B------:R-:W-:Y:S01]  /*3240*/  UMOV UR5, 0xffffffc0 ;  /* 0xffffffc000057882 */ /* 0x000fe20000000000 */
[----:B------:R-:W-:Y:S01]  /*3250*/  SHF.R.S32.HI R5, RZ, 0x1f, R165 ;  /* 0x0000001fff057819 */ /* 0x000fe200000114a5 */
[----:B------:R1:W-:Y:S01]  /*3260*/  MUFU.TANH R242, R3 ;  /* 0x0000000300f27308 */ /* 0x0003e20000002400 */
[----:B------:R-:W-:Y:S01]  /*3270*/  PLOP3.LUT P1, PT, PT, PT, UP1, 0x80, 0x0 ;  /* 0x000000000000781c */ /* 0x000fe20003f2f018 */
[----:B------:R-:W-:Y:S01]  /*3280*/  UIMAD UR5, UR6, UR5, 0x41 ;  /* 0x00000041060574a4 */ /* 0x000fe2000f8e0205 */
[----:B------:R-:W-:Y:S01]  /*3290*/  LEA.HI R5, R5, R165, RZ, 0x2 ;  /* 0x000000a505057211 */ /* 0x000fe200078f10ff */
[----:B------:R-:W-:Y:S01]  /*32a0*/  FMUL.FTZ R19, R26, c[0x0][0x320] ;  /* 0x0000c8001a137a20 */ /* 0x000fe20000410000 */
[----:B------:R-:W-:Y:S01]  /*32b0*/  PLOP3.LUT P0, PT, PT, PT, UP1, 0x80, 0x0 ;  /* 0x000000000000781c */ /* 0x000fe20003f0f018 */
[----:B------:R-:W-:Y:S01]  /*32c0*/  FMUL.FTZ R10, R83, c[0x0][0x320] ;  /* 0x0000c800530a7a20 */ /* 0x000fe20000410000 */
[----:B------:R-:W-:Y:S01]  /*32d0*/  LOP3.LUT R5, R5, 0xffffffc, RZ, 0xc0, !PT ;  /* 0x0ffffffc05057812 */ /* 0x000fe200078ec0ff */
[----:B------:R-:W-:Y:S01]  /*32e0*/  FMUL.FTZ R16, R39, c[0x0][0x320] ;  /* 0x0000c80027107a20 */ /* 0x000fe20000410000 */
[----:B------:R-:W-:Y:S01]  /*32f0*/  UIADD3 UR6, UR6, -0x2, URZ ;  /* 0xfffffffe06067890 */ /* 0x000fe2000fffe03f */
[----:B------:R-:W-:Y:S01]  /*3300*/  FMUL.FTZ R21, R27, c[0x0][0x320] ;  /* 0x0000c8001b157a20 */ /* 0x000fe20000410000 */
[----:B------:R-:W-:Y:S01]  /*3310*/  MUFU.TANH R19, R19 ;  /* 0x0000001300137308 */ /* 0x000fe20000002400 */
[----:B------:R-:W-:Y:S01]  /*3320*/  IMAD.IADD R8, R165, 0x1, -R5 ;  /* 0x00000001a5087824 */ /* 0x000fe200078e0a05 */
[----:B------:R-:W0:Y:S01]  /*3330*/  LDGDEPBAR ;  /* 0x00000000000079af */ /* 0x000e220000000000 */
[----:B------:R-:W-:-:S02]  /*3340*/  FMUL.FTZ R5, R82, c[0x0][0x320] ;  /* 0x0000c80052057a20 */ /* 0x000fc40000410000 */
[----:B-1----:R-:W-:Y:S02]  /*3350*/  FMUL.FTZ R3, R56, c[0x0][0x320] ;  /* 0x0000c80038037a20 */ /* 0x002fe40000410000 */
[----:B------:R-:W-:Y:S01]  /*3360*/  IMAD.SHL.U32 R221, R0, 0x2, RZ ;  /* 0x0000000200dd7824 */ /* 0x000fe200078e00ff */
[----:B------:R-:W-:Y:S03]  /*3370*/  MUFU.TANH R21, R21 ;  /* 0x0000001500157308 */ /* 0x000fe60000002400 */
[----:B------:R-:W-:-:S05]  /*3380*/  IMAD R222, R2, 0x2, R221 ;  /* 0x0000000202de7824 */ /* 0x000fca00078e02dd */
[----:B------:R1:W2:Y:S02]  /*3390*/  MUFU.TANH R33, R3 ;  /* 0x0000000300217308 */ /* 0x0002a40000002400 */
[----:B-1----:R-:W-:-:S06]  /*33a0*/  FMUL.FTZ R3, R57, c[0x0][0x320] ;  /* 0x0000c80039037a20 */ /* 0x002fcc0000410000 */
[----:B------:R1:W3:Y:S02]  /*33b0*/  MUFU.TANH R18, R3 ;  /* 0x0000000300127308 */ /* 0x0002e40000002400 */
[----:B-1----:R-:W-:-:S06]  /*33c0*/  FMUL.FTZ R3, R52, c[0x0][0x320] ;  /* 0x0000c80034037a20 */ /* 0x002fcc0000410000 */
[----:B------:R1:W4:Y:S02]  /*33d0*/  MUFU.TANH R12, R3 ;  /* 0x00000003000c7308 */ /* 0x0003240000002400 */
[----:B-1----:R-:W-:-:S06]  /*33e0*/  FMUL.FTZ R3, R53, c[0x0][0x320] ;  /* 0x0000c80035037a20 */ /* 0x002fcc0000410000 */
[----:B------:R1:W-:Y:S02]  /*33f0*/  MUFU.TANH R69, R3 ;  /* 0x0000000300457308 */ /* 0x0003e40000002400 */
[----:B-1----:R-:W-:-:S06]  /*3400*/  FMUL.FTZ R3, R44, c[0x0][0x320] ;  /* 0x0000c8002c037a20 */ /* 0x002fcc0000410000 */
[----:B------:R1:W-:Y:S02]  /*3410*/  MUFU.TANH R72, R3 ;  /* 0x0000000300487308 */ /* 0x0003e40000002400 */
[----:B-1----:R-:W-:-:S06]  /*3420*/  FMUL.FTZ R3, R45, c[0x0][0x320] ;  /* 0x0000c8002d037a20 */ /* 0x002fcc0000410000 */
[----:B------:R1:W-:Y:S02]  /*3430*/  MUFU.TANH R68, R3 ;  /* 0x0000000300447308 */ /* 0x0003e40000002400 */
[----:B-1----:R-:W-:-:S06]  /*3440*/  FMUL.FTZ R3, R40, c[0x0][0x320] ;  /* 0x0000c80028037a20 */ /* 0x002fcc0000410000 */
[----:B------:R-:W-:Y:S08]  /*3450*/  MUFU.TANH R40, R5 ;  /* 0x0000000500287308 */ /* 0x000ff00000002400 */
[----:B------:R1:W-:Y:S02]  /*3460*/  MUFU.TANH R71, R3 ;  /* 0x0000000300477308 */ /* 0x0003e40000002400 */
[----:B-1----:R-:W-:-:S06]  /*3470*/  FMUL.FTZ R3, R41, c[0x0][0x320] ;  /* 0x0000c80029037a20 */ /* 0x002fcc0000410000 */
        /* <DEDUP_REMOVED lines=8> */
[----:B------:R1:W-:Y:S08]  /*3500*/  MUFU.TANH R37, R10 ;  /* 0x0000000a00257308 */ /* 0x0003f00000002400 */
[----:B------:R5:W-:Y:S01]  /*3510*/  MUFU.TANH R172, R3 ;  /* 0x0000000300ac7308 */ /* 0x000be20000002400 */
[----:B-1----:R-:W-:-:S07]  /*3520*/  FMUL.FTZ R10, R89, c[0x0][0x320] ;  /* 0x0000c800590a7a20 */ /* 0x002fce0000410000 */
[----:B------:R-:W-:Y:S01]  /*3530*/  MUFU.TANH R10, R10 ;  /* 0x0000000a000a7308 */ /* 0x000fe20000002400 */
[----:B-----5:R-:W-:-:S07]  /*3540*/  FMUL.FTZ R3, R24, c[0x0][0x320] ;  /* 0x0000c80018037a20 */ /* 0x020fce0000410000 */
        /* <DEDUP_REMOVED lines=8> */
[----:B------:R1:W5:Y:S02]  /*35d0*/  MUFU.TANH R15, R3 ;  /* 0x00000003000f7308 */ /* 0x0003640000002400 */
[----:B-1----:R-:W-:-:S06]  /*35e0*/  FMUL.FTZ R3, R105, c[0x0][0x320] ;  /* 0x0000c80069037a20 */ /* 0x002fcc0000410000 */
[----:B------:R1:W1:Y:S02]  /*35f0*/  MUFU.TANH R17, R3 ;  /* 0x0000000300117308 */ /* 0x0002640000002400 */
        /* <DEDUP_REMOVED lines=50> */
[----:B-1----:R-:W-:Y:S02]  /*3920*/  IMAD.IADD R3, R169, 0x1, -R4 ;  /* 0x00000001a9037824 */ /* 0x002fe400078e0a04 */
[----:B------:R-:W-:-:S03]  /*3930*/  FMUL.FTZ R4, R81, c[0x0][0x320] ;  /* 0x0000c80051047a20 */ /* 0x000fc60000410000 */
[----:B------:R-:W-:Y:S01]  /*3940*/  SHF.R.S32.HI R6, RZ, 0x1f, R3 ;  /* 0x0000001fff067819 */ /* 0x000fe20000011403 */
[----:B------:R1:W-:Y:S03]  /*3950*/  MUFU.TANH R28, R4 ;  /* 0x00000004001c7308 */ /* 0x0003e60000002400 */
[----:B------:R-:W-:-:S04]  /*3960*/  LEA.HI R6, R6, R3, RZ, 0x2 ;  /* 0x0000000306067211 */ /* 0x000fc800078f10ff */
[----:B------:R-:W-:-:S05]  /*3970*/  LEA.HI.SX32 R7, R6, UR10, 0x1e ;  /* 0x0000000a06077c11 */ /* 0x000fca000f8ff2ff */
[----:B------:R-:W-:Y:S01]  /*3980*/  IMAD R7, R8, 0x10, R7 ;  /* 0x0000001008077824 */ /* 0x000fe200078e0207 */
[----:B-1----:R-:W-:-:S04]  /*3990*/  LEA.HI R4, R101, R101, RZ, 0x1 ;  /* 0x0000006565047211 */ /* 0x002fc800078f08ff */
[C---:B------:R-:W-:Y:S01]  /*39a0*/  LOP3.LUT R5, R4.reuse, 0x1ffffffe, RZ, 0xc0, !PT ;  /* 0x1ffffffe04057812 */ /* 0x040fe200078ec0ff */
[----:B------:R-:W-:-:S04]  /*39b0*/  IMAD.SHL.U32 R9, R4, 0x20, RZ ;  /* 0x0000002004097824 */ /* 0x000fc800078e00ff */
[----:B------:R-:W-:Y:S01]  /*39c0*/  IMAD.IADD R8, R101, 0x1, -R5 ;  /* 0x0000000165087824 */ /* 0x000fe200078e0a05 */
[----:B------:R-:W-:-:S05]  /*39d0*/  LOP3.LUT R4, R9, 0xffffffc0, RZ, 0xc0, !PT ;  /* 0xffffffc009047812 */ /* 0x000fca00078ec0ff */
[----:B------:R-:W-:Y:S02]  /*39e0*/  IMAD.IADD R5, R4, 0x1, R7 ;  /* 0x0000000104057824 */ /* 0x000fe400078e0207 */
[----:B------:R-:W-:Y:S02]  /*39f0*/  FMUL.FTZ R4, R96, c[0x0][0x320] ;  /* 0x0000c80060047a20 */ /* 0x000fe40000410000 */
[----:B------:R-:W-:Y:S02]  /*3a00*/  IMAD R11, R8, 0x8, R5 ;  /* 0x00000008080b7824 */ /* 0x000fe400078e0205 */
[----:B------:R1:W1:Y:S02]  /*3a10*/  MUFU.TANH R14, R4 ;  /* 0x00000004000e7308 */ /* 0x0002640000002400 */
[----:B------:R-:W-:Y:S01]  /*3a20*/  @P1 IMAD.HI.U32 R7, R11, c[0x0][0x2c8], RZ ;  /* 0x0000b2000b071a27 */ /* 0x000fe200078e00ff */
[----:B------:R-:W-:Y:S03]  /*3a30*/  STL [R1+0x3c], R11 ;  /* 0x00003c0b01007387 */ /* 0x000fe60000100800 */
[----:B------:R-:W-:Y:S01]  /*3a40*/  IMAD.MOV.U32 R5, RZ, RZ, R11 ;  /* 0x000000ffff057224 */ /* 0x000fe200078e000b */
[----:B------:R-:W-:Y:S01]  /*3a50*/  @P0 SHF.R.U32.HI R5, RZ, c[0x0][0x2cc], R7 ;  /* 0x0000b300ff050a19 */ /* 0x000fe20000011607 */
[----:B------:R-:W-:-:S04]  /*3a60*/  FMUL.FTZ R7, R77, c[0x0][0x320] ;  /* 0x0000c8004d077a20 */ /* 0x000fc80000410000 */
[----:B------:R-:W2:Y:S01]  /*3a70*/  SHFL.IDX PT, R8, R5, RZ, 0x1c1f ;  /* 0x001c1fff05087589 */ /* 0x000ea200000e0000 */
[----:B------:R-:W-:Y:S01]  /*3a80*/  MUFU.TANH R23, R7 ;  /* 0x0000000700177308 */ /* 0x000fe20000002400 */
[----:B-1----:R-:W-:Y:S02]  /*3a90*/  FMUL.FTZ R4, R97, c[0x0][0x320] ;  /* 0x0000c80061047a20 */ /* 0x002fe40000410000 */
[----:B------:R-:W1:Y:S05]  /*3aa0*/  SHFL.IDX PT, R11, R5, 0x2, 0x1c1f ;  /* 0x005c1f00050b7f89 */ /* 0x000e6a00000e0000 */
[----:B------:R2:W1:Y:S02]  /*3ab0*/  MUFU.TANH R13, R4 ;  /* 0x00000004000d7308 */ /* 0x0004640000002400 */
[----:B--2---:R-:W-:-:S06]  /*3ac0*/  FMUL.FTZ R4, R76, c[0x0][0x320] ;  /* 0x0000c8004c047a20 */ /* 0x004fcc0000410000 */
[----:B------:R2:W1:Y:S02]  /*3ad0*/  MUFU.TANH R25, R4 ;  /* 0x0000000400197308 */ /* 0x0004640000002400 */
[----:B--2---:R-:W-:Y:S01]  /*3ae0*/  LOP3.LUT R4, R6, 0x7ffffffc, RZ, 0xc0, !PT ;  /* 0x7ffffffc06047812 */ /* 0x004fe200078ec0ff */
[----:B------:R-:W-:-:S04]  /*3af0*/  IMAD.U32 R6, RZ, RZ, UR5 ;  /* 0x00000005ff067e24 */ /* 0x000fc8000f8e00ff */
[----:B------:R-:W-:Y:S02]  /*3b00*/  IMAD.IADD R4, R3, 0x1, -R4 ;  /* 0x0000000103047824 */ /* 0x000fe400078e0a04 */
[----:B------:R-:W-:Y:S02]  /*3b10*/  FMUL.FTZ R3, R78, c[0x0][0x320] ;  /* 0x0000c8004e037a20 */ /* 0x000fe40000410000 */
[----:B------:R-:W-:Y:S02]  /*3b20*/  IMAD.SHL.U32 R9, R4, 0x2, RZ ;  /* 0x0000000204097824 */ /* 0x000fe400078e00ff */
[----:B------:R2:W-:Y:S01]  /*3b30*/  MUFU.TANH R36, R3 ;  /* 0x0000000300247308 */ /* 0x0005e20000002400 */
[----:B------:R-:W-:Y:S02]  /*3b40*/  FMUL.FTZ R4, R79, c[0x0][0x320] ;  /* 0x0000c8004f047a20 */ /* 0x000fe40000410000 */
[----:B------:R-:W-:Y:S01]  /*3b50*/  IADD3 R7, -R9, UR4, RZ ;  /* 0x0000000409077c10 */ /* 0x000fe2000fffe1ff */
[----:B------:R1:W-:Y:S01]  /*3b60*/  STL [R1+0x40], R9 ;  /* 0x0000400901007387 */ /* 0x0003e20000100800 */
[----:B------:R-:W-:-:S02]  /*3b70*/  ULDC.64 UR4, c[0x0][0x2c8] ;  /* 0x0000b20000047ab9 */ /* 0x000fc40000000a00 */
[----:B------:R-:W-:Y:S01]  /*3b80*/  UIMAD.WIDE.U32 UR24, UR10, UR4, URZ ;  /* 0x000000040a1872a5 */ /* 0x000fe2000f8e003f */
[----:B------:R1:W-:Y:S03]  /*3b90*/  MUFU.TANH R26, R4 ;  /* 0x00000004001a7308 */ /* 0x0003e60000002400 */
[----:B------:R-:W-:-:S04]  /*3ba0*/  @UP1 USHF.R.U32.HI UR10, URZ, UR5, UR25 ;  /* 0x000000053f0a1299 */ /* 0x000fc80008011619 */
[----:B------:R-:W-:Y:S01]  /*3bb0*/  UIADD3 UR10, UR10, UR7, -UR12 ;  /* 0x000000070a0a7290 */ /* 0x000fe2000fffe80c */
[----:B--2---:R-:W-:-:S03]  /*3bc0*/  IADD3 R3, -R9, UR7, R6 ;  /* 0x0000000709037c10 */ /* 0x004fc6000fffe106 */
[----:B------:R-:W-:Y:S01]  /*3bd0*/  USHF.R.S32.HI UR4, URZ, 0x1f, UR10 ;  /* 0x0000001f3f047899 */ /* 0x000fe2000801140a */
[----:B------:R-:W-:-:S03]  /*3be0*/  IADD3 R6, R3, -UR12, RZ ;  /* 0x8000000c03067c10 */ /* 0x000fc6000fffe0ff */
[----:B------:R-:W-:Y:S02]  /*3bf0*/  ULEA.HI UR4, UR4, UR10, URZ, 0x6 ;  /* 0x0000000a04047291 */ /* 0x000fe4000f8f303f */
[----:B------:R-:W-:Y:S02]  /*3c00*/  IMAD.IADD R3, R6, 0x1, R8 ;  /* 0x0000000106037824 */ /* 0x000fe400078e0208 */
[----:B------:R-:W-:Y:S01]  /*3c10*/  FMUL.FTZ R8, R98, c[0x0][0x320] ;  /* 0x0000c80062087a20 */ /* 0x000fe20000410000 */
[----:B------:R-:W-:Y:S01]  /*3c20*/  USHF.R.S32.HI UR4, URZ, 0x6, UR4 ;  /* 0x000000063f047899 */ /* 0x000fe20008011404 */
[----:B-1----:R-:W-:Y:S01]  /*3c30*/  FMUL.FTZ R9, R64, c[0x0][0x320] ;  /* 0x0000c80040097a20 */ /* 0x002fe20000410000 */
[----:B------:R-:W-:Y:S01]  /*3c40*/  IMNMX R4, R7, R3, PT ;  /* 0x0000000307047217 */ /* 0x000fe20003800200 */
[----:B------:R-:W-:Y:S01]  /*3c50*/  IMAD.IADD R3, R6, 0x1, R11 ;  /* 0x0000000106037824 */ /* 0x000fe200078e020b */
[----:B------:R1:W-:Y:S01]  /*3c60*/  MUFU.TANH R24, R8 ;  /* 0x0000000800187308 */ /* 0x0003e20000002400 */
[----:B------:R-:W-:Y:S01]  /*3c70*/  FMUL.FTZ R11, R66, c[0x0][0x320] ;  /* 0x0000c800420b7a20 */ /* 0x000fe20000410000 */
[C---:B------:R-:W-:Y:S01]  /*3c80*/  ISETP.GT.AND P0, PT, R4.reuse, RZ, PT ;  /* 0x000000ff0400720c */ /* 0x040fe20003f04270 */
[----:B------:R-:W-:Y:S01]  /*3c90*/  UISETP.LT.AND UP0, UPT, URZ, UR4, UPT ;  /* 0x000000043f00728c */ /* 0x000fe2000bf01270 */
[----:B------:R-:W-:-:S02]  /*3ca0*/  ISETP.GT.AND P1, PT, R4, 0x1, PT ;  /* 0x000000010400780c */ /* 0x000fc40003f24270 */
[----:B------:R-:W-:Y:S01]  /*3cb0*/  FSEL R33, R33, -INF , P0 ;  /* 0xff80000021217808 */ /* 0x000fe20000000000 */
[----:B------:R-:W-:Y:S01]  /*3cc0*/  USEL UR4, URZ, UR4, !UP0 ;  /* 0x000000043f047287 */ /* 0x000fe2000c000000 */
[----:B------:R-:W-:Y:S02]  /*3cd0*/  ISETP.GT.AND P0, PT, R4, 0x8, PT ;  /* 0x000000080400780c */ /* 0x000fe40003f04270 */
[----:B------:R-:W-:Y:S02]  /*3ce0*/  IMNMX R3, R7, R3, PT ;  /* 0x0000000307037217 */ /* 0x000fe40003800200 */
[----:B---3--:R-:W-:Y:S02]  /*3cf0*/  FSEL R38, R18, -INF , P1 ;  /* 0xff80000012267808 */ /* 0x008fe40000800000 */
[----:B----4-:R-:W-:Y:S01]  /*3d00*/  FSEL R45, R12, -INF , P0 ;  /* 0xff8000000c2d7808 */ /* 0x010fe20000000000 */
[----:B------:R2:W3:Y:S01]  /*3d10*/  MUFU.TANH R18, R9 ;  /* 0x0000000900127308 */ /* 0x0004e20000002400 */
[----:B------:R-:W-:Y:S01]  /*3d20*/  ISETP.GT.AND P1, PT, R3, RZ, PT ;  /* 0x000000ff0300720c */ /* 0x000fe20003f24270 */
[----:B-1----:R-:W-:Y:S01]  /*3d30*/  FMUL.FTZ R8, R65, c[0x0][0x320] ;  /* 0x0000c80041087a20 */ /* 0x002fe20000410000 */
[----:B------:R-:W-:Y:S01]  /*3d40*/  ISETP.GT.AND P0, PT, R3, 0x1, PT ;  /* 0x000000010300780c */ /* 0x000fe20003f04270 */
[----:B------:R-:W-:Y:S01]  /*3d50*/  FMUL.FTZ R12, R67, c[0x0][0x320] ;  /* 0x0000c800430c7a20 */ /* 0x000fe20000410000 */
[----:B-----5:R-:W-:-:S02]  /*3d60*/  FSEL R15, R15, -INF , P1 ;  /* 0xff8000000f0f7808 */ /* 0x020fc40000800000 */
[----:B------:R-:W-:Y:S02]  /*3d70*/  FSEL R17, R17, -INF , P0 ;  /* 0xff80000011117808 */ /* 0x000fe40000000000 */
[C---:B------:R-:W-:Y:S01]  /*3d80*/  ISETP.GT.AND P1, PT, R3.reuse, 0x8, PT ;  /* 0x000000080300780c */ /* 0x040fe20003f24270 */
[----:B------:R-:W-:Y:S01]  /*3d90*/  MUFU.TANH R12, R12 ;  /* 0x0000000c000c7308 */ /* 0x000fe20000002400 */
[----:B------:R-:W-:Y:S02]  /*3da0*/  ISETP.GT.AND P0, PT, R3, 0x9, PT ;  /* 0x000000090300780c */ /* 0x000fe40003f04270 */
[----:B------:R-:W-:Y:S02]  /*3db0*/  FSEL R20, R14, -INF , P1 ;  /* 0xff8000000e147808 */ /* 0x000fe40000800000 */
[----:B------:R-:W-:Y:S01]  /*3dc0*/  FSEL R22, R13, -INF , P0 ;  /* 0xff8000000d167808 */ /* 0x000fe20000000000 */
[----:B--2---:R-:W1:Y:S01]  /*3dd0*/  SHFL.IDX PT, R9, R5, 0x3, 0x1c1f ;  /* 0x007c1f0005097f89 */ /* 0x004e6200000e0000 */
[C---:B------:R-:W-:Y:S01]  /*3de0*/  ISETP.GT.AND P1, PT, R3.reuse, 0x10, PT ;  /* 0x000000100300780c */ /* 0x040fe20003f24270 */
[----:B------:R2:W4:Y:S01]  /*3df0*/  MUFU.TANH R14, R8 ;  /* 0x00000008000e7308 */ /* 0x0005220000002400 */
[----:B------:R-:W-:Y:S01]  /*3e00*/  ISETP.GT.AND P0, PT, R3, 0x11, PT ;  /* 0x000000110300780c */ /* 0x000fe20003f04270 */
[----:B------:R-:W-:Y:S01]  /*3e10*/  FMUL.FTZ R13, R34, c[0x0][0x320] ;  /* 0x0000c800220d7a20 */ /* 0x000fe20000410000 */
[----:B------:R-:W-:-:S02]  /*3e20*/  FSEL R48, R44, -INF , P1 ;  /* 0xff8000002c307808 */ /* 0x000fc40000800000 */
[----:B------:R-:W-:Y:S02]  /*3e30*/  FSEL R50, R41, -INF , P0 ;  /* 0xff80000029327808 */ /* 0x000fe40000000000 */
[C---:B------:R-:W-:Y:S02]  /*3e40*/  ISETP.GT.AND P1, PT, R3.reuse, 0x18, PT ;  /* 0x000000180300780c */ /* 0x040fe40003f24270 */
[----:B------:R-:W-:Y:S02]  /*3e50*/  ISETP.GT.AND P0, PT, R3, 0x19, PT ;  /* 0x000000190300780c */ /* 0x000fe40003f04270 */
[----:B------:R-:W-:Y:S02]  /*3e60*/  FSEL R49, R32, -INF , P1 ;  /* 0xff80000020317808 */ /* 0x000fe40000800000 */
[----:B------:R-:W-:Y:S01]  /*3e70*/  FSEL R51, R10, -INF , P0 ;  /* 0xff8000000a337808 */ /* 0x000fe20000000000 */
[----:B------:R-:W-:Y:S01]  /*3e80*/  FMUL.FTZ R10, R35, c[0x0][0x320] ;  /* 0x0000c800230a7a20 */ /* 0x000fe20000410000 */
[----:B------:R-:W-:-:S02]  /*3e90*/  ISETP.GT.AND P1, PT, R3, 0x20, PT ;  /* 0x000000200300780c */ /* 0x000fc40003f24270 */
[----:B------:R-:W-:Y:S02]  /*3ea0*/  ISETP.GT.AND P0, PT, R3, 0x21, PT ;  /* 0x000000210300780c */ /* 0x000fe40003f04270 */
[----:B--2---:R-:W-:Y:S02]  /*3eb0*/  FMNMX.FTZ R8, R15, R17, !PT ;  /* 0x000000110f087209 */ /* 0x004fe40007810000 */
[----:B------:R-:W-:Y:S02]  /*3ec0*/  FSEL R165, R31, -INF , P1 ;  /* 0xff8000001fa57808 */ /* 0x000fe40000800000 */
[----:B------:R-:W-:Y:S02]  /*3ed0*/  FSEL R164, R30, -INF , P0 ;  /* 0xff8000001ea47808 */ /* 0x000fe40000000000 */
[----:B------:R-:W-:Y:S02]  /*3ee0*/  FMNMX.FTZ R8, R20, R8, !PT ;  /* 0x0000000814087209 */ /* 0x000fe40007810000 */
[----:B------:R-:W-:-:S02]  /*3ef0*/  ISETP.GT.AND P1, PT, R3, 0x28, PT ;  /* 0x000000280300780c */ /* 0x000fc40003f24270 */
[----:B------:R-:W-:Y:S02]  /*3f00*/  ISETP.GT.AND P0, PT, R3, 0x29, PT ;  /* 0x000000290300780c */ /* 0x000fe40003f04270 */
[----:B------:R-:W-:Y:S02]  /*3f10*/  FMNMX.FTZ R8, R22, R8, !PT ;  /* 0x0000000816087209 */ /* 0x000fe40007810000 */
[----:B------:R-:W-:Y:S02]  /*3f20*/  FSEL R159, R29, -INF , P1 ;  /* 0xff8000001d9f7808 */ /* 0x000fe40000800000 */
[----:B------:R-:W-:Y:S02]  /*3f30*/  FSEL R166, R28, -INF , P0 ;  /* 0xff8000001ca67808 */ /* 0x000fe40000000000 */
[C---:B------:R-:W-:Y:S01]  /*3f40*/  ISETP.GT.AND P1, PT, R3.reuse, 0x30, PT ;  /* 0x000000300300780c */ /* 0x040fe20003f24270 */
[----:B------:R-:W-:Y:S01]  /*3f50*/  LDSM.16.MT88.4 R28, [R221+0x100] ;  /* 0x00010000dd1c783b */ /* 0x000fe20000004200 */
[----:B------:R-:W-:-:S02]  /*3f60*/  ISETP.GT.AND P0, PT, R3, 0x31, PT ;  /* 0x000000310300780c */ /* 0x000fc40003f04270 */
[----:B------:R-:W-:Y:S02]  /*3f70*/  FMNMX.FTZ R8, R48, R8, !PT ;  /* 0x0000000830087209 */ /* 0x000fe40007810000 */
[----:B------:R-:W-:Y:S02]  /*3f80*/  FSEL R213, R25, -INF , P1 ;  /* 0xff80000019d57808 */ /* 0x000fe40000800000 */
[----:B------:R-:W-:Y:S02]  /*3f90*/  FSEL R219, R23, -INF , P0 ;  /* 0xff80000017db7808 */ /* 0x000fe40000000000 */
[C---:B------:R-:W-:Y:S01]  /*3fa0*/  ISETP.GT.AND P1, PT, R3.reuse, 0x38, PT ;  /* 0x000000380300780c */ /* 0x040fe20003f24270 */
[----:B------:R2:W5:Y:S01]  /*3fb0*/  MUFU.TANH R23, R11 ;  /* 0x0000000b00177308 */ /* 0x0005620000002400 */
[----:B------:R-:W-:Y:S02]  /*3fc0*/  ISETP.GT.AND P0, PT, R3, 0x39, PT ;  /* 0x000000390300780c */ /* 0x000fe40003f04270 */
[----:B------:R-:W-:Y:S01]  /*3fd0*/  FMNMX.FTZ R3, R50, R8, !PT ;  /* 0x0000000832037209 */ /* 0x000fe20007810000 */
[----:B-1----:R-:W-:Y:S01]  /*3fe0*/  IMAD.IADD R8, R6, 0x1, R9 ;  /* 0x0000000106087824 */ /* 0x002fe200078e0209 */
[----:B---3--:R-:W-:Y:S01]  /*3ff0*/  FSEL R215, R18, -INF , P1 ;  /* 0xff80000012d77808 */ /* 0x008fe20000800000 */
[----:B------:R-:W1:Y:S01]  /*4000*/  SHFL.IDX PT, R9, R5, 0x1, 0x1c1f ;  /* 0x003c1f0005097f89 */ /* 0x000e6200000e0000 */
[----:B------:R-:W-:-:S02]  /*4010*/  FMNMX.FTZ R104, R49, R3, !PT ;  /* 0x0000000331687209 */ /* 0x000fc40007810000 */
[----:B------:R-:W-:Y:S02]  /*4020*/  IMNMX R3, R7, R8, PT ;  /* 0x0000000807037217 */ /* 0x000fe40003800200 */
[----:B----4-:R-:W-:Y:S02]  /*4030*/  FSEL R239, R14, -INF , P0 ;  /* 0xff8000000eef7808 */ /* 0x010fe40000000000 */
[C---:B------:R-:W-:Y:S02]  /*4040*/  ISETP.GT.AND P1, PT, R3.reuse, RZ, PT ;  /* 0x000000ff0300720c */ /* 0x040fe40003f24270 */
[----:B------:R-:W-:Y:S02]  /*4050*/  ISETP.GT.AND P0, PT, R3, 0x1, PT ;  /* 0x000000010300780c */ /* 0x000fe40003f04270 */
[----:B--2---:R-:W-:Y:S02]  /*4060*/  FSEL R11, R47, -INF , P1 ;  /* 0xff8000002f0b7808 */ /* 0x004fe40000800000 */
[----:B------:R-:W-:-:S02]  /*4070*/  ISETP.GT.AND P1, PT, R3, 0x8, PT ;  /* 0x000000080300780c */ /* 0x000fc40003f24270 */
[----:B------:R-:W-:Y:S02]  /*4080*/  FSEL R14, R46, -INF , P0 ;  /* 0xff8000002e0e7808 */ /* 0x000fe40000000000 */
[----:B------:R-:W-:Y:S02]  /*4090*/  FSEL R18, R24, -INF , P1 ;  /* 0xff80000018127808 */ /* 0x000fe40000800000 */
[C---:B------:R-:W-:Y:S01]  /*40a0*/  ISETP.GT.AND P0, PT, R3.reuse, 0x9, PT ;  /* 0x000000090300780c */ /* 0x040fe20003f04270 */
[----:B------:R-:W2:Y:S01]  /*40b0*/  MUFU.TANH R24, R16 ;  /* 0x0000001000187308 */ /* 0x000ea20000002400 */
[----:B------:R-:W-:Y:S02]  /*40c0*/  ISETP.GT.AND P1, PT, R3, 0x10, PT ;  /* 0x000000100300780c */ /* 0x000fe40003f24270 */
[----:B------:R-:W-:Y:S01]  /*40d0*/  FMNMX.FTZ R104, R51, R104, !PT ;  /* 0x0000006833687209 */ /* 0x000fe20007810000 */
[----:B-1----:R-:W-:Y:S01]  /*40e0*/  IMAD.IADD R6, R6, 0x1, R9 ;  /* 0x0000000106067824 */ /* 0x002fe200078e0209 */
[----:B------:R-:W-:-:S02]  /*40f0*/  FMNMX.FTZ R5, R11, R14, !PT ;  /* 0x0000000e0b057209 */ /* 0x000fc40007810000 */
[----:B------:R-:W-:Y:S01]  /*4100*/  FSEL R32, R57, -INF , P0 ;  /* 0xff80000039207808 */ /* 0x000fe20000000000 */
[----:B------:R1:W3:Y:S01]  /*4110*/  MUFU.TANH R16, R13 ;  /* 0x0000000d00107308 */ /* 0x0002e20000002400 */
[----:B------:R-:W-:Y:S02]  /*4120*/  FSEL R39, R53, -INF , P1 ;  /* 0xff80000035277808 */ /* 0x000fe40000800000 */
[C---:B------:R-:W-:Y:S02]  /*4130*/  ISETP.GT.AND P0, PT, R3.reuse, 0x11, PT ;  /* 0x000000110300780c */ /* 0x040fe40003f04270 */
[----:B------:R-:W-:Y:S02]  /*4140*/  ISETP.GT.AND P1, PT, R3, 0x18, PT ;  /* 0x000000180300780c */ /* 0x000fe40003f24270 */
[----:B------:R-:W-:Y:S02]  /*4150*/  FMNMX.FTZ R104, R165, R104, !PT ;  /* 0x00000068a5687209 */ /* 0x000fe40007810000 */
[----:B------:R-:W-:-:S02]  /*4160*/  FMNMX.FTZ R5, R18, R5, !PT ;  /* 0x0000000512057209 */ /* 0x000fc40007810000 */
[----:B------:R-:W-:Y:S02]  /*4170*/  FSEL R46, R56, -INF , P0 ;  /* 0xff800000382e7808 */ /* 0x000fe40000000000 */
[----:B------:R-:W-:Y:S02]  /*4180*/  FSEL R47, R43, -INF , P1 ;  /* 0xff8000002b2f7808 */ /* 0x000fe40000800000 */
[C---:B------:R-:W-:Y:S02]  /*4190*/  ISETP.GT.AND P0, PT, R3.reuse, 0x19, PT ;  /* 0x000000190300780c */ /* 0x040fe40003f04270 */
[----:B------:R-:W-:Y:S02]  /*41a0*/  ISETP.GT.AND P1, PT, R3, 0x20, PT ;  /* 0x000000200300780c */ /* 0x000fe40003f24270 */
[----:B------:R-:W-:Y:S02]  /*41b0*/  FMNMX.FTZ R104, R164, R104, !PT ;  /* 0x00000068a4687209 */ /* 0x000fe40007810000 */
[----:B------:R-:W-:-:S02]  /*41c0*/  FMNMX.FTZ R5, R32, R5, !PT ;  /* 0x0000000520057209 */ /* 0x000fc40007810000 */
[----:B------:R-:W-:Y:S02]  /*41d0*/  FSEL R82, R52, -INF , P0 ;  /* 0xff80000034527808 */ /* 0x000fe40000000000 */
[----:B------:R-:W-:Y:S02]  /*41e0*/  FSEL R101, R42, -INF , P1 ;  /* 0xff8000002a657808 */ /* 0x000fe40000800000 */
[----:B------:R-:W-:Y:S02]  /*41f0*/  FMNMX.FTZ R104, R159, R104, !PT ;  /* 0x000000689f687209 */ /* 0x000fe40007810000 */
[C---:B------:R-:W-:Y:S02]  /*4200*/  ISETP.GT.AND P0, PT, R3.reuse, 0x21, PT ;  /* 0x000000210300780c */ /* 0x040fe40003f04270 */
[----:B------:R-:W-:Y:S02]  /*4210*/  ISETP.GT.AND P1, PT, R3, 0x28, PT ;  /* 0x000000280300780c */ /* 0x000fe40003f24270 */
[----:B------:R-:W-:-:S02]  /*4220*/  FMNMX.FTZ R5, R39, R5, !PT ;  /* 0x0000000527057209 */ /* 0x000fc40007810000 */
[----:B------:R-:W-:Y:S02]  /*4230*/  FMNMX.FTZ R104, R166, R104, !PT ;  /* 0x00000068a6687209 */ /* 0x000fe40007810000 */
[----:B------:R-:W-:Y:S02]  /*4240*/  FSEL R103, R103, -INF , P0 ;  /* 0xff80000067677808 */ /* 0x000fe40000000000 */
[----:B------:R-:W-:Y:S02]  /*4250*/  FSEL R156, R40, -INF , P1 ;  /* 0xff800000289c7808 */ /* 0x000fe40000800000 */
[----:B------:R-:W-:Y:S01]  /*4260*/  FMNMX.FTZ R5, R46, R5, !PT ;  /* 0x000000052e057209 */ /* 0x000fe20007810000 */
[----:B------:R-:W-:Y:S01]  /*4270*/  LDSM.16.MT88.4 R40, [R222+0x2100] ;  /* 0x00210000de28783b */ /* 0x000fe20000004200 */
[C---:B------:R-:W-:Y:S02]  /*4280*/  ISETP.GT.AND P0, PT, R3.reuse, 0x29, PT ;  /* 0x000000290300780c */ /* 0x040fe40003f04270 */
[----:B------:R-:W-:-:S02]  /*4290*/  ISETP.GT.AND P1, PT, R3, 0x30, PT ;  /* 0x000000300300780c */ /* 0x000fc40003f24270 */
[----:B------:R-:W-:Y:S02]  /*42a0*/  FMNMX.FTZ R104, R213, R104, !PT ;  /* 0x00000068d5687209 */ /* 0x000fe40007810000 */
[----:B------:R-:W-:Y:S02]  /*42b0*/  FMNMX.FTZ R5, R47, R5, !PT ;  /* 0x000000052f057209 */ /* 0x000fe40007810000 */
[----:B------:R-:W-:Y:S02]  /*42c0*/  FSEL R158, R37, -INF , P0 ;  /* 0xff800000259e7808 */ /* 0x000fe40000000000 */
[----:B------:R-:W-:Y:S02]  /*42d0*/  FSEL R173, R36, -INF , P1 ;  /* 0xff80000024ad7808 */ /* 0x000fe40000800000 */
[C---:B------:R-:W-:Y:S02]  /*42e0*/  ISETP.GT.AND P0, PT, R3.reuse, 0x31, PT ;  /* 0x000000310300780c */ /* 0x040fe40003f04270 */
[----:B------:R-:W-:-:S02]  /*42f0*/  ISETP.GT.AND P1, PT, R3, 0x38, PT ;  /* 0x000000380300780c */ /* 0x000fc40003f24270 */
[----:B------:R-:W-:Y:S02]  /*4300*/  FMNMX.FTZ R104, R219, R104, !PT ;  /* 0x00000068db687209 */ /* 0x000fe40007810000 */
[----:B------:R-:W-:Y:S02]  /*4310*/  FMNMX.FTZ R5, R82, R5, !PT ;  /* 0x0000000552057209 */ /* 0x000fe40007810000 */
[----:B------:R-:W-:Y:S02]  /*4320*/  FSEL R175, R26, -INF , P0 ;  /* 0xff8000001aaf7808 */ /* 0x000fe40000000000 */
[----:B-----5:R-:W-:Y:S02]  /*4330*/  FSEL R174, R23, -INF , P1 ;  /* 0xff80000017ae7808 */ /* 0x020fe40000800000 */
[----:B------:R-:W-:Y:S02]  /*4340*/  ISETP.GT.AND P0, PT, R3, 0x39, PT ;  /* 0x000000390300780c */ /* 0x000fe40003f04270 */
[----:B------:R-:W-:-:S02]  /*4350*/  ISETP.GT.AND P1, PT, R4, 0x9, PT ;  /* 0x000000090400780c */ /* 0x000fc40003f24270 */
[----:B------:R-:W-:Y:S02]  /*4360*/  FMNMX.FTZ R104, R215, R104, !PT ;  /* 0x00000068d7687209 */ /* 0x000fe40007810000 */
[----:B------:R-:W-:Y:S02]  /*4370*/  FMNMX.FTZ R5, R101, R5, !PT ;  /* 0x0000000565057209 */ /* 0x000fe40007810000 */
[----:B------:R-:W-:Y:S02]  /*4380*/  FSEL R208, R12, -INF , P0 ;  /* 0xff8000000cd07808 */ /* 0x000fe40000000000 */
[----:B------:R-:W-:Y:S02]  /*4390*/  FSEL R37, R69, -INF , P1 ;  /* 0xff80000045257808 */ /* 0x000fe40000800000 */
[----:B------:R-:W-:Y:S02]  /*43a0*/  FMNMX.FTZ R104, R239, R104, !PT ;  /* 0x00000068ef687209 */ /* 0x000fe40007810000 */
[----:B------:R-:W-:-:S02]  /*43b0*/  ISETP.GT.AND P1, PT, R4, 0x10, PT ;  /* 0x000000100400780c */ /* 0x000fc40003f24270 */
[----:B------:R-:W-:Y:S01]  /*43c0*/  ISETP.GT.AND P0, PT, R4, 0x11, PT ;  /* 0x000000110400780c */ /* 0x000fe20003f04270 */
[----:B------:R-:W4:Y:S01]  /*43d0*/  SHFL.BFLY PT, R8, R104, 0x2, 0x1f ;  /* 0x0c401f0068087f89 */ /* 0x000f2200000e0000 */
[----:B------:R-:W-:Y:S02]  /*43e0*/  FMNMX.FTZ R5, R103, R5, !PT ;  /* 0x0000000567057209 */ /* 0x000fe40007810000 */
        /* <DEDUP_REMOVED lines=8> */
[C---:B------:R-:W-:Y:S02]  /*4470*/  ISETP.GT.AND P1, PT, R4.reuse, 0x20, PT ;  /* 0x000000200400780c */ /* 0x040fe40003f24270 */
[----:B------:R-:W-:-:S02]  /*4480*/  ISETP.GT.AND P0, PT, R4, 0x21, PT ;  /* 0x000000210400780c */ /* 0x000fc40003f04270 */
[----:B------:R-:W-:Y:S02]  /*4490*/  FMNMX.FTZ R5, R173, R5, !PT ;  /* 0x00000005ad057209 */ /* 0x000fe40007810000 */
[----:B------:R-:W-:Y:S02]  /*44a0*/  IMNMX R3, R7, R6, PT ;  /* 0x0000000607037217 */ /* 0x000fe40003800200 */
[----:B------:R-:W-:Y:S01]  /*44b0*/  FSEL R107, R63, -INF , P1 ;  /* 0xff8000003f6b7808 */ /* 0x000fe20000800000 */
[----:B------:R5:W1:Y:S01]  /*44c0*/  MUFU.TANH R7, R10 ;  /* 0x0000000a00077308 */ /* 0x000a620000002400 */
[----:B------:R-:W-:Y:S02]  /*44d0*/  FSEL R157, R157, -INF , P0 ;  /* 0xff8000009d9d7808 */ /* 0x000fe40000000000 */
[----:B------:R-:W-:Y:S02]  /*44e0*/  FMNMX.FTZ R6, R33, R38, !PT ;  /* 0x0000002621067209 */ /* 0x000fe40007810000 */
[----:B------:R-:W-:-:S02]  /*44f0*/  ISETP.GT.AND P1, PT, R4, 0x28, PT ;  /* 0x000000280400780c */ /* 0x000fc40003f24270 */
[----:B------:R-:W-:Y:S02]  /*4500*/  ISETP.GT.AND P0, PT, R4, 0x29, PT ;  /* 0x000000290400780c */ /* 0x000fe40003f04270 */
[----:B------:R-:W-:Y:S02]  /*4510*/  FMNMX.FTZ R5, R175, R5, !PT ;  /* 0x00000005af057209 */ /* 0x000fe40007810000 */
[----:B------:R-:W-:Y:S02]  /*4520*/  FMNMX.FTZ R6, R45, R6, !PT ;  /* 0x000000062d067209 */ /* 0x000fe40007810000 */
[----:B------:R-:W-:Y:S02]  /*4530*/  FSEL R167, R167, -INF , P1 ;  /* 0xff800000a7a77808 */ /* 0x000fe40000800000 */
[----:B------:R-:W-:Y:S02]  /*4540*/  FSEL R172, R172, -INF , P0 ;  /* 0xff800000acac7808 */ /* 0x000fe40000000000 */
[----:B------:R-:W-:-:S02]  /*4550*/  ISETP.GT.AND P1, PT, R4, 0x30, PT ;  /* 0x000000300400780c */ /* 0x000fc40003f24270 */
[----:B------:R-:W-:Y:S02]  /*4560*/  ISETP.GT.AND P0, PT, R4, 0x31, PT ;  /* 0x000000310400780c */ /* 0x000fe40003f04270 */
[----:B------:R-:W-:Y:S02]  /*4570*/  FMNMX.FTZ R5, R174, R5, !PT ;  /* 0x00000005ae057209 */ /* 0x000fe40007810000 */
[----:B------:R-:W-:Y:S02]  /*4580*/  FMNMX.FTZ R6, R37, R6, !PT ;  /* 0x0000000625067209 */ /* 0x000fe40007810000 */
[----:B------:R-:W-:Y:S02]  /*4590*/  FSEL R209, R209, -INF , P1 ;  /* 0xff800000d1d17808 */ /* 0x000fe40000800000 */
[----:B------:R-:W-:Y:S02]  /*45a0*/  FSEL R210, R210, -INF , P0 ;  /* 0xff800000d2d27808 */ /* 0x000fe40000000000 */
[----:B------:R-:W-:-:S02]  /*45b0*/  FMNMX.FTZ R5, R208, R5, !PT ;  /* 0x00000005d0057209 */ /* 0x000fc40007810000 */
[C---:B------:R-:W-:Y:S02]  /*45c0*/  ISETP.GT.AND P1, PT, R4.reuse, 0x38, PT ;  /* 0x000000380400780c */ /* 0x040fe40003f24270 */
[----:B------:R-:W-:Y:S02]  /*45d0*/  ISETP.GT.AND P0, PT, R4, 0x39, PT ;  /* 0x000000390400780c */ /* 0x000fe40003f04270 */
[----:B------:R-:W-:Y:S02]  /*45e0*/  FMNMX.FTZ R4, R44, R6, !PT ;  /* 0x000000062c047209 */ /* 0x000fe40007810000 */
[----:B----4-:R-:W-:Y:S02]  /*45f0*/  FMNMX.FTZ R104, R104, R8, !PT ;  /* 0x0000000868687209 */ /* 0x010fe40007810000 */
[----:B------:R-:W4:Y:S01]  /*4600*/  SHFL.BFLY PT, R8, R5, 0x2, 0x1f ;  /* 0x0c401f0005087f89 */ /* 0x000f2200000e0000 */
[----:B------:R-:W-:Y:S02]  /*4610*/  FMNMX.FTZ R4, R80, R4, !PT ;  /* 0x0000000450047209 */ /* 0x000fe40007810000 */
[----:B------:R-:W-:Y:S01]  /*4620*/  FSEL R241, R241, -INF , P1 ;  /* 0xff800000f1f17808 */ /* 0x000fe20000800000 */
[----:B------:R-:W2:Y:S01]  /*4630*/  SHFL.BFLY PT, R9, R104, 0x1, 0x1f ;  /* 0x0c201f0068097f89 */ /* 0x000ea200000e0000 */
[----:B------:R-:W-:-:S02]  /*4640*/  FMNMX.FTZ R4, R83, R4, !PT ;  /* 0x0000000453047209 */ /* 0x000fc40007810000 */
[----:B------:R-:W-:Y:S02]  /*4650*/  ISETP.GT.AND P1, PT, R3, RZ, PT ;  /* 0x000000ff0300720c */ /* 0x000fe40003f24270 */
[----:B------:R-:W-:Y:S02]  /*4660*/  FMNMX.FTZ R4, R81, R4, !PT ;  /* 0x0000000451047209 */ /* 0x000fe40007810000 */
[----:B------:R-:W-:Y:S02]  /*4670*/  FSEL R242, R242, -INF , P0 ;  /* 0xff800000f2f27808 */ /* 0x000fe40000000000 */
[----:B------:R-:W-:Y:S02]  /*4680*/  FMNMX.FTZ R4, R107, R4, !PT ;  /* 0x000000046b047209 */ /* 0x000fe40007810000 */
[----:B------:R-:W-:Y:S02]  /*4690*/  ISETP.GT.AND P0, PT, R3, 0x1, PT ;  /* 0x000000010300780c */ /* 0x000fe40003f04270 */
[----:B------:R-:W-:-:S02]  /*46a0*/  FMNMX.FTZ R4, R157, R4, !PT ;  /* 0x000000049d047209 */ /* 0x000fc40007810000 */
[----:B------:R-:W-:Y:S02]  /*46b0*/  FSEL R36, R60, -INF , P1 ;  /* 0xff8000003c247808 */ /* 0x000fe40000800000 */
[----:B------:R-:W-:Y:S02]  /*46c0*/  FMNMX.FTZ R4, R167, R4, !PT ;  /* 0x00000004a7047209 */ /* 0x000fe40007810000 */
[----:B------:R-:W-:Y:S02]  /*46d0*/  ISETP.GT.AND P1, PT, R3, 0x8, PT ;  /* 0x000000080300780c */ /* 0x000fe40003f24270 */
[----:B-1----:R-:W-:Y:S02]  /*46e0*/  FSEL R13, R58, -INF , P0 ;  /* 0xff8000003a0d7808 */ /* 0x002fe40000000000 */
[----:B----4-:R-:W-:Y:S02]  /*46f0*/  FMNMX.FTZ R8, R5, R8, !PT ;  /* 0x0000000805087209 */ /* 0x010fe40007810000 */
[----:B------:R-:W-:-:S02]  /*4700*/  FMNMX.FTZ R4, R172, R4, !PT ;  /* 0x00000004ac047209 */ /* 0x000fc40007810000 */
[----:B------:R-:W-:Y:S01]  /*4710*/  ISETP.GT.AND P0, PT, R3, 0x9, PT ;  /* 0x000000090300780c */ /* 0x000fe20003f04270 */
[----:B------:R-:W-:Y:S01]  /*4720*/  SHFL.BFLY PT, R102, R8, 0x1, 0x1f ;  /* 0x0c201f0008667f89 */ /* 0x000fe200000e0000 */
[----:B-----5:R-:W-:Y:S02]  /*4730*/  FSEL R10, R54, -INF , P1 ;  /* 0xff800000360a7808 */ /* 0x020fe40000800000 */
[----:B------:R-:W-:Y:S02]  /*4740*/  FMNMX.FTZ R5, R36, R13, !PT ;  /* 0x0000000d24057209 */ /* 0x000fe40007810000 */
[----:B--2---:R-:W-:Y:S02]  /*4750*/  FMNMX.FTZ R104, R104, R9, !PT ;  /* 0x0000000968687209 */ /* 0x004fe40007810000 */
[----:B------:R-:W-:Y:S02]  /*4760*/  FMNMX.FTZ R4, R209, R4, !PT ;  /* 0x00000004d1047209 */ /* 0x000fe40007810000 */
[----:B------:R-:W-:Y:S01]  /*4770*/  ISETP.GT.AND P1, PT, R3, 0x10, PT ;  /* 0x000000100300780c */ /* 0x000fe20003f24270 */
[----:B------:R-:W-:Y:S01]  /*4780*/  FMUL.FTZ R12, R104, c[0x0][0x2d0] ;  /* 0x0000b400680c7a20 */ /* 0x000fe20000410000 */
[----:B------:R-:W-:-:S02]  /*4790*/  FSEL R9, R55, -INF , P0 ;  /* 0xff80000037097808 */ /* 0x000fc40000000000 */
[----:B------:R-:W-:Y:S02]  /*47a0*/  FMNMX.FTZ R5, R10, R5, !PT ;  /* 0x000000050a057209 */ /* 0x000fe40007810000 */
[----:B------:R-:W-:Y:S02]  /*47b0*/  FMNMX.FTZ R4, R210, R4, !PT ;  /* 0x00000004d2047209 */ /* 0x000fe40007810000 */
[----:B------:R-:W-:Y:S02]  /*47c0*/  ISETP.GT.AND P0, PT, R3, 0x11, PT ;  /* 0x000000110300780c */ /* 0x000fe40003f04270 */
[----:B------:R-:W-:Y:S02]  /*47d0*/  FSEL R67, R73, -INF , P1 ;  /* 0xff80000049437808 */ /* 0x000fe40000800000 */
[----:B------:R-:W-:Y:S02]  /*47e0*/  FMNMX.FTZ R5, R9, R5, !PT ;  /* 0x0000000509057209 */ /* 0x000fe40007810000 */
[----:B------:R-:W-:-:S02]  /*47f0*/  FMNMX.FTZ R4, R241, R4, !PT ;  /* 0x00000004f1047209 */ /* 0x000fc40007810000 */
[----:B------:R-:W-:Y:S02]  /*4800*/  ISETP.GT.AND P1, PT, R3, 0x18, PT ;  /* 0x000000180300780c */ /* 0x000fe40003f24270 */
[----:B------:R-:W-:Y:S02]  /*4810*/  FSEL R66, R74, -INF , P0 ;  /* 0xff8000004a427808 */ /* 0x000fe40000000000 */
[----:B------:R-:W-:Y:S02]  /*4820*/  FMNMX.FTZ R5, R67, R5, !PT ;  /* 0x0000000543057209 */ /* 0x000fe40007810000 */
[----:B------:R-:W-:Y:S02]  /*4830*/  FMNMX.FTZ R4, R242, R4, !PT ;  /* 0x00000004f2047209 */ /* 0x000fe40007810000 */
[----:B------:R-:W-:Y:S02]  /*4840*/  ISETP.GT.AND P0, PT, R3, 0x19, PT ;  /* 0x000000190300780c */ /* 0x000fe40003f04270 */
[----:B------:R-:W-:Y:S01]  /*4850*/  FSEL R65, R61, -INF , P1 ;  /* 0xff8000003d417808 */ /* 0x000fe20000800000 */
[----:B------:R-:W1:Y:S01]  /*4860*/  SHFL.BFLY PT, R6, R4, 0x2, 0x1f ;  /* 0x0c401f0004067f89 */ /* 0x000e6200000e0000 */
[----:B------:R-:W-:-:S02]  /*4870*/  FMNMX.FTZ R5, R66, R5, !PT ;  /* 0x0000000542057209 */ /* 0x000fc40007810000 */
[----:B------:R-:W-:Y:S02]  /*4880*/  ISETP.GT.AND P1, PT, R3, 0x20, PT ;  /* 0x000000200300780c */ /* 0x000fe40003f24270 */
[----:B------:R-:W-:Y:S02]  /*4890*/  FSEL R64, R62, -INF , P0 ;  /* 0xff8000003e407808 */ /* 0x000fe40000000000 */
[----:B------:R-:W-:Y:S02]  /*48a0*/  FMNMX.FTZ R5, R65, R5, !PT ;  /* 0x0000000541057209 */ /* 0x000fe40007810000 */
[----:B------:R-:W-:Y:S02]  /*48b0*/  ISETP.GT.AND P0, PT, R3, 0x21, PT ;  /* 0x000000210300780c */ /* 0x000fe40003f04270 */
[----:B------:R-:W-:Y:S02]  /*48c0*/  FSEL R154, R154, -INF , P1 ;  /* 0xff8000009a9a7808 */ /* 0x000fe40000800000 */
[----:B------:R-:W-:-:S02]  /*48d0*/  FMNMX.FTZ R5, R64, R5, !PT ;  /* 0x0000000540057209 */ /* 0x000fc40007810000 */
[----:B------:R-:W-:Y:S02]  /*48e0*/  ISETP.GT.AND P1, PT, R3, 0x28, PT ;  /* 0x000000280300780c */ /* 0x000fe40003f24270 */
[----:B------:R-:W-:Y:S02]  /*48f0*/  FSEL R153, R153, -INF , P0 ;  /* 0xff80000099997808 */ /* 0x000fe40000000000 */
[----:B------:R-:W-:Y:S02]  /*4900*/  FMNMX.FTZ R5, R154, R5, !PT ;  /* 0x000000059a057209 */ /* 0x000fe40007810000 */
[----:B------:R-:W-:Y:S02]  /*4910*/  ISETP.GT.AND P0, PT, R3, 0x29, PT ;  /* 0x000000290300780c */ /* 0x000fe40003f04270 */
[----:B------:R-:W-:Y:S02]  /*4920*/  FSEL R152, R152, -INF , P1 ;  /* 0xff80000098987808 */ /* 0x000fe40000800000 */
[----:B------:R-:W-:-:S02]  /*4930*/  FMNMX.FTZ R5, R153, R5, !PT ;  /* 0x0000000599057209 */ /* 0x000fc40007810000 */
[----:B------:R-:W-:Y:S02]  /*4940*/  FSEL R155, R24, -INF , P0 ;  /* 0xff800000189b7808 */ /* 0x000fe40000000000 */
[C---:B------:R-:W-:Y:S02]  /*4950*/  ISETP.GT.AND P0, PT, R3.reuse, 0x31, PT ;  /* 0x000000310300780c */ /* 0x040fe40003f04270 */
[----:B------:R-:W-:Y:S02]  /*4960*/  ISETP.GT.AND P1, PT, R3, 0x30, PT ;  /* 0x000000300300780c */ /* 0x000fe40003f24270 */
[----:B------:R-:W-:Y:S02]  /*4970*/  FMNMX.FTZ R5, R152, R5, !PT ;  /* 0x0000000598057209 */ /* 0x000fe40007810000 */
[----:B------:R-:W-:Y:S02]  /*4980*/  FSEL R216, R21, -INF , P0 ;  /* 0xff80000015d87808 */ /* 0x000fe40000000000 */
[----:B------:R-:W-:-:S02]  /*4990*/  FSETP.NEU.FTZ.AND P0, PT, R104, -INF , PT ;  /* 0xff8000006800780b */ /* 0x000fc40003f1d000 */
[----:B------:R-:W-:Y:S02]  /*49a0*/  FSEL R211, R19, -INF , P1 ;  /* 0xff80000013d37808 */ /* 0x000fe40000800000 */
[----:B------:R-:W-:Y:S02]  /*49b0*/  FMNMX.FTZ R5, R155, R5, !PT ;  /* 0x000000059b057209 */ /* 0x000fe40007810000 */
[----:B------:R-:W-:Y:S02]  /*49c0*/  ISETP.GT.AND P1, PT, R3, 0x38, PT ;  /* 0x000000380300780c */ /* 0x000fe40003f24270 */
[----:B------:R-:W-:Y:S02]  /*49d0*/  FSEL R12, R12, RZ, P0 ;  /* 0x000000ff0c0c7208 */ /* 0x000fe40000000000 */
[----:B------:R-:W-:Y:S02]  /*49e0*/  FMNMX.FTZ R5, R211, R5, !PT ;  /* 0x00000005d3057209 */ /* 0x000fe40007810000 */
[----:B-1----:R-:W-:Y:S01]  /*49f0*/  FMNMX.FTZ R4, R6, R4, !PT ;  /* 0x0000000406047209 */ /* 0x002fe20007810000 */
[----:B------:R-:W-:Y:S01]  /*4a00*/  FFMA.FTZ R6, R20, c[0x0][0x2d0], -R12 ;  /* 0x0000b40014067a23 */ /* 0x000fe2000001080c */
[----:B---3--:R-:W-:-:S02]  /*4a10*/  FSEL R238, R16, -INF , P1 ;  /* 0xff80000010ee7808 */ /* 0x008fc40000800000 */
[----:B------:R-:W-:Y:S01]  /*4a20*/  ISETP.GT.AND P1, PT, R3, 0x39, PT ;  /* 0x000000390300780c */ /* 0x000fe20003f24270 */
[----:B------:R-:W-:Y:S01]  /*4a30*/  FFMA.FTZ R3, R15, c[0x0][0x2d0], -R12 ;  /* 0x0000b4000f037a23 */ /* 0x000fe2000001080c */
[----:B------:R-:W-:Y:S01]  /*4a40*/  FMNMX.FTZ R5, R216, R5, !PT ;  /* 0x00000005d8057209 */ /* 0x000fe20007810000 */
[----:B------:R-:W1:Y:S01]  /*4a50*/  SHFL.BFLY PT, R106, R4, 0x1, 0x1f ;  /* 0x0c201f00046a7f89 */ /* 0x000e6200000e0000 */
[----:B------:R-:W-:Y:S01]  /*4a60*/  FSEL R240, R7, -INF , P1 ;  /* 0xff80000007f07808 */ /* 0x000fe20000800000 */
[----:B------:R2:W-:Y:S01]  /*4a70*/  MUFU.EX2 R188, R3 ;  /* 0x0000000300bc7308 */ /* 0x0005e20000000800 */
[----:B------:R-:W-:Y:S02]  /*4a80*/  FMNMX.FTZ R5, R238, R5, !PT ;  /* 0x00000005ee057209 */ /* 0x000fe40007810000 */
[----:B------:R-:W-:Y:S02]  /*4a90*/  FMNMX.FTZ R102, R102, R8, !PT ;  /* 0x0000000866667209 */ /* 0x000fe40007810000 */
[----:B------:R-:W-:-:S02]  /*4aa0*/  FMNMX.FTZ R5, R240, R5, !PT ;  /* 0x00000005f0057209 */ /* 0x000fc40007810000 */
[----:B------:R-:W-:Y:S01]  /*4ab0*/  FSETP.NEU.FTZ.AND P0, PT, R102, -INF , PT ;  /* 0xff8000006600780b */ /* 0x000fe20003f1d000 */
[----:B------:R3:W-:Y:S02]  /*4ac0*/  MUFU.EX2 R196, R6 ;  /* 0x0000000600c47308 */ /* 0x0007e40000000800 */
[----:B------:R-:W4:Y:S01]  /*4ad0*/  SHFL.BFLY PT, R7, R5, 0x2, 0x1f ;  /* 0x0c401f0005077f89 */ /* 0x000f2200000e0000 */
[----:B--2---:R-:W-:-:S05]  /*4ae0*/  FFMA.FTZ R3, R17, c[0x0][0x2d0], -R12 ;  /* 0x0000b40011037a23 */ /* 0x004fca000001080c */
[----:B------:R2:W5:Y:S01]  /*4af0*/  MUFU.EX2 R27, R3 ;  /* 0x00000003001b7308 */ /* 0x0005620000000800 */
[----:B-1----:R-:W-:Y:S01]  /*4b00*/  FMNMX.FTZ R106, R4, R106, !PT ;  /* 0x0000006a046a7209 */ /* 0x002fe20007810000 */
[----:B---3--:R-:W-:Y:S02]  /*4b10*/  FFMA.FTZ R6, R22, c[0x0][0x2d0], -R12 ;  /* 0x0000b40016067a23 */ /* 0x008fe4000001080c */
[----:B------:R-:W-:Y:S04]  /*4b20*/  LDSM.16.MT88.4 R20, [R221+0x1100] ;  /* 0x00110000dd14783b */ /* 0x000fe80000004200 */
[----:B------:R1:W3:Y:S01]  /*4b30*/  MUFU.EX2 R194, R6 ;  /* 0x0000000600c27308 */ /* 0x0002e20000000800 */
[----:B----4-:R-:W-:Y:S01]  /*4b40*/  FMNMX.FTZ R5, R5, R7, !PT ;  /* 0x0000000705057209 */ /* 0x010fe20007810000 */
[----:B--2---:R-:W-:-:S04]  /*4b50*/  FMUL.FTZ R3, R102, c[0x0][0x2d0] ;  /* 0x0000b40066037a20 */ /* 0x004fc80000410000 */
[----:B------:R-:W2:Y:S01]  /*4b60*/  SHFL.BFLY PT, R4, R5, 0x1, 0x1f ;  /* 0x0c201f0005047f89 */ /* 0x000ea200000e0000 */
[----:B------:R-:W-:Y:S02]  /*4b70*/  FSEL R3, R3, RZ, P0 ;  /* 0x000000ff03037208 */ /* 0x000fe40000000000 */
[----:B------:R-:W-:-:S03]  /*4b80*/  FSETP.NEU.FTZ.AND P0, PT, R106, -INF , PT ;  /* 0xff8000006a00780b */ /* 0x000fc60003f1d000 */
[--C-:B------:R-:W-:Y:S02]  /*4b90*/  FFMA.FTZ R0, R14, c[0x0][0x2d0], -R3.reuse ;  /* 0x0000b4000e007a23 */ /* 0x100fe40000010803 */
[----:B------:R-:W-:Y:S02]  /*4ba0*/  FFMA.FTZ R2, R32, c[0x0][0x2d0], -R3 ;  /* 0x0000b40020027a23 */ /* 0x000fe40000010803 */
[----:B------:R4:W-:Y:S01]  /*4bb0*/  MUFU.EX2 R189, R0 ;  /* 0x0000000000bd7308 */ /* 0x0009e20000000800 */
[----:B-----5:R-:W-:Y:S02]  /*4bc0*/  IMAD.MOV.U32 R14, RZ, RZ, R27 ;  /* 0x000000ffff0e7224 */ /* 0x020fe400078e001b */
[----:B------:R-:W5:Y:S01]  /*4bd0*/  LDSM.16.MT88.4 R24, [R222+0x100] ;  /* 0x00010000de18783b */ /* 0x000f620000004200 */
[----:B-1----:R-:W-:-:S04]  /*4be0*/  FFMA.FTZ R6, R11, c[0x0][0x2d0], -R3 ;  /* 0x0000b4000b067a23 */ /* 0x002fc80000010803 */
[----:B------:R-:W-:Y:S01]  /*4bf0*/  MUFU.EX2 R176, R2 ;  /* 0x0000000200b07308 */ /* 0x000fe20000000800 */
[----:B--2---:R-:W-:Y:S02]  /*4c00*/  FMNMX.FTZ R105, R5, R4, !PT ;  /* 0x0000000405697209 */ /* 0x004fe40007810000 */
[----:B------:R-:W-:Y:S01]  /*4c10*/  F2FP.PACK_AB R4, R14, R188 ;  /* 0x000000bc0e04723e */ /* 0x000fe200000000ff */
[----:B----4-:R-:W-:-:S04]  /*4c20*/  FFMA.FTZ R0, R18, c[0x0][0x2d0], -R3 ;  /* 0x0000b40012007a23 */ /* 0x010fc80000010803 */
[----:B------:R3:W1:Y:S01]  /*4c30*/  MUFU.EX2 R190, R6 ;  /* 0x0000000600be7308 */ /* 0x0006620000000800 */
[----:B------:R-:W2:Y:S07]  /*4c40*/  LDSM.16.MT88.4 R16, [R222+0x1100] ;  /* 0x00110000de10783b */ /* 0x000eae0000004200 */
[----:B------:R4:W4:Y:S01]  /*4c50*/  MUFU.EX2 R195, R0 ;  /* 0x0000000000c37308 */ /* 0x0009220000000800 */
[----:B---3--:R-:W-:Y:S02]  /*4c60*/  F2FP.PACK_AB R6, R194, R196 ;  /* 0x000000c4c206723e */ /* 0x008fe400000000ff */
[----:B-1----:R-:W-:Y:S01]  /*4c70*/  F2FP.PACK_AB R5, R189, R190 ;  /* 0x000000bebd05723e */ /* 0x002fe200000000ff */
[----:B----4-:R-:W-:Y:S01]  /*4c80*/  FMUL.FTZ R0, R106, c[0x0][0x2d0] ;  /* 0x0000b4006a007a20 */ /* 0x010fe20000410000 */
[----:B------:R-:W-:-:S04]  /*4c90*/  F2FP.PACK_AB R7, R176, R195 ;  /* 0x000000c3b007723e */ /* 0x000fc800000000ff */
[----:B------:R-:W-:Y:S02]  /*4ca0*/  FSEL R0, R0, RZ, P0 ;  /* 0x000000ff00007208 */ /* 0x000fe40000000000 */
[----:B------:R-:W-:Y:S01]  /*4cb0*/  FSETP.NEU.FTZ.AND P0, PT, R105, -INF , PT ;  /* 0xff8000006900780b */ /* 0x000fe20003f1d000 */
[C---:B------:R-:W-:Y:S02]  /*4cc0*/  HMMA.16816.F32 R120, R4.reuse, R28, RZ ;  /* 0x0000001c0478723c */ /* 0x040fe400000018ff */
[--C-:B------:R-:W-:Y:S02]  /*4cd0*/  FFMA.FTZ R2, R33, c[0x0][0x2d0], -R0.reuse ;  /* 0x0000b40021027a23 */ /* 0x100fe40000010800 */
[----:B------:R-:W1:Y:S01]  /*4ce0*/  LDSM.16.MT88.4 R32, [R221+0x2100] ;  /* 0x00210000dd20783b */ /* 0x000e620000004200 */
[--C-:B------:R-:W-:Y:S01]  /*4cf0*/  FFMA.FTZ R8, R45, c[0x0][0x2d0], -R0.reuse ;  /* 0x0000b4002d087a23 */ /* 0x100fe20000010800 */
[----:B------:R3:W-:Y:S02]  /*4d00*/  MUFU.EX2 R15, R2 ;  /* 0x00000002000f7308 */ /* 0x0007e40000000800 */
[C---:B-----5:R-:W-:Y:S06]  /*4d10*/  HMMA.16816.F32 R116, R4.reuse, R24, RZ ;  /* 0x000000180474723c */ /* 0x060fec00000018ff */
[----:B------:R4:W-:Y:S02]  /*4d20*/  MUFU.EX2 R191, R8 ;  /* 0x0000000800bf7308 */ /* 0x0009e40000000800 */
[----:B------:R-:W-:Y:S01]  /*4d30*/  HMMA.16816.F32 R112, R4, R20, RZ ;  /* 0x000000140470723c */ /* 0x000fe200000018ff */
[----:B---3--:R-:W-:-:S07]  /*4d40*/  FFMA.FTZ R2, R38, c[0x0][0x2d0], -R0 ;  /* 0x0000b40026027a23 */ /* 0x008fce0000010800 */
[----:B--2---:R-:W-:Y:S01]  /*4d50*/  HMMA.16816.F32 R108, R4, R16, RZ ;  /* 0x00000010046c723c */ /* 0x004fe200000018ff */
[----:B------:R2:W-:Y:S01]  /*4d60*/  MUFU.EX2 R252, R2 ;  /* 0x0000000200fc7308 */ /* 0x0005e20000000800 */
[----:B----4-:R-:W-:-:S06]  /*4d70*/  FFMA.FTZ R8, R37, c[0x0][0x2d0], -R0 ;  /* 0x0000b40025087a23 */ /* 0x010fcc0000010800 */
[C---:B------:R-:W-:Y:S01]  /*4d80*/  HMMA.16816.F32 R92, R4.reuse, R40, RZ ;  /* 0x00000028045c723c */ /* 0x040fe200000018ff */
[----:B------:R3:W4:Y:S07]  /*4d90*/  MUFU.EX2 R193, R8 ;  /* 0x0000000800c17308 */ /* 0x00072e0000000800 */
[----:B------:R-:W-:Y:S01]  /*4da0*/  HMMA.16816.F32 R88, R4, R30, RZ ;  /* 0x0000001e0458723c */ /* 0x000fe200000018ff */
[----:B--2---:R-:W-:-:S05]  /*4db0*/  FMUL.FTZ R2, R105, c[0x0][0x2d0] ;  /* 0x0000b40069027a20 */ /* 0x004fca0000410000 */
[----:B------:R-:W-:Y:S02]  /*4dc0*/  FSEL R2, R2, RZ, P0 ;  /* 0x000000ff02027208 */ /* 0x000fe40000000000 */
[----:B-1----:R-:W-:Y:S03]  /*4dd0*/  HMMA.16816.F32 R96, R4, R32, RZ ;  /* 0x000000200460723c */ /* 0x002fe600000018ff */
[----:B---3--:R-:W-:-:S05]  /*4de0*/  FFMA.FTZ R8, R36, c[0x0][0x2d0], -R2 ;  /* 0x0000b40024087a23 */ /* 0x008fca0000010802 */
[C---:B------:R-:W-:Y:S01]  /*4df0*/  HMMA.16816.F32 R84, R4.reuse, R26, RZ ;  /* 0x0000001a0454723c */ /* 0x040fe200000018ff */
[----:B------:R1:W-:Y:S07]  /*4e00*/  MUFU.EX2 R249, R8 ;  /* 0x0000000800f97308 */ /* 0x0003ee0000000800 */
[C---:B------:R-:W-:Y:S08]  /*4e10*/  HMMA.16816.F32 R76, R4.reuse, R22, RZ ;  /* 0x00000016044c723c */ /* 0x040ff000000018ff */
[----:B------:R-:W-:Y:S01]  /*4e20*/  HMMA.16816.F32 R72, R4, R18, RZ ;  /* 0x000000120448723c */ /* 0x000fe200000018ff */
[----:B-1----:R-:W-:-:S02]  /*4e30*/  FFMA.FTZ R8, R13, c[0x0][0x2d0], -R2 ;  /* 0x0000b4000d087a23 */ /* 0x002fc40000010802 */
[----:B------:R-:W-:Y:S02]  /*4e40*/  FFMA.FTZ R13, R158, c[0x0][0x2d0], -R3 ;  /* 0x0000b4009e0d7a23 */ /* 0x000fe40000010803 */
[----:B------:R1:W2:Y:S01]  /*4e50*/  MUFU.EX2 R248, R8 ;  /* 0x0000000800f87308 */ /* 0x0002a20000000800 */
[----:B----4-:R-:W-:Y:S02]  /*4e60*/  IMAD.MOV.U32 R158, RZ, RZ, R193 ;  /* 0x000000ffff9e7224 */ /* 0x010fe400078e00c1 */
[C---:B------:R-:W-:Y:S08]  /*4e70*/  HMMA.16816.F32 R68, R4.reuse, R34, RZ ;  /* 0x000000220444723c */ /* 0x040ff000000018ff */
[----:B------:R-:W-:Y:S01]  /*4e80*/  HMMA.16816.F32 R60, R4, R42, RZ ;  /* 0x0000002a043c723c */ /* 0x000fe200000018ff */
[----:B-1----:R-:W-:Y:S01]  /*4e90*/  FFMA.FTZ R8, R10, c[0x0][0x2d0], -R2 ;  /* 0x0000b4000a087a23 */ /* 0x002fe20000010802 */
[----:B------:R-:W-:-:S05]  /*4ea0*/  F2FP.PACK_AB R10, R193, R191 ;  /* 0x000000bfc10a723e */ /* 0x000fca00000000ff */
[----:B------:R-:W-:Y:S01]  /*4eb0*/  FFMA.FTZ R4, R48, c[0x0][0x2d0], -R12 ;  /* 0x0000b40030047a23 */ /* 0x000fe2000001080c */
[----:B------:R1:W-:Y:S08]  /*4ec0*/  MUFU.EX2 R251, R8 ;  /* 0x0000000800fb7308 */ /* 0x0003f00000000800 */
[----:B------:R3:W-:Y:S01]  /*4ed0*/  MUFU.EX2 R250, R4 ;  /* 0x0000000400fa7308 */ /* 0x0007e20000000800 */
[----:B-1----:R-:W-:Y:S01]  /*4ee0*/  FFMA.FTZ R8, R9, c[0x0][0x2d0], -R2 ;  /* 0x0000b40009087a23 */ /* 0x002fe20000010802 */
[----:B--2---:R-:W-:-:S06]  /*4ef0*/  F2FP.PACK_AB R9, R248, R249 ;  /* 0x000000f9f809723e */ /* 0x004fcc00000000ff */
[----:B------:R1:W2:Y:S01]  /*4f00*/  MUFU.EX2 R192, R8 ;  /* 0x0000000800c07308 */ /* 0x0002a20000000800 */
[----:B---3--:R-:W-:-:S07]  /*4f10*/  FFMA.FTZ R4, R50, c[0x0][0x2d0], -R12 ;  /* 0x0000b40032047a23 */ /* 0x008fce000001080c */
[----:B------:R3:W-:Y:S01]  /*4f20*/  MUFU.EX2 R179, R4 ;  /* 0x0000000400b37308 */ /* 0x0007e20000000800 */
[----:B-1----:R-:W-:Y:S02]  /*4f30*/  F2FP.PACK_AB R8, R252, R15 ;  /* 0x0000000ffc08723e */ /* 0x002fe400000000ff */
[----:B--2---:R-:W-:Y:S01]  /*4f40*/  F2FP.PACK_AB R11, R192, R251 ;  /* 0x000000fbc00b723e */ /* 0x004fe200000000ff */
[----:B---3--:R-:W-:-:S06]  /*4f50*/  FFMA.FTZ R4, R49, c[0x0][0x2d0], -R12 ;  /* 0x0000b40031047a23 */ /* 0x008fcc000001080c */
[C---:B------:R-:W-:Y:S01]  /*4f60*/  HMMA.16816.F32 R128, R8.reuse, R28, RZ ;  /* 0x0000001c0880723c */ /* 0x040fe200000018ff */
[----:B------:R1:W-:Y:S07]  /*4f70*/  MUFU.EX2 R178, R4 ;  /* 0x0000000400b27308 */ /* 0x0003ee0000000800 */
[C---:B------:R-:W-:Y:S01]  /*4f80*/  HMMA.16816.F32 R144, R8.reuse, R30, RZ ;  /* 0x0000001e0890723c */ /* 0x040fe200000018ff */
[----:B------:R-:W-:Y:S07]  /*4f90*/  LDSM.16.MT88.4 R28, [R222+0x1500] ;  /* 0x00150000de1c783b */ /* 0x000fee0000004200 */
[----:B------:R-:W-:Y:S01]  /*4fa0*/  HMMA.16816.F32 R124, R8, R24, RZ ;  /* 0x00000018087c723c */ /* 0x000fe200000018ff */
[----:B-1----:R-:W-:-:S04]  /*4fb0*/  FFMA.FTZ R4, R51, c[0x0][0x2d0], -R12 ;  /* 0x0000b40033047a23 */ /* 0x002fc8000001080c */
[----:B------:R1:W2:Y:S03]  /*4fc0*/  MUFU.EX2 R177, R4 ;  /* 0x0000000400b17308 */ /* 0x0002a60000000800 */
[C---:B------:R-:W-:Y:S01]  /*4fd0*/  HMMA.16816.F32 R140, R8.reuse, R26, RZ ;  /* 0x0000001a088c723c */ /* 0x040fe200000018ff */
[----:B------:R-:W3:Y:S07]  /*4fe0*/  LDSM.16.MT88.4 R24, [R221+0x500] ;  /* 0x00050000dd18783b */ /* 0x000eee0000004200 */
[----:B------:R-:W-:Y:S01]  /*4ff0*/  HMMA.16816.F32 R56, R8, R20, RZ ;  /* 0x000000140838723c */ /* 0x000fe200000018ff */
[----:B-1----:R-:W-:-:S07]  /*5000*/  FFMA.FTZ R4, R39, c[0x0][0x2d0], -R3 ;  /* 0x0000b40027047a23 */ /* 0x002fce0000010803 */
[C---:B------:R-:W-:Y:S01]  /*5010*/  HMMA.16816.F32 R132, R8.reuse, R22, RZ ;  /* 0x000000160884723c */ /* 0x040fe200000018ff */
[----:B------:R-:W1:Y:S01]  /*5020*/  LDSM.16.MT88.4 R20, [R222+0x500] ;  /* 0x00050000de14783b */ /* 0x000e620000004200 */
[----:B--2---:R-:W-:Y:S01]  /*5030*/  F2FP.PACK_AB R6, R177, R178 ;  /* 0x000000b2b106723e */ /* 0x004fe200000000ff */
[----:B------:R2:W-:Y:S02]  /*5040*/  MUFU.EX2 R243, R4 ;  /* 0x0000000400f37308 */ /* 0x0005e40000000800 */
[----:B------:R-:W-:Y:S03]  /*5050*/  LDSM.16.MT88.4 R36, [R222+0x2500] ;  /* 0x00250000de24783b */ /* 0x000fe60000004200 */
[C---:B------:R-:W-:Y:S08]  /*5060*/  HMMA.16816.F32 R52, R8.reuse, R16, RZ ;  /* 0x000000100834723c */ /* 0x040ff000000018ff */
[----:B------:R-:W-:Y:S01]  /*5070*/  HMMA.16816.F32 R148, R8, R18, RZ ;  /* 0x000000120894723c */ /* 0x000fe200000018ff */
[----:B------:R-:W-:Y:S01]  /*5080*/  LDSM.16.MT88.4 R16, [R221+0x1500] ;  /* 0x00150000dd10783b */ /* 0x000fe20000004200 */
[----:B--2---:R-:W-:-:S04]  /*5090*/  FFMA.FTZ R4, R46, c[0x0][0x2d0], -R3 ;  /* 0x0000b4002e047a23 */ /* 0x004fc80000010803 */
[----:B------:R2:W4:Y:S02]  /*50a0*/  MUFU.EX2 R247, R4 ;  /* 0x0000000400f77308 */ /* 0x0005240000000800 */
[C---:B------:R-:W-:Y:S08]  /*50b0*/  HMMA.16816.F32 R48, R8.reuse, R32, RZ ;  /* 0x000000200830723c */ /* 0x040ff000000018ff */
[----:B------:R-:W-:Y:S01]  /*50c0*/  HMMA.16816.F32 R160, R8, R34, RZ ;  /* 0x0000002208a0723c */ /* 0x000fe200000018ff */
[----:B------:R-:W5:Y:S01]  /*50d0*/  LDSM.16.MT88.4 R32, [R221+0x2500] ;  /* 0x00250000dd20783b */ /* 0x000f620000004200 */
[----:B--2---:R-:W-:-:S06]  /*50e0*/  FFMA.FTZ R4, R47, c[0x0][0x2d0], -R3 ;  /* 0x0000b4002f047a23 */ /* 0x004fcc0000010803 */
[----:B------:R-:W-:Y:S01]  /*50f0*/  HMMA.16816.F32 R168, R8, R42, RZ ;  /* 0x0000002a08a8723c */ /* 0x000fe200000018ff */
[----:B----4-:R-:W-:Y:S01]  /*5100*/  F2FP.PACK_AB R5, R247, R243 ;  /* 0x000000f3f705723e */ /* 0x010fe200000000ff */
[----:B------:R2:W-:Y:S02]  /*5110*/  MUFU.EX2 R246, R4 ;  /* 0x0000000400f67308 */ /* 0x0005e40000000800 */
[----:B--2---:R-:W-:-:S06]  /*5120*/  FFMA.FTZ R4, R82, c[0x0][0x2d0], -R3 ;  /* 0x0000b40052047a23 */ /* 0x004fcc0000010803 */
[----:B------:R2:W4:Y:S02]  /*5130*/  MUFU.EX2 R244, R4 ;  /* 0x0000000400f47308 */ /* 0x0005240000000800 */
[--C-:B--2---:R-:W-:Y:S01]  /*5140*/  FFMA.FTZ R4, R44, c[0x0][0x2d0], -R0.reuse ;  /* 0x0000b4002c047a23 */ /* 0x104fe20000010800 */
[----:B----4-:R-:W-:Y:S01]  /*5150*/  F2FP.PACK_AB R7, R244, R246 ;  /* 0x000000f6f407723e */ /* 0x010fe200000000ff */
[----:B------:R-:W-:Y:S04]  /*5160*/  HMMA.16816.F32 R44, R8, R40, RZ ;  /* 0x00000028082c723c */ /* 0x000fe800000018ff */
[----:B------:R2:W-:Y:S03]  /*5170*/  MUFU.EX2 R218, R4 ;  /* 0x0000000400da7308 */ /* 0x0005e60000000800 */
[----:B------:R-:W-:-:S05]  /*5180*/  FFMA.FTZ R8, R83, c[0x0][0x2d0], -R0 ;  /* 0x0000b40053087a23 */ /* 0x000fca0000010800 */
[----:B------:R4:W-:Y:S01]  /*5190*/  MUFU.EX2 R214, R8 ;  /* 0x0000000800d67308 */ /* 0x0009e20000000800 */
[----:B--2---:R-:W-:-:S07]  /*51a0*/  FFMA.FTZ R4, R80, c[0x0][0x2d0], -R0 ;  /* 0x0000b40050047a23 */ /* 0x004fce0000010800 */
[----:B------:R2:W1:Y:S01]  /*51b0*/  MUFU.EX2 R217, R4 ;  /* 0x0000000400d97308 */ /* 0x0004620000000800 */
[----:B----4-:R-:W-:-:S07]  /*51c0*/  FFMA.FTZ R8, R81, c[0x0][0x2d0], -R0 ;  /* 0x0000b40051087a23 */ /* 0x010fce0000010800 */
[----:B------:R4:W-:Y:S01]  /*51d0*/  MUFU.EX2 R212, R8 ;  /* 0x0000000800d47308 */ /* 0x0009e20000000800 */
[----:B--2---:R-:W-:-:S07]  /*51e0*/  F2FP.PACK_AB R4, R179, R250 ;  /* 0x000000fab304723e */ /* 0x004fce00000000ff */
[----:B---3--:R-:W-:Y:S01]  /*51f0*/  HMMA.16816.F32 R184, R4, R24, R120 ;  /* 0x0000001804b8723c */ /* 0x008fe20000001878 */
[----:B----4-:R-:W-:-:S04]  /*5200*/  FFMA.FTZ R8, R67, c[0x0][0x2d0], -R2 ;  /* 0x0000b40043087a23 */ /* 0x010fc80000010802 */
[----:B------:R2:W-:Y:S03]  /*5210*/  MUFU.EX2 R206, R8 ;  /* 0x0000000800ce7308 */ /* 0x0005e60000000800 */
[C---:B------:R-:W-:Y:S08]  /*5220*/  HMMA.16816.F32 R120, R4.reuse, R26, R88 ;  /* 0x0000001a0478723c */ /* 0x040ff00000001858 */
[----:B-1----:R-:W-:Y:S01]  /*5230*/  HMMA.16816.F32 R136, R4, R22, R84 ;  /* 0x000000160488723c */ /* 0x002fe20000001854 */
[----:B--2---:R-:W-:-:S07]  /*5240*/  FFMA.FTZ R8, R66, c[0x0][0x2d0], -R2 ;  /* 0x0000b40042087a23 */ /* 0x004fce0000010802 */
[C---:B-----5:R-:W-:Y:S01]  /*5250*/  HMMA.16816.F32 R80, R4.reuse, R34, R68 ;  /* 0x000000220450723c */ /* 0x060fe20000001844 */
[----:B------:R1:W2:Y:S07]  /*5260*/  MUFU.EX2 R207, R8 ;  /* 0x0000000800cf7308 */ /* 0x0002ae0000000800 */
        /* <DEDUP_REMOVED lines=8> */
[----:B------:R1:W3:Y:S07]  /*52f0*/  MUFU.EX2 R204, R8 ;  /* 0x0000000800cc7308 */ /* 0x0002ee0000000800 */
[C---:B------:R-:W-:Y:S08]  /*5300*/  HMMA.16816.F32 R88, R4.reuse, R18, R76 ;  /* 0x000000120458723c */ /* 0x040ff0000000184c */
[----:B------:R-:W-:Y:S01]  /*5310*/  HMMA.16816.F32 R84, R4, R30, R72 ;  /* 0x0000001e0454723c */ /* 0x000fe20000001848 */
[----:B-1----:R-:W-:-:S02]  /*5320*/  FFMA.FTZ R8, R165, c[0x0][0x2d0], -R12 ;  /* 0x0000b400a5087a23 */ /* 0x002fc4000001080c */
[----:B------:R-:W-:Y:S02]  /*5330*/  IMAD.MOV.U32 R165, RZ, RZ, R188 ;  /* 0x000000ffffa57224 */ /* 0x000fe400078e00bc */
[----:B------:R1:W-:Y:S03]  /*5340*/  MUFU.EX2 R199, R8 ;  /* 0x0000000800c77308 */ /* 0x0003e60000000800 */
[----:B------:R-:W-:Y:S07]  /*5350*/  HMMA.16816.F32 R68, R4, R38, R60 ;  /* 0x000000260444723c */ /* 0x000fee000000183c */
[----:B------:R-:W-:-:S02]  /*5360*/  F2FP.PACK_AB R4, R217, R218 ;  /* 0x000000dad904723e */ /* 0x000fc400000000ff */
[----:B--2---:R-:W-:Y:S02]  /*5370*/  F2FP.PACK_AB R5, R207, R206 ;  /* 0x000000cecf05723e */ /* 0x004fe400000000ff */
[----:B------:R-:W-:Y:S02]  /*5380*/  F2FP.PACK_AB R6, R212, R214 ;  /* 0x000000d6d406723e */ /* 0x000fe400000000ff */
[----:B---3--:R-:W-:Y:S01]  /*5390*/  F2FP.PACK_AB R7, R204, R205 ;  /* 0x000000cdcc07723e */ /* 0x008fe200000000ff */
[--C-:B-1----:R-:W-:Y:S02]  /*53a0*/  FFMA.FTZ R8, R164, c[0x0][0x2d0], -R12.reuse ;  /* 0x0000b400a4087a23 */ /* 0x102fe4000001080c */
[----:B------:R-:W-:Y:S02]  /*53b0*/  IMAD.MOV.U32 R164, RZ, RZ, R179 ;  /* 0x000000ffffa47224 */ /* 0x000fe400078e00b3 */
[----:B------:R1:W2:Y:S02]  /*53c0*/  MUFU.EX2 R198, R8 ;  /* 0x0000000800c67308 */ /* 0x0002a40000000800 */
[C---:B------:R-:W-:Y:S08]  /*53d0*/  HMMA.16816.F32 R200, R4.reuse, R36, R44 ;  /* 0x0000002404c8723c */ /* 0x040ff0000000182c */
[----:B------:R-:W-:Y:S01]  /*53e0*/  HMMA.16816.F32 R64, R4, R16, R56 ;  /* 0x000000100440723c */ /* 0x000fe20000001838 */
[----:B-1----:R-:W-:-:S07]  /*53f0*/  FFMA.FTZ R8, R159, c[0x0][0x2d0], -R12 ;  /* 0x0000b4009f087a23 */ /* 0x002fce000001080c */
[----:B------:R-:W-:Y:S01]  /*5400*/  HMMA.16816.F32 R44, R4, R18, R132 ;  /* 0x00000012042c723c */ /* 0x000fe20000001884 */
[----:B------:R-:W1:Y:S01]  /*5410*/  LDSM.16.MT88.4 R16, [R222+0x900] ;  /* 0x00090000de10783b */ /* 0x000e620000004200 */
[----:B------:R3:W-:Y:S01]  /*5420*/  MUFU.EX2 R197, R8 ;  /* 0x0000000800c57308 */ /* 0x0007e20000000800 */
[----:B------:R-:W-:-:S05]  /*5430*/  IMAD.MOV.U32 R159, RZ, RZ, R178 ;  /* 0x000000ffff9f7224 */ /* 0x000fca00078e00b2 */
[C---:B------:R-:W-:Y:S07]  /*5440*/  HMMA.16816.F32 R76, R4.reuse, R24, R128 ;  /* 0x00000018044c723c */ /* 0x040fee0000001880 */
[----:B------:R-:W-:Y:S01]  /*5450*/  IMAD.MOV.U32 R131, RZ, RZ, R196 ;  /* 0x000000ffff837224 */ /* 0x000fe200078e00c4 */
[----:B------:R-:W-:Y:S01]  /*5460*/  HMMA.16816.F32 R56, R4, R26, R144 ;  /* 0x0000001a0438723c */ /* 0x000fe20000001890 */
[----:B------:R-:W-:Y:S01]  /*5470*/  IMAD.MOV.U32 R130, RZ, RZ, R191 ;  /* 0x000000ffff827224 */ /* 0x000fe200078e00bf */
[----:B------:R-:W-:Y:S01]  /*5480*/  LDSM.16.MT88.4 R24, [R222+0x1900] ;  /* 0x00190000de18783b */ /* 0x000fe20000004200 */
[----:B---3--:R-:W-:-:S02]  /*5490*/  FFMA.FTZ R8, R166, c[0x0][0x2d0], -R12 ;  /* 0x0000b400a6087a23 */ /* 0x008fc4000001080c */
[----:B------:R-:W-:Y:S02]  /*54a0*/  IMAD.MOV.U32 R129, RZ, RZ, R190 ;  /* 0x000000ffff817224 */ /* 0x000fe400078e00be */
[----:B------:R3:W-:Y:S01]  /*54b0*/  MUFU.EX2 R196, R8 ;  /* 0x0000000800c47308 */ /* 0x0007e20000000800 */
[----:B------:R-:W-:Y:S01]  /*54c0*/  IMAD.MOV.U32 R128, RZ, RZ, R189 ;  /* 0x000000ffff807224 */ /* 0x000fe200078e00bd */
[----:B------:R-:W-:Y:S01]  /*54d0*/  HMMA.16816.F32 R72, R4, R20, R124 ;  /* 0x000000140448723c */ /* 0x000fe2000000187c */
[----:B------:R-:W-:-:S05]  /*54e0*/  IMAD.MOV.U32 R147, RZ, RZ, R177 ;  /* 0x000000ffff937224 */ /* 0x000fca00078e00b1 */
[----:B------:R4:W-:Y:S02]  /*54f0*/  MUFU.EX2 R189, R13 ;  /* 0x0000000d00bd7308 */ /* 0x0009e40000000800 */
[----:B------:R-:W-:Y:S01]  /*5500*/  HMMA.16816.F32 R60, R4, R28, R52 ;  /* 0x0000001c043c723c */ /* 0x000fe20000001834 */
[----:B---3--:R-:W-:-:S07]  /*5510*/  FFMA.FTZ R8, R101, c[0x0][0x2d0], -R3 ;  /* 0x0000b40065087a23 */ /* 0x008fce0000010803 */
[----:B------:R-:W-:Y:S01]  /*5520*/  HMMA.16816.F32 R124, R4, R32, R48 ;  /* 0x00000020047c723c */ /* 0x000fe20000001830 */
[----:B------:R3:W-:Y:S01]  /*5530*/  MUFU.EX2 R191, R8 ;  /* 0x0000000800bf7308 */ /* 0x0007e20000000800 */
[----:B----4-:R-:W-:-:S06]  /*5540*/  FFMA.FTZ R13, R107, c[0x0][0x2d0], -R0 ;  /* 0x0000b4006b0d7a23 */ /* 0x010fcc0000010800 */
[C---:B------:R-:W-:Y:S01]  /*5550*/  HMMA.16816.F32 R48, R4.reuse, R22, R140 ;  /* 0x000000160430723c */ /* 0x040fe2000000188c */
[----:B------:R-:W4:Y:S01]  /*5560*/  LDSM.16.MT88.4 R20, [R221+0x900] ;  /* 0x00090000dd14783b */ /* 0x000f220000004200 */
[----:B------:R5:W-:Y:S05]  /*5570*/  MUFU.EX2 R179, R13 ;  /* 0x0000000d00b37308 */ /* 0x000bea0000000800 */
[----:B------:R-:W-:Y:S01]  /*5580*/  IMAD.MOV.U32 R143, RZ, RZ, R128 ;  /* 0x000000ffff8f7224 */ /* 0x000fe200078e0080 */
[----:B------:R-:W-:Y:S01]  /*5590*/  HMMA.16816.F32 R40, R4, R30, R148 ;  /* 0x0000001e0428723c */ /* 0x000fe20000001894 */
[----:B------:R-:W1:Y:S01]  /*55a0*/  LDSM.16.MT88.4 R28, [R221+0x2900] ;  /* 0x00290000dd1c783b */ /* 0x000e620000004200 */
[----:B---3--:R-:W-:-:S02]  /*55b0*/  FFMA.FTZ R8, R103, c[0x0][0x2d0], -R3 ;  /* 0x0000b40067087a23 */ /* 0x008fc40000010803 */
[----:B------:R-:W-:Y:S02]  /*55c0*/  IMAD.MOV.U32 R142, RZ, RZ, R129 ;  /* 0x000000ffff8e7224 */ /* 0x000fe400078e0081 */
[----:B------:R3:W2:Y:S01]  /*55d0*/  MUFU.EX2 R190, R8 ;  /* 0x0000000800be7308 */ /* 0x0006a20000000800 */
[----:B------:R-:W-:Y:S01]  /*55e0*/  IMAD.MOV.U32 R141, RZ, RZ, R130 ;  /* 0x000000ffff8d7224 */ /* 0x000fe200078e0082 */
[C---:B------:R-:W-:Y:S01]  /*55f0*/  HMMA.16816.F32 R52, R4.reuse, R34, R160 ;  /* 0x000000220434723c */ /* 0x040fe200000018a0 */
[----:B------:R-:W1:Y:S01]  /*5600*/  LDSM.16.MT88.4 R32, [R222+0x2900] ;  /* 0x00290000de20783b */ /* 0x000e620000004200 */
[----:B-----5:R-:W-:Y:S02]  /*5610*/  FFMA.FTZ R13, R157, c[0x0][0x2d0], -R0 ;  /* 0x0000b4009d0d7a23 */ /* 0x020fe40000010800 */
[----:B------:R-:W-:Y:S02]  /*5620*/  IMAD.MOV.U32 R157, RZ, RZ, R192 ;  /* 0x000000ffff9d7224 */ /* 0x000fe400078e00c0 */
[----:B------:R5:W-:Y:S01]  /*5630*/  MUFU.EX2 R177, R13 ;  /* 0x0000000d00b17308 */ /* 0x000be20000000800 */
[----:B------:R-:W-:Y:S01]  /*5640*/  IMAD.MOV.U32 R140, RZ, RZ, R131 ;  /* 0x000000ffff8c7224 */ /* 0x000fe200078e0083 */
[----:B------:R-:W-:Y:S01]  /*5650*/  HMMA.16816.F32 R36, R4, R38, R168 ;  /* 0x000000260424723c */ /* 0x000fe200000018a8 */
[----:B---3--:R-:W-:-:S06]  /*5660*/  FFMA.FTZ R8, R156, c[0x0][0x2d0], -R3 ;  /* 0x0000b4009c087a23 */ /* 0x008fcc0000010803 */
[----:B--2---:R-:W-:Y:S01]  /*5670*/  F2FP.PACK_AB R4, R198, R199 ;  /* 0x000000c7c604723e */ /* 0x004fe200000000ff */
[----:B------:R-:W-:Y:S01]  /*5680*/  IMAD.MOV.U32 R156, RZ, RZ, R195 ;  /* 0x000000ffff9c7224 */ /* 0x000fe200078e00c3 */
[----:B------:R-:W-:Y:S01]  /*5690*/  F2FP.PACK_AB R5, R190, R191 ;  /* 0x000000bfbe05723e */ /* 0x000fe200000000ff */
[----:B------:R-:W2:Y:S01]  /*56a0*/  MUFU.EX2 R188, R8 ;  /* 0x0000000800bc7308 */ /* 0x000ea20000000800 */
[----:B------:R-:W-:Y:S01]  /*56b0*/  F2FP.PACK_AB R6, R196, R197 ;  /* 0x000000c5c406723e */ /* 0x000fe200000000ff */
[----:B-----5:R-:W-:-:S06]  /*56c0*/  FFMA.FTZ R13, R167, c[0x0][0x2d0], -R0 ;  /* 0x0000b400a70d7a23 */ /* 0x020fcc0000010800 */
[----:B------:R3:W-:Y:S01]  /*56d0*/  MUFU.EX2 R178, R13 ;  /* 0x0000000d00b27308 */ /* 0x0007e20000000800 */
[----:B--2---:R-:W-:Y:S01]  /*56e0*/  F2FP.PACK_AB R7, R189, R188 ;  /* 0x000000bcbd07723e */ /* 0x004fe200000000ff */
[----:B------:R-:W2:Y:S06]  /*56f0*/  LDSM.16.MT88.4 R8, [R221+0x1900] ;  /* 0x00190000dd08783b */ /* 0x000eac0000004200 */
[----:B-1----:R-:W-:Y:S01]  /*5700*/  HMMA.16816.F32 R132, R4, R16, R180 ;  /* 0x000000100484723c */ /* 0x002fe200000018b4 */
[----:B---3--:R-:W-:Y:S02]  /*5710*/  FFMA.FTZ R13, R172, c[0x0][0x2d0], -R0 ;  /* 0x0000b400ac0d7a23 */ /* 0x008fe40000010800 */
[----:B------:R-:W-:-:S02]  /*5720*/  IMAD.MOV.U32 R172, RZ, RZ, R194 ;  /* 0x000000ffffac7224 */ /* 0x000fc400078e00c2 */
[----:B------:R1:W-:Y:S02]  /*5730*/  MUFU.EX2 R180, R13 ;  /* 0x0000000d00b47308 */ /* 0x0003e40000000800 */
[----:B------:R-:W-:Y:S01]  /*5740*/  IMAD.MOV.U32 R182, RZ, RZ, R159 ;  /* 0x000000ffffb67224 */ /* 0x000fe200078e009f */
[----:B----4-:R-:W-:Y:S01]  /*5750*/  HMMA.16816.F32 R116, R4, R20, R184 ;  /* 0x000000140474723c */ /* 0x010fe200000018b8 */
[----:B------:R-:W-:Y:S02]  /*5760*/  IMAD.MOV.U32 R181, RZ, RZ, R164 ;  /* 0x000000ffffb57224 */ /* 0x000fe400078e00a4 */
[----:B------:R-:W-:Y:S02]  /*5770*/  IMAD.MOV.U32 R159, RZ, RZ, R165 ;  /* 0x000000ffff9f7224 */ /* 0x000fe400078e00a5 */
[----:B------:R-:W-:-:S03]  /*5780*/  IMAD.MOV.U32 R183, RZ, RZ, R147 ;  /* 0x000000ffffb77224 */ /* 0x000fc600078e0093 */
[----:B------:R-:W-:Y:S01]  /*5790*/  HMMA.16816.F32 R184, R4, R28, R96 ;  /* 0x0000001c04b8723c */ /* 0x000fe20000001860 */
[----:B-1----:R-:W-:Y:S02]  /*57a0*/  FFMA.FTZ R13, R154, c[0x0][0x2d0], -R2 ;  /* 0x0000b4009a0d7a23 */ /* 0x002fe40000010802 */
[----:B------:R-:W-:-:S05]  /*57b0*/  IMAD.MOV.U32 R154, RZ, RZ, R176 ;  /* 0x000000ffff9a7224 */ /* 0x000fca00078e00b0 */
[C---:B------:R-:W-:Y:S01]  /*57c0*/  HMMA.16816.F32 R164, R4.reuse, R24, R108 ;  /* 0x0000001804a4723c */ /* 0x040fe2000000186c */
[----:B------:R1:W-:Y:S07]  /*57d0*/  MUFU.EX2 R176, R13 ;  /* 0x0000000d00b07308 */ /* 0x0003ee0000000800 */
[C---:B------:R-:W-:Y:S08]  /*57e0*/  HMMA.16816.F32 R192, R4.reuse, R32, R92 ;  /* 0x0000002004c0723c */ /* 0x040ff0000000185c */
[----:B--2---:R-:W-:Y:S01]  /*57f0*/  HMMA.16816.F32 R148, R4, R8, R112 ;  /* 0x000000080494723c */ /* 0x004fe20000001870 */
        /* <DEDUP_REMOVED lines=8> */
[C---:B------:R-:W-:Y:S01]  /*5880*/  HMMA.16816.F32 R112, R4.reuse, R30, R80 ;  /* 0x0000001e0470723c */ /* 0x040fe20000001850 */
[----:B-1----:R-:W-:Y:S01]  /*5890*/  FFMA.FTZ R13, R155, c[0x0][0x2d0], -R2 ;  /* 0x0000b4009b0d7a23 */ /* 0x002fe20000010802 */
[----:B------:R-:W-:Y:S03]  /*58a0*/  LDSM.16.MT88.4 R80, [R221+0x2d00] ;  /* 0x002d0000dd50783b */ /* 0x000fe60000004200 */
[----:B------:R-:W1:Y:S03]  /*58b0*/  MUFU.EX2 R101, R13 ;  /* 0x0000000d00657308 */ /* 0x000e660000000800 */
[----:B------:R-:W-:Y:S07]  /*58c0*/  HMMA.16816.F32 R96, R4, R34, R68 ;  /* 0x000000220460723c */ /* 0x000fee0000001844 */
[----:B------:R-:W-:-:S02]  /*58d0*/  F2FP.PACK_AB R4, R177, R179 ;  /* 0x000000b3b104723e */ /* 0x000fc400000000ff */
[----:B--2---:R-:W-:Y:S02]  /*58e0*/  F2FP.PACK_AB R5, R107, R176 ;  /* 0x000000b06b05723e */ /* 0x004fe400000000ff */
[----:B------:R-:W-:Y:S02]  /*58f0*/  F2FP.PACK_AB R6, R180, R178 ;  /* 0x000000b2b406723e */ /* 0x000fe400000000ff */
[----:B-1----:R-:W-:Y:S01]  /*5900*/  F2FP.PACK_AB R7, R101, R103 ;  /* 0x000000676507723e */ /* 0x002fe200000000ff */
[----:B------:R-:W-:Y:S02]  /*5910*/  FFMA.FTZ R13, R213, c[0x0][0x2d0], -R12 ;  /* 0x0000b400d50d7a23 */ /* 0x000fe4000001080c */
[----:B------:R-:W-:-:S04]  /*5920*/  IMAD.MOV.U32 R213, RZ, RZ, R157 ;  /* 0x000000ffffd57224 */ /* 0x000fc800078e009d */
[C---:B------:R-:W-:Y:S07]  /*5930*/  HMMA.16816.F32 R64, R4.reuse, R8, R64 ;  /* 0x000000080440723c */ /* 0x040fee0000001840 */
[----:B------:R-:W-:Y:S01]  /*5940*/  FFMA.FTZ R8, R219, c[0x0][0x2d0], -R12 ;  /* 0x0000b400db087a23 */ /* 0x000fe2000001080c */
[----:B------:R-:W-:Y:S01]  /*5950*/  HMMA.16816.F32 R108, R4, R18, R48 ;  /* 0x00000012046c723c */ /* 0x000fe20000001830 */
[----:B------:R-:W-:Y:S01]  /*5960*/  IMAD.MOV.U32 R219, RZ, RZ, R158 ;  /* 0x000000ffffdb7224 */ /* 0x000fe200078e009e */
[----:B------:R-:W-:Y:S01]  /*5970*/  MUFU.EX2 R49, R13 ;  /* 0x0000000d00317308 */ /* 0x000fe20000000800 */
[----:B------:R-:W-:-:S04]  /*5980*/  IMAD.MOV.U32 R9, RZ, RZ, R156 ;  /* 0x000000ffff097224 */ /* 0x000fc800078e009c */
[----:B------:R-:W-:Y:S01]  /*5990*/  IMAD.MOV.U32 R50, RZ, RZ, R172 ;  /* 0x000000ffff327224 */ /* 0x000fe200078e00ac */
[C---:B------:R-:W-:Y:S01]  /*59a0*/  HMMA.16816.F32 R144, R4.reuse, R22, R56 ;  /* 0x000000160490723c */ /* 0x040fe20000001838 */
[----:B------:R-:W-:Y:S01]  /*59b0*/  IMAD.MOV.U32 R51, RZ, RZ, R154 ;  /* 0x000000ffff337224 */ /* 0x000fe200078e009a */
[----:B------:R1:W2:Y:S06]  /*59c0*/  MUFU.EX2 R48, R8 ;  /* 0x0000000800307308 */ /* 0x0002ac0000000800 */
[C---:B------:R-:W-:Y:S07]  /*59d0*/  HMMA.16816.F32 R56, R4.reuse, R10, R44 ;  /* 0x0000000a0438723c */ /* 0x040fee000000182c */
[----:B------:R-:W-:Y:S01]  /*59e0*/  IMAD.MOV.U32 R10, RZ, RZ, R159 ;  /* 0x000000ffff0a7224 */ /* 0x000fe200078e009f */
[----:B------:R-:W-:Y:S01]  /*59f0*/  HMMA.16816.F32 R60, R4, R24, R60 ;  /* 0x00000018043c723c */ /* 0x000fe2000000183c */
[----:B------:R-:W-:Y:S01]  /*5a00*/  IMAD.MOV.U32 R47, RZ, RZ, R140 ;  /* 0x000000ffff2f7224 */ /* 0x000fe200078e008c */
[----:B------:R-:W3:Y:S01]  /*5a10*/  LDSM.16.MT88.4 R156, [R221+0x1d00] ;  /* 0x001d0000dd9c783b */ /* 0x000ee20000004200 */
[----:B-1----:R-:W-:Y:S01]  /*5a20*/  FFMA.FTZ R8, R215, c[0x0][0x2d0], -R12 ;  /* 0x0000b400d7087a23 */ /* 0x002fe2000001080c */
[----:B--2---:R-:W-:Y:S01]  /*5a30*/  F2FP.PACK_AB R92, R48, R49 ;  /* 0x00000031305c723e */ /* 0x004fe200000000ff */
[----:B------:R-:W-:-:S02]  /*5a40*/  IMAD.MOV.U32 R46, RZ, RZ, R141 ;  /* 0x000000ffff2e7224 */ /* 0x000fc400078e008d */
[----:B------:R1:W-:Y:S01]  /*5a50*/  MUFU.EX2 R44, R8 ;  /* 0x00000008002c7308 */ /* 0x0003e20000000800 */
[C---:B------:R-:W-:Y:S01]  /*5a60*/  HMMA.16816.F32 R160, R4.reuse, R20, R76 ;  /* 0x0000001404a0723c */ /* 0x040fe2000000184c */
[----:B------:R-:W-:Y:S02]  /*5a70*/  IMAD.MOV.U32 R45, RZ, RZ, R142 ;  /* 0x000000ffff2d7224 */ /* 0x000fe400078e008e */
[----:B------:R-:W-:Y:S02]  /*5a80*/  IMAD.MOV.U32 R11, RZ, RZ, R143 ;  /* 0x000000ffff0b7224 */ /* 0x000fe400078e008f */
[----:B------:R-:W-:Y:S01]  /*5a90*/  LDSM.16.MT88.4 R140, [R222+0xd00] ;  /* 0x000d0000de8c783b */ /* 0x000fe20000004200 */
[----:B------:R-:W-:Y:S02]  /*5aa0*/  IMAD.MOV.U32 R215, RZ, RZ, R14 ;  /* 0x000000ffffd77224 */ /* 0x000fe400078e000e */
[----:B------:R-:W-:Y:S01]  /*5ab0*/  HMMA.16816.F32 R128, R4, R16, R72 ;  /* 0x000000100480723c */ /* 0x000fe20000001848 */
[----:B------:R-:W-:-:S02]  /*5ac0*/  IMAD.MOV.U32 R25, RZ, RZ, R15 ;  /* 0x000000ffff197224 */ /* 0x000fc400078e000f */
[----:B-1----:R-:W-:-:S05]  /*5ad0*/  FFMA.FTZ R8, R239, c[0x0][0x2d0], -R12 ;  /* 0x0000b400ef087a23 */ /* 0x002fca000001080c */
[C---:B------:R-:W-:Y:S01]  /*5ae0*/  HMMA.16816.F32 R40, R4.reuse, R26, R40 ;  /* 0x0000001a0428723c */ /* 0x040fe20000001828 */
[----:B------:R1:W2:Y:S07]  /*5af0*/  MUFU.EX2 R24, R8 ;  /* 0x0000000800187308 */ /* 0x0002ae0000000800 */
[C---:B------:R-:W-:Y:S01]  /*5b00*/  HMMA.16816.F32 R68, R4.reuse, R28, R124 ;  /* 0x0000001c0444723c */ /* 0x040fe2000000187c */
[----:B------:R-:W4:Y:S07]  /*5b10*/  LDSM.16.MT88.4 R124, [R221+0xd00] ;  /* 0x000d0000dd7c783b */ /* 0x000f2e0000004200 */
[----:B------:R-:W-:Y:S01]  /*5b20*/  HMMA.16816.F32 R52, R4, R30, R52 ;  /* 0x0000001e0434723c */ /* 0x000fe20000001834 */
[----:B-1----:R-:W-:Y:S01]  /*5b30*/  FFMA.FTZ R8, R173, c[0x0][0x2d0], -R3 ;  /* 0x0000b400ad087a23 */ /* 0x002fe20000010803 */
[----:B--2---:R-:W-:-:S03]  /*5b40*/  F2FP.PACK_AB R94, R24, R44 ;  /* 0x0000002c185e723e */ /* 0x004fc600000000ff */
[----:B------:R1:W-:Y:S03]  /*5b50*/  MUFU.EX2 R21, R8 ;  /* 0x0000000800157308 */ /* 0x0003e60000000800 */
[C---:B------:R-:W-:Y:S08]  /*5b60*/  HMMA.16816.F32 R84, R4.reuse, R32, R200 ;  /* 0x000000200454723c */ /* 0x040ff000000018c8 */
[----:B------:R-:W-:Y:S01]  /*5b70*/  HMMA.16816.F32 R36, R4, R34, R36 ;  /* 0x000000220424723c */ /* 0x000fe20000001824 */
[----:B------:R-:W-:Y:S01]  /*5b80*/  LDSM.16.MT88.4 R4, [R222+0x2d00] ;  /* 0x002d0000de04783b */ /* 0x000fe20000004200 */
[----:B-1----:R-:W-:-:S04]  /*5b90*/  FFMA.FTZ R8, R175, c[0x0][0x2d0], -R3 ;  /* 0x0000b400af087a23 */ /* 0x002fc80000010803 */
[----:B------:R1:W2:Y:S02]  /*5ba0*/  MUFU.EX2 R23, R8 ;  /* 0x0000000800177308 */ /* 0x0002a40000000800 */
[--C-:B-1----:R-:W-:Y:S01]  /*5bb0*/  FFMA.FTZ R8, R174, c[0x0][0x2d0], -R3.reuse ;  /* 0x0000b400ae087a23 */ /* 0x102fe20000010803 */
[----:B--2---:R-:W-:Y:S01]  /*5bc0*/  F2FP.PACK_AB R93, R23, R21 ;  /* 0x00000015175d723e */ /* 0x004fe200000000ff */
[----:B------:R-:W-:Y:S01]  /*5bd0*/  FFMA.FTZ R3, R208, c[0x0][0x2d0], -R3 ;  /* 0x0000b400d0037a23 */ /* 0x000fe20000010803 */
[----:B------:R-:W1:Y:S03]  /*5be0*/  LDSM.16.MT88.4 R172, [R222+0x1d00] ;  /* 0x001d0000deac783b */ /* 0x000e660000004200 */
[----:B------:R2:W-:Y:S08]  /*5bf0*/  MUFU.EX2 R20, R8 ;  /* 0x0000000800147308 */ /* 0x0005f00000000800 */
[----:B------:R5:W3:Y:S01]  /*5c00*/  MUFU.EX2 R22, R3 ;  /* 0x0000000300167308 */ /* 0x000ae20000000800 */
[----:B--2---:R-:W-:-:S02]  /*5c10*/  FADD.FTZ R8, R249, R248 ;  /* 0x000000f8f9087221 */ /* 0x004fc40000010000 */
[----:B-----5:R-:W-:Y:S01]  /*5c20*/  FFMA.FTZ R3, R209, c[0x0][0x2d0], -R0 ;  /* 0x0000b400d1037a23 */ /* 0x020fe20000010800 */
[----:B---3--:R-:W-:-:S04]  /*5c30*/  F2FP.PACK_AB R95, R22, R20 ;  /* 0x00000014165f723e */ /* 0x008fc800000000ff */
[----:B------:R2:W-:Y:S03]  /*5c40*/  MUFU.EX2 R19, R3 ;  /* 0x0000000300137308 */ /* 0x0005e60000000800 */
[C---:B------:R-:W-:Y:S08]  /*5c50*/  HMMA.16816.F32 R152, R92.reuse, R158, R88 ;  /* 0x0000009e5c98723c */ /* 0x040ff00000001858 */
[----:B----4-:R-:W-:Y:S01]  /*5c60*/  HMMA.16816.F32 R116, R92, R124, R116 ;  /* 0x0000007c5c74723c */ /* 0x010fe20000001874 */
[----:B--2---:R-:W-:-:S04]  /*5c70*/  FFMA.FTZ R3, R210, c[0x0][0x2d0], -R0 ;  /* 0x0000b400d2037a23 */ /* 0x004fc80000010800 */
[----:B------:R2:W3:Y:S03]  /*5c80*/  MUFU.EX2 R18, R3 ;  /* 0x0000000300127308 */ /* 0x0004e60000000800 */
[C---:B------:R-:W-:Y:S08]  /*5c90*/  HMMA.16816.F32 R120, R92.reuse, R126, R120 ;  /* 0x0000007e5c78723c */ /* 0x040ff00000001878 */
[----:B------:R-:W-:Y:S01]  /*5ca0*/  HMMA.16816.F32 R132, R92, R140, R132 ;  /* 0x0000008c5c84723c */ /* 0x000fe20000001884 */
[----:B--2---:R-:W-:-:S07]  /*5cb0*/  FFMA.FTZ R3, R241, c[0x0][0x2d0], -R0 ;  /* 0x0000b400f1037a23 */ /* 0x004fce0000010800 */
[C---:B------:R-:W-:Y:S01]  /*5cc0*/  HMMA.16816.F32 R136, R92.reuse, R142, R136 ;  /* 0x0000008e5c88723c */ /* 0x040fe20000001888 */
[----:B------:R-:W-:Y:S01]  /*5cd0*/  FFMA.FTZ R0, R242, c[0x0][0x2d0], -R0 ;  /* 0x0000b400f2007a23 */ /* 0x000fe20000010800 */
[----:B------:R2:W-:Y:S06]  /*5ce0*/  MUFU.EX2 R17, R3 ;  /* 0x0000000300117308 */ /* 0x0005ec0000000800 */
[C---:B------:R-:W-:Y:S02]  /*5cf0*/  HMMA.16816.F32 R148, R92.reuse, R156, R148 ;  /* 0x0000009c5c94723c */ /* 0x040fe40000001894 */
[----:B------:R4:W5:Y:S06]  /*5d00*/  MUFU.EX2 R16, R0 ;  /* 0x0000000000107308 */ /* 0x00096c0000000800 */
[----:B-1----:R-:W-:Y:S01]  /*5d10*/  HMMA.16816.F32 R164, R92, R172, R164 ;  /* 0x000000ac5ca4723c */ /* 0x002fe200000018a4 */
[----:B--2---:R-:W-:-:S04]  /*5d20*/  FADD.FTZ R3, R10, R215 ;  /* 0x000000d70a037221 */ /* 0x004fc80000010000 */
[----:B------:R-:W-:-:S03]  /*5d30*/  FADD.FTZ R10, R47, R3 ;  /* 0x000000032f0a7221 */ /* 0x000fc60000010000 */
[----:B------:R-:W-:Y:S01]  /*5d40*/  HMMA.16816.F32 R168, R92, R174, R168 ;  /* 0x000000ae5ca8723c */ /* 0x000fe200000018a8 */
[----:B----4-:R-:W-:-:S04]  /*5d50*/  FFMA.FTZ R0, R211, c[0x0][0x2d0], -R2 ;  /* 0x0000b400d3007a23 */ /* 0x010fc80000010802 */
[----:B------:R1:W-:Y:S03]  /*5d60*/  MUFU.EX2 R12, R0 ;  /* 0x00000000000c7308 */ /* 0x0003e60000000800 */
[C---:B------:R-:W-:Y:S08]  /*5d70*/  HMMA.16816.F32 R72, R92.reuse, R80, R184 ;  /* 0x000000505c48723c */ /* 0x040ff000000018b8 */
[----:B------:R-:W-:Y:S01]  /*5d80*/  HMMA.16816.F32 R76, R92, R82, R112 ;  /* 0x000000525c4c723c */ /* 0x000fe20000001870 */
[----:B-1----:R-:W-:-:S07]  /*5d90*/  FFMA.FTZ R0, R216, c[0x0][0x2d0], -R2 ;  /* 0x0000b400d8007a23 */ /* 0x002fce0000010802 */
[C---:B------:R-:W-:Y:S01]  /*5da0*/  HMMA.16816.F32 R88, R92.reuse, R4, R192 ;  /* 0x000000045c58723c */ /* 0x040fe200000018c0 */
[----:B------:R1:W2:Y:S07]  /*5db0*/  MUFU.EX2 R13, R0 ;  /* 0x00000000000d7308 */ /* 0x0002ae0000000800 */
[----:B------:R-:W-:Y:S07]  /*5dc0*/  HMMA.16816.F32 R92, R92, R6, R96 ;  /* 0x000000065c5c723c */ /* 0x000fee0000001860 */
[----:B---3--:R-:W-:-:S02]  /*5dd0*/  F2FP.PACK_AB R96, R18, R19 ;  /* 0x000000131260723e */ /* 0x008fc400000000ff */
[----:B-----5:R-:W-:Y:S01]  /*5de0*/  F2FP.PACK_AB R98, R16, R17 ;  /* 0x000000111062723e */ /* 0x020fe200000000ff */
[--C-:B-1----:R-:W-:Y:S01]  /*5df0*/  FFMA.FTZ R0, R238, c[0x0][0x2d0], -R2.reuse ;  /* 0x0000b400ee007a23 */ /* 0x102fe20000010802 */
[----:B--2---:R-:W-:Y:S01]  /*5e00*/  F2FP.PACK_AB R97, R13, R12 ;  /* 0x0000000c0d61723e */ /* 0x004fe200000000ff */
[----:B------:R-:W-:Y:S02]  /*5e10*/  FFMA.FTZ R2, R240, c[0x0][0x2d0], -R2 ;  /* 0x0000b400f0027a23 */ /* 0x000fe40000010802 */
[----:B------:R1:W-:Y:S01]  /*5e20*/  MUFU.EX2 R14, R0 ;  /* 0x00000000000e7308 */ /* 0x0003e20000000800 */
[----:B------:R-:W-:-:S05]  /*5e30*/  IMAD.U32 R238, RZ, RZ, UR6 ;  /* 0x00000006ffee7e24 */ /* 0x000fca000f8e00ff */
[----:B------:R-:W-:Y:S02]  /*5e40*/  ISETP.GE.AND P0, PT, R238, UR4, PT ;  /* 0x00000004ee007c0c */ /* 0x000fe4000bf06270 */
        /* <DEDUP_REMOVED lines=65> */
[----:B------:R-:W-:Y:S02]  /*6260*/  FADD.FTZ R0, R44, R0 ;  /* 0x000000002c007221 */ /* 0x000fe40000010000 */
[----:B------:R-:W-:Y:S02]  /*6270*/  FADD.FTZ R4, R20, R4 ;  /* 0x0000000414047221 */ /* 0x000fe40000010000 */
[----:B------:R-:W-:Y:S02]  /*6280*/  FADD.FTZ R5, R16, R3 ;  /* 0x0000000310057221 */ /* 0x000fe40000010000 */
[----:B------:R-:W-:Y:S02]  /*6290*/  FADD.FTZ R3, R15, R2 ;  /* 0x000000020f037221 */ /* 0x000fe40000010000 */
[----:B------:R-:W-:Y:S01]  /*62a0*/  FADD.FTZ R2, R24, R0 ;  /* 0x0000000018027221 */ /* 0x000fe20000010000 */
[----:B------:R1:W-:Y:S01]  /*62b0*/  STL [R1+0x44], R5 ;  /* 0x0000440501007387 */ /* 0x0003e20000100800 */
[----:B------:R-:W-:-:S03]  /*62c0*/  FADD.FTZ R0, R22, R4 ;  /* 0x0000000416007221 */ /* 0x000fc60000010000 */
[----:B------:R1:W-:Y:S04]  /*62d0*/  STL [R1+0x48], R3 ;  /* 0x0000480301007387 */ /* 0x0003e80000100800 */
[----:B------:R1:W-:Y:S04]  /*62e0*/  STL [R1+0x50], R0 ;  /* 0x0000500001007387 */ /* 0x0003e80000100800 */
[----:B------:R1:W-:Y:S01]  /*62f0*/  STL [R1+0x4c], R2 ;  /* 0x00004c0201007387 */ /* 0x0003e20000100800 */
[----:B------:R-:W-:Y:S05]  /*6300*/  @!P0 BRA `(.L_x_714) ;  /* 0x0000498000008947 */ /* 0x000fea0003800000 */
[----:B------:R-:W2:Y:S04]  /*6310*/  LDL R181, [R1+0x54] ;  /* 0x0000540001b57983 */ /* 0x000ea80000100800 */
[----:B------:R-:W3:Y:S04]  /*6320*/  LDL R51, [R1+0x5c] ;  /* 0x00005c0001337983 */ /* 0x000ee80000100800 */
[----:B------:R-:W4:Y:S04]  /*6330*/  LDL R183, [R1+0x58] ;  /* 0x0000580001b77983 */ /* 0x000f280000100800 */
[----:B------:R-:W4:Y:S01]  /*6340*/  LDL R182, [R1+0x60] ;  /* 0x0000600001b67983 */ /* 0x000f220000100800 */
[----:B------:R-:W-:Y:S01]  /*6350*/  SHF.R.S32.HI R50, RZ, 0x1f, R100 ;  /* 0x0000001fff327819 */ /* 0x000fe20000011464 */
[----:B-1----:R-:W-:-:S03]  /*6360*/  IMAD.SHL.U32 R0, R100, 0x2, RZ ;  /* 0x0000000264007824 */ /* 0x002fc600078e00ff */
[----:B------:R-:W-:-:S05]  /*6370*/  SHF.L.U64.HI R2, R100, 0x1, R50 ;  /* 0x0000000164027819 */ /* 0x000fca0000010232 */
[----:B------:R-:W-:Y:S04]  /*6380*/  STL [R1+0x34], R2 ;  /* 0x0000340201007387 */ /* 0x000fe80000100800 */
[----:B------:R2:W-:Y:S01]  /*6390*/  STL [R1+0x30], R0 ;  /* 0x0000300001007387 */ /* 0x0005e20000100800 */
[----:B------:R-:W-:Y:S01]  /*63a0*/  IMAD.MOV.U32 R103, RZ, RZ, R105 ;  /* 0x000000ffff677224 */ /* 0x000fe200078e0069 */
[----:B------:R-:W-:Y:S01]  /*63b0*/  MOV R108, R102 ;  /* 0x00000066006c7202 */ /* 0x000fe20000000f00 */
[----:B------:R-:W-:Y:S01]  /*63c0*/  IMAD.MOV.U32 R100, RZ, RZ, R106 ;  /* 0x000000ffff647224 */ /* 0x000fe200078e006a */
[----:B------:R-:W-:Y:S01]  /*63d0*/  SEL R3, RZ, 0x10, P5 ;  /* 0x00000010ff037807 */ /* 0x000fe20002800000 */
[----:B------:R-:W-:Y:S02]  /*63e0*/  IMAD.MOV.U32 R107, RZ, RZ, R104 ;  /* 0x000000ffff6b7224 */ /* 0x000fe400078e0068 */
[C---:B--2---:R-:W-:Y:S01]  /*63f0*/  IMAD.SHL.U32 R0, R181.reuse, 0x2, RZ ;  /* 0x00000002b5007824 */ /* 0x044fe200078e00ff */
[----:B---3--:R-:W-:-:S05]  /*6400*/  SHF.L.U64.HI R2, R181, 0x1, R51 ;  /* 0x00000001b5027819 */ /* 0x008fca0000010233 */
[----:B------:R4:W-:Y:S04]  /*6410*/  STL [R1+0x2c], R2 ;  /* 0x00002c0201007387 */ /* 0x0009e80000100800 */
[----:B------:R1:W-:Y:S01]  /*6420*/  STL [R1+0x28], R0 ;  /* 0x0000280001007387 */ /* 0x0003e20000100800 */
[C---:B----4-:R-:W-:Y:S02]  /*6430*/  SHF.L.U64.HI R2, R183.reuse, 0x1, R182 ;  /* 0x00000001b7027819 */ /* 0x050fe400000102b6 */
[----:B-1----:R-:W-:-:S05]  /*6440*/  SHF.L.U32 R0, R183, 0x1, RZ ;  /* 0x00000001b7007819 */ /* 0x002fca00000006ff */
[----:B------:R1:W-:Y:S04]  /*6450*/  STL [R1+0x20], R0 ;  /* 0x0000200001007387 */ /* 0x0003e80000100800 */
[----:B------:R1:W-:Y:S02]  /*6460*/  STL [R1+0x24], R2 ;  /* 0x0000240201007387 */ /* 0x0003e40000100800 */
.L_x_717:
[----:B------:R2:W5:Y:S01]  /*6470*/  LDL R247, [R1+0x28] ;  /* 0x0000280001f77983 */ /* 0x0005620000100800 */
[----:B------:R-:W-:Y:S04]  /*6480*/  DEPBAR.LE SB0, 0x0 ;  /* 0x000080000000791a */ /* 0x000fe80000000000 */
[----:B------:R-:W-:Y:S01]  /*6490*/  BAR.SYNC.DEFER_BLOCKING 0x0 ;  /* 0x0000000000007b1d */ /* 0x000fe20000010000 */
[----:B------:R-:W-:Y:S02]  /*64a0*/  ISETP.GE.AND P0, PT, R238, RZ, PT ;  /* 0x000000ffee00720c */ /* 0x000fe40003f06270 */
[----:B------:R-:W-:Y:S02]  /*64b0*/  SEL R239, RZ, 0x10, P4 ;  /* 0x00000010ffef7807 */ /* 0x000fe40002000000 */
[----:B------:R-:W-:Y:S01]  /*64c0*/  SEL R241, RZ, 0x10, P5 ;  /* 0x00000010fff17807 */ /* 0x000fe20002800000 */
[----:B------:R2:W5:Y:S04]  /*64d0*/  LDL R246, [R1+0x20] ;  /* 0x0000200001f67983 */ /* 0x0005680000100800 */
[----:B------:R2:W5:Y:S04]  /*64e0*/  LDL R244, [R1+0x2c] ;  /* 0x00002c0001f47983 */ /* 0x0005680000100800 */
[----:B------:R2:W5:Y:S04]  /*64f0*/  LDL R243, [R1+0x30] ;  /* 0x0000300001f37983 */ /* 0x0005680000100800 */
[----:B------:R2:W5:Y:S04]  /*6500*/  LDL R242, [R1+0x24] ;  /* 0x0000240001f27983 */ /* 0x0005680000100800 */
[----:B------:R2:W5:Y:S04]  /*6510*/  LDL R240, [R1+0x34] ;  /* 0x0000340001f07983 */ /* 0x0005680000100800 */
[----:B------:R2:W3:Y:S04]  /*6520*/  LDSM.16.M88.4 R64, [R223+0x6100] ;  /* 0x00610000df40783b */ /* 0x0004e80000000200 */
[----:B------:R2:W4:Y:S04]  /*6530*/  LDSM.16.M88.4 R60, [R223+0x7100] ;  /* 0x00710000df3c783b */ /* 0x0005280000000200 */
[----:B-1----:R2:W1:Y:S04]  /*6540*/  LDSM.16.M88.4 R16, [R220+0x3100] ;  /* 0x00310000dc10783b */ /* 0x0024680000000200 */
[----:B------:R2:W1:Y:S04]  /*6550*/  LDSM.16.M88.4 R32, [R220+0x3500] ;  /* 0x00350000dc20783b */ /* 0x0004680000000200 */
[----:B------:R2:W1:Y:S04]  /*6560*/  LDSM.16.M88.4 R48, [R220+0x3900] ;  /* 0x00390000dc30783b */ /* 0x0004680000000200 */
[----:B------:R2:W1:Y:S04]  /*6570*/  LDSM.16.M88.4 R176, [R220+0x3d00] ;  /* 0x003d0000dcb0783b */ /* 0x0004680000000200 */
[----:B------:R2:W1:Y:S04]  /*6580*/  LDSM.16.M88.4 R180, [R224+0x6100] ;  /* 0x00610000e0b4783b */ /* 0x0004680000000200 */
[----:B------:R2:W1:Y:S04]  /*6590*/  LDSM.16.M88.4 R188, [R224+0x7100] ;  /* 0x00710000e0bc783b */ /* 0x0004680000000200 */
[----:B------:R2:W1:Y:S04]  /*65a0*/  LDSM.16.M88.4 R184, [R225] ;  /* 0x00000000e1b8783b */ /* 0x0004680000000200 */
[----:B------:R2:W1:Y:S04]  /*65b0*/  LDSM.16.M88.4 R192, [R236] ;  /* 0x00000000ecc0783b */ /* 0x0004680000000200 */
[----:B------:R2:W1:Y:S04]  /*65c0*/  LDSM.16.M88.4 R196, [R235] ;  /* 0x00000000ebc4783b */ /* 0x0004680000000200 */
[----:B------:R2:W1:Y:S01]  /*65d0*/  LDSM.16.M88.4 R200, [R234] ;  /* 0x00000000eac8783b */ /* 0x0004620000000200 */
[----:B------:R-:W-:-:S05]  /*65e0*/  @!P0 BRA `(.L_x_715) ;  /* 0x000002a000008947 */ /* 0x000fca0003800000 */
[----:B---34-:R-:W3:Y:S01]  /*65f0*/  LDL R5, [R1+0x1c] ;  /* 0x00001c0001057983 */ /* 0x018ee20000100800 */
[----:B-1----:R-:W-:Y:S01]  /*6600*/  SHF.R.S32.HI R0, RZ, 0x1f, R245 ;  /* 0x0000001fff007819 */ /* 0x002fe200000114f5 */
[----:B------:R-:W-:Y:S01]  /*6610*/  IMAD.WIDE.U32 R2, R245, c[0x0][0x208], RZ ;  /* 0x00008200f5027a25 */ /* 0x000fe200078e00ff */
[----:B------:R-:W-:Y:S02]  /*6620*/  SHF.R.S32.HI R4, RZ, 0x1f, R237 ;  /* 0x0000001fff047819 */ /* 0x000fe400000114ed */
[----:B------:R-:W-:Y:S01]  /*6630*/  IADD3 R12, -R241, 0x10, RZ ;  /* 0x00000010f10c7810 */ /* 0x000fe20007ffe1ff */
[----:B------:R-:W-:Y:S01]  /*6640*/  IMAD R0, R0, c[0x0][0x208], RZ ;  /* 0x0000820000007a24 */ /* 0x000fe200078e02ff */
[----:B------:R-:W-:Y:S01]  /*6650*/  IADD3 R10, -R239, 0x10, RZ ;  /* 0x00000010ef0a7810 */ /* 0x000fe20007ffe1ff */
[----:B------:R-:W-:Y:S01]  /*6660*/  IMAD R4, R4, c[0x0][0x218], RZ ;  /* 0x0000860004047a24 */ /* 0x000fe200078e02ff */
[----:B------:R-:W-:Y:S01]  /*6670*/  LOP3.LUT R12, R12, 0xf, RZ, 0xc0, !PT ;  /* 0x0000000f0c0c7812 */ /* 0x000fe200078ec0ff */
[----:B------:R-:W-:Y:S01]  /*6680*/  IMAD R0, R245, c[0x0][0x20c], R0 ;  /* 0x00008300f5007a24 */ /* 0x000fe200078e0200 */
[----:B------:R-:W-:Y:S01]  /*6690*/  LOP3.LUT R10, R10, 0xf, RZ, 0xc0, !PT ;  /* 0x0000000f0a0a7812 */ /* 0x000fe200078ec0ff */
[----:B------:R-:W-:Y:S02]  /*66a0*/  IMAD R4, R237, c[0x0][0x21c], R4 ;  /* 0x00008700ed047a24 */ /* 0x000fe400078e0204 */
[----:B------:R-:W-:Y:S04]  /*66b0*/  IMAD.IADD R3, R3, 0x1, R0 ;  /* 0x0000000103037824 */ /* 0x000fe800078e0200 */
[----:B------:R-:W-:Y:S05]  /*66c0*/  IMAD.WIDE.U32 R2, R237, c[0x0][0x218], R2 ;  /* 0x00008600ed027a25 */ /* 0x000fea00078e0002 */
[----:B------:R-:W-:Y:S04]  /*66d0*/  IADD3 R0, P0, R2, UR22, RZ ;  /* 0x0000001602007c10 */ /* 0x000fe8000ff1e0ff */
[----:B------:R-:W-:Y:S02]  /*66e0*/  IADD3.X R4, R3, UR17, R4, P0, !PT ;  /* 0x0000001103047c10 */ /* 0x000fe400087fe404 */
[C---:B------:R-:W-:Y:S04]  /*66f0*/  LEA R3, P0, R0.reuse, c[0x0][0x1f8], 0x1 ;  /* 0x00007e0000037a11 */ /* 0x040fe800078008ff */
[----:B------:R-:W-:Y:S02]  /*6700*/  LEA.HI.X R4, R0, c[0x0][0x1fc], R4, 0x1, P0 ;  /* 0x00007f0000047a11 */ /* 0x000fe400000f0c04 */
[----:B------:R-:W1:Y:S04]  /*6710*/  SHFL.IDX PT, R0, R3, 0x1, 0x1c1f ;  /* 0x003c1f0003007f89 */ /* 0x000e6800000e0000 */
[----:B------:R-:W4:Y:S04]  /*6720*/  SHFL.IDX PT, R2, R4, 0x1, 0x1c1f ;  /* 0x003c1f0004027f89 */ /* 0x000f2800000e0000 */
[----:B------:R-:W2:Y:S04]  /*6730*/  SHFL.IDX PT, R3, R3, RZ, 0x1c1f ;  /* 0x001c1fff03037589 */ /* 0x000ea800000e0000 */
[----:B------:R-:W2:Y:S01]  /*6740*/  SHFL.IDX PT, R4, R4, RZ, 0x1c1f ;  /* 0x001c1fff04047589 */ /* 0x000ea200000e0000 */
[----:B-1---5:R-:W-:Y:S04]  /*6750*/  IADD3 R12, P1, P0, R12, R0, R247 ;  /* 0x000000000c0c7210 */ /* 0x022fe8000783e0f7 */
[----:B----4-:R-:W-:Y:S02]  /*6760*/  IADD3.X R13, RZ, R2, R244, P1, P0 ;  /* 0x00000002ff0d7210 */ /* 0x010fe40000fe04f4 */
[----:B------:R-:W-:Y:S04]  /*6770*/  IADD3 R10, P1, P0, R10, R0, R246 ;  /* 0x000000000a0a7210 */ /* 0x000fe8000783e0f6 */
[----:B------:R-:W-:Y:S02]  /*6780*/  IADD3.X R11, RZ, R2, R242, P1, P0 ;  /* 0x00000002ff0b7210 */ /* 0x000fe40000fe04f2 */
[C---:B--2---:R-:W-:Y:S02]  /*6790*/  IADD3 R20, P1, R3.reuse, R243, RZ ;  /* 0x000000f303147210 */ /* 0x044fe40007f3e0ff */
[C---:B------:R-:W-:Y:S03]  /*67a0*/  IADD3 R14, P0, R3.reuse, R247, RZ ;  /* 0x000000f7030e7210 */ /* 0x040fe60007f1e0ff */
[C---:B------:R-:W-:Y:S01]  /*67b0*/  IMAD.X R21, R4.reuse, 0x1, R240, P1 ;  /* 0x0000000104157824 */ /* 0x040fe200008e06f0 */
[----:B------:R-:W-:Y:S01]  /*67c0*/  IADD3 R8, P1, R3, R246, RZ ;  /* 0x000000f603087210 */ /* 0x000fe20007f3e0ff */
[----:B------:R-:W-:Y:S01]  /*67d0*/  IMAD.X R15, R4, 0x1, R244, P0 ;  /* 0x00000001040f7824 */ /* 0x000fe200000e06f4 */
[----:B------:R-:W-:Y:S03]  /*67e0*/  IADD3 R6, P0, R0, R243, RZ ;  /* 0x000000f300067210 */ /* 0x000fe60007f1e0ff */
[----:B------:R-:W-:Y:S01]  /*67f0*/  IMAD.X R9, R4, 0x1, R242, P1 ;  /* 0x0000000104097824 */ /* 0x000fe200008e06f2 */
[----:B------:R-:W-:Y:S01]  /*6800*/  ISETP.NE.U32.AND P1, PT, R241, RZ, PT ;  /* 0x000000fff100720c */ /* 0x000fe20003f25070 */
[----:B------:R-:W-:Y:S01]  /*6810*/  IMAD.X R7, R2, 0x1, R240, P0 ;  /* 0x0000000102077824 */ /* 0x000fe200000e06f0 */
[----:B------:R-:W-:Y:S01]  /*6820*/  ISETP.NE.U32.AND P0, PT, R239, RZ, PT ;  /* 0x000000ffef00720c */ /* 0x000fe20003f05070 */
[----:B---3--:R1:W-:Y:S04]  /*6830*/  LDGSTS.E.BYPASS.LTC128B.128 [R5], [R20.64], !P6 ;  /* 0x0000000014057fae */ /* 0x0083e8000f101d4e */
[----:B------:R1:W-:Y:S04]  /*6840*/  LDGSTS.E.BYPASS.LTC128B.128 [R5+0x1000], [R14.64], !P5 ;  /* 0x010000000e057fae */ /* 0x0003e8000e901d4e */
[----:B------:R1:W-:Y:S04]  /*6850*/  LDGSTS.E.BYPASS.LTC128B.128 [R5+0x2000], [R8.64], !P4 ;  /* 0x0200000008057fae */ /* 0x0003e8000e101d4e */
[----:B------:R1:W-:Y:S04]  /*6860*/  LDGSTS.E.BYPASS.LTC128B.128 [R5+0x800], [R6.64], !P6 ;  /* 0x0080000006057fae */ /* 0x0003e8000f101d4e */
[----:B------:R1:W-:Y:S04]  /*6870*/  LDGSTS.E.BYPASS.LTC128B.128.ZFILL [R5+0x1800], [R12.64], P1 ;  /* 0x018000000c057fae */ /* 0x0003e80008941d4e */
[----:B------:R1:W-:Y:S02]  /*6880*/  LDGSTS.E.BYPASS.LTC128B.128.ZFILL [R5+0x2800], [R10.64], P0 ;  /* 0x028000000a057fae */ /* 0x0003e40008141d4e */
.L_x_715:
[-C--:B-1-34-:R-:W-:Y:S01]  /*6890*/  HMMA.16816.F32 R4, R64, R16.reuse, RZ ;  /* 0x000000104004723c */ /* 0x09afe200000018ff */
[----:B------:R-:W-:Y:S02]  /*68a0*/  LDSM.16.M88.4 R204, [R220+0x4100] ;  /* 0x00410000dccc783b */ /* 0x000fe40000000200 */
[----:B------:R-:W-:Y:S05]  /*68b0*/  ISETP.GE.AND P0, PT, R238, 0x1, PT ;  /* 0x00000001ee00780c */ /* 0x000fea0003f06270 */
[C---:B------:R-:W-:Y:S01]  /*68c0*/  HMMA.16816.F32 R8, R60.reuse, R16, RZ ;  /* 0x000000103c08723c */ /* 0x040fe200000018ff */
[----:B------:R-:W0:Y:S07]  /*68d0*/  LDGDEPBAR ;  /* 0x00000000000079af */ /* 0x000e2e0000000000 */
[-C--:B------:R-:W-:Y:S01]  /*68e0*/  HMMA.16816.F32 R12, R60, R18.reuse, RZ ;  /* 0x000000123c0c723c */ /* 0x080fe200000018ff */
[----:B------:R-:W-:Y:S07]  /*68f0*/  LDSM.16.M88.4 R208, [R223+0x9100] ;  /* 0x00910000dfd0783b */ /* 0x000fee0000000200 */
[C---:B------:R-:W-:Y:S01]  /*6900*/  HMMA.16816.F32 R16, R64.reuse, R18, RZ ;  /* 0x000000124010723c */ /* 0x040fe200000018ff */
[----:B------:R-:W-:Y:S07]  /*6910*/  LDSM.16.M88.4 R212, [R232] ;  /* 0x00000000e8d4783b */ /* 0x000fee0000000200 */
[-C--:B------:R-:W-:Y:S01]  /*6920*/  HMMA.16816.F32 R20, R64, R32.reuse, RZ ;  /* 0x000000204014723c */ /* 0x080fe200000018ff */
[----:B------:R-:W-:Y:S07]  /*6930*/  LDSM.16.M88.4 R216, [R229] ;  /* 0x00000000e5d8783b */ /* 0x000fee0000000200 */
        /* <DEDUP_REMOVED lines=30> */
[----:B------:R-:W-:Y:S07]  /*6b20*/  LDSM.16.M88.4 R188, [R220+0x4d00] ;  /* 0x004d0000dcbc783b */ /* 0x000fee0000000200 */
[----:B------:R-:W-:Y:S01]  /*6b30*/  HMMA.16816.F32 R64, R180, R202, R64 ;  /* 0x000000cab440723c */ /* 0x000fe20000001840 */
[----:B------:R-:W4:Y:S08]  /*6b40*/  LDSM.16.M88.4 R180, [R220+0x4900] ;  /* 0x00490000dcb4783b */ /* 0x000f300000000200 */
[----:B------:R-:W2:Y:S01]  /*6b50*/  LDSM.16.M88.4 R200, [R224+0x9100] ;  /* 0x00910000e0c8783b */ /* 0x000ea20000000200 */
[-C--:B-1----:R-:W-:Y:S08]  /*6b60*/  HMMA.16816.F32 R4, R176, R204.reuse, R4 ;  /* 0x000000ccb004723c */ /* 0x082ff00000001804 */
[C---:B------:R-:W-:Y:S08]  /*6b70*/  HMMA.16816.F32 R8, R208.reuse, R204, R8 ;  /* 0x000000ccd008723c */ /* 0x040ff00000001808 */
[-C--:B------:R-:W-:Y:S08]  /*6b80*/  HMMA.16816.F32 R12, R208, R206.reuse, R12 ;  /* 0x000000ced00c723c */ /* 0x080ff0000000180c */
[C---:B------:R-:W-:Y:S01]  /*6b90*/  HMMA.16816.F32 R16, R176.reuse, R206, R16 ;  /* 0x000000ceb010723c */ /* 0x040fe20000001810 */
[----:B------:R-:W1:Y:S07]  /*6ba0*/  LDSM.16.M88.4 R204, [R231] ;  /* 0x00000000e7cc783b */ /* 0x000e6e0000000200 */
[-C--:B---3--:R-:W-:Y:S08]  /*6bb0*/  HMMA.16816.F32 R20, R176, R184.reuse, R20 ;  /* 0x000000b8b014723c */ /* 0x088ff00000001814 */
[C---:B------:R-:W-:Y:S08]  /*6bc0*/  HMMA.16816.F32 R24, R208.reuse, R184, R24 ;  /* 0x000000b8d018723c */ /* 0x040ff00000001818 */
[-C--:B------:R-:W-:Y:S08]  /*6bd0*/  HMMA.16816.F32 R28, R208, R186.reuse, R28 ;  /* 0x000000bad01c723c */ /* 0x080ff0000000181c */
[C---:B------:R-:W-:Y:S01]  /*6be0*/  HMMA.16816.F32 R32, R176.reuse, R186, R32 ;  /* 0x000000bab020723c */ /* 0x040fe20000001820 */
[----:B------:R-:W3:Y:S07]  /*6bf0*/  LDSM.16.M88.4 R184, [R230] ;  /* 0x00000000e6b8783b */ /* 0x000eee0000000200 */
[-C--:B----4-:R-:W-:Y:S08]  /*6c00*/  HMMA.16816.F32 R36, R176, R180.reuse, R36 ;  /* 0x000000b4b024723c */ /* 0x090ff00000001824 */
        /* <DEDUP_REMOVED lines=10> */
[-C--:B------:R-:W-:Y:S01]  /*6cb0*/  HMMA.16816.F32 R4, R192, R196.reuse, R4 ;  /* 0x000000c4c004723c */ /* 0x080fe20000001804 */
        /* <DEDUP_REMOVED lines=10> */
[-C--:B-1----:R-:W-:Y:S08]  /*6d60*/  HMMA.16816.F32 R36, R192, R204.reuse, R36 ;  /* 0x000000ccc024723c */ /* 0x082ff00000001824 */
[C---:B------:R-:W-:Y:S08]  /*6d70*/  HMMA.16816.F32 R40, R200.reuse, R204, R40 ;  /* 0x000000ccc828723c */ /* 0x040ff00000001828 */
[-C--:B------:R-:W-:Y:S08]  /*6d80*/  HMMA.16816.F32 R44, R200, R206.reuse, R44 ;  /* 0x000000cec82c723c */ /* 0x080ff0000000182c */
[C---:B------:R-:W-:Y:S01]  /*6d90*/  HMMA.16816.F32 R48, R192.reuse, R206, R48 ;  /* 0x000000cec030723c */ /* 0x040fe20000001830 */
[----:B------:R-:W1:Y:S07]  /*6da0*/  LDSM.16.M88.4 R204, [R220+0x5900] ;  /* 0x00590000dccc783b */ /* 0x000e6e0000000200 */
[-C--:B---3--:R-:W-:Y:S08]  /*6db0*/  HMMA.16816.F32 R52, R192, R184.reuse, R52 ;  /* 0x000000b8c034723c */ /* 0x088ff00000001834 */
[C---:B------:R-:W-:Y:S08]  /*6dc0*/  HMMA.16816.F32 R56, R200.reuse, R184, R56 ;  /* 0x000000b8c838723c */ /* 0x040ff00000001838 */
[-C--:B------:R-:W-:Y:S08]  /*6dd0*/  HMMA.16816.F32 R60, R200, R186.reuse, R60 ;  /* 0x000000bac83c723c */ /* 0x080ff0000000183c */
[----:B------:R-:W-:Y:S08]  /*6de0*/  HMMA.16816.F32 R64, R192, R186, R64 ;  /* 0x000000bac040723c */ /* 0x000ff00000001840 */
        /* <DEDUP_REMOVED lines=46> */
[----:B------:R-:W2:Y:S10]  /*70d0*/  MUFU.TANH R179, R18 ;  /* 0x0000001200b37308 */ /* 0x000eb40000002400 */
[----:B------:R-:W2:Y:S01]  /*70e0*/  MUFU.TANH R197, R12 ;  /* 0x0000000c00c57308 */ /* 0x000ea20000002400 */
[----:B-1----:R-:W1:Y:S01]  /*70f0*/  LDSM.16.M88.4 R8, [R227] ;  /* 0x00000000e308783b */ /* 0x002e620000000200 */
[-C--:B----4-:R-:W-:Y:S08]  /*7100*/  HMMA.16816.F32 R20, R212, R4.reuse, R20 ;  /* 0x00000004d414723c */ /* 0x090ff00000001814 */
[----:B------:R-:W4:Y:S01]  /*7110*/  MUFU.TANH R196, R13 ;  /* 0x0000000d00c47308 */ /* 0x000f220000002400 */
[C---:B------:R-:W-:Y:S09]  /*7120*/  HMMA.16816.F32 R24, R180.reuse, R4, R24 ;  /* 0x00000004b418723c */ /* 0x040ff20000001818 */
[----:B------:R-:W1:Y:S01]  /*7130*/  MUFU.TANH R200, R14 ;  /* 0x0000000e00c87308 */ /* 0x000e620000002400 */
[-C--:B------:R-:W-:Y:S08]  /*7140*/  HMMA.16816.F32 R28, R180, R6.reuse, R28 ;  /* 0x00000006b41c723c */ /* 0x080ff0000000181c */
[C---:B------:R-:W-:Y:S01]  /*7150*/  HMMA.16816.F32 R32, R212.reuse, R6, R32 ;  /* 0x00000006d420723c */ /* 0x040fe20000001820 */
[----:B------:R-:W2:Y:S01]  /*7160*/  MUFU.TANH R206, R15 ;  /* 0x0000000f00ce7308 */ /* 0x000ea20000002400 */
[----:B------:R-:W2:Y:S01]  /*7170*/  LDSM.16.M88.4 R4, [R226] ;  /* 0x00000000e204783b */ /* 0x000ea20000000200 */
        /* <DEDUP_REMOVED lines=18> */
[C---:B------:R-:W-:Y:S01]  /*72a0*/  HMMA.16816.F32 R48, R212.reuse, R10, R48 ;  /* 0x0000000ad430723c */ /* 0x040fe20000001830 */
[----:B------:R-:W1:Y:S03]  /*72b0*/  MUFU.TANH R186, R24 ;  /* 0x0000001800ba7308 */ /* 0x000e660000002400 */
[----:B------:R-:W-:Y:S02]  /*72c0*/  FMUL.FTZ R31, R31, c[0x0][0x320] ;  /* 0x0000c8001f1f7a20 */ /* 0x000fe40000410000 */
[----:B------:R-:W-:Y:S02]  /*72d0*/  FMUL.FTZ R32, R32, c[0x0][0x320] ;  /* 0x0000c80020207a20 */ /* 0x000fe40000410000 */
[-C--:B--2---:R-:W-:Y:S03]  /*72e0*/  HMMA.16816.F32 R52, R212, R4.reuse, R52 ;  /* 0x00000004d434723c */ /* 0x084fe60000001834 */
[----:B------:R-:W2:Y:S01]  /*72f0*/  MUFU.TANH R187, R25 ;  /* 0x0000001900bb7308 */ /* 0x000ea20000002400 */
        /* <DEDUP_REMOVED lines=14> */
[----:B------:R3:W3:Y:S03]  /*73e0*/  MUFU.TANH R110, R16 ;  /* 0x00000010006e7308 */ /* 0x0006e60000002400 */
[----:B------:R-:W-:Y:S02]  /*73f0*/  FMUL.FTZ R46, R46, c[0x0][0x320] ;  /* 0x0000c8002e2e7a20 */ /* 0x000fe40000410000 */
[----:B------:R-:W-:Y:S02]  /*7400*/  FMUL.FTZ R47, R47, c[0x0][0x320] ;  /* 0x0000c8002f2f7a20 */ /* 0x000fe40000410000 */
[----:B-1----:R-:W-:Y:S02]  /*7410*/  FMUL.FTZ R26, R49, c[0x0][0x320] ;  /* 0x0000c800311a7a20 */ /* 0x002fe40000410000 */
[----:B------:R-:W-:Y:S01]  /*7420*/  FMUL.FTZ R50, R50, c[0x0][0x320] ;  /* 0x0000c80032327a20 */ /* 0x000fe20000410000 */
        /* <DEDUP_REMOVED lines=65> */
[----:B------:R-:W1:Y:S01]  /*7840*/  MUFU.TANH R23, R23 ;  /* 0x0000001700177308 */ /* 0x000e620000002400 */
[----:B------:R-:W-:-:S05]  /*7850*/  @!P0 BRA `(.L_x_716) ;  /* 0x0000038000008947 */ /* 0x000fca0003800000 */
[----:B--234-:R-:W-:Y:S01]  /*7860*/  LEA R2, R238, UR11, 0x6 ;  /* 0x0000000bee027c11 */ /* 0x01cfe2000f8e30ff */
[----:B------:R-:W2:Y:S01]  /*7870*/  LDL R0, [R1+0x38] ;  /* 0x0000380001007983 */ /* 0x000ea20000100800 */
[----:B------:R-:W-:Y:S01]  /*7880*/  IADD3 R12, -R241, 0x10, RZ ;  /* 0x00000010f10c7810 */ /* 0x000fe20007ffe1ff */
[----:B------:R-:W-:Y:S01]  /*7890*/  IMAD.MOV.U32 R237, RZ, RZ, RZ ;  /* 0x000000ffffed7224 */ /* 0x000fe200078e00ff */
[----:B------:R-:W-:Y:S01]  /*78a0*/  IADD3 R10, -R239, 0x10, RZ ;  /* 0x00000010ef0a7810 */ /* 0x000fe20007ffe1ff */
[----:B------:R-:W3:Y:S01]  /*78b0*/  LDL R19, [R1+0x18] ;  /* 0x0000180001137983 */ /* 0x000ee20000100800 */
[----:B------:R-:W-:Y:S02]  /*78c0*/  LOP3.LUT R12, R12, 0xf, RZ, 0xc0, !PT ;  /* 0x0000000f0c0c7812 */ /* 0x000fe400078ec0ff */
[----:B------:R-:W-:Y:S02]  /*78d0*/  LOP3.LUT R10, R10, 0xf, RZ, 0xc0, !PT ;  /* 0x0000000f0a0a7812 */ /* 0x000fe400078ec0ff */
[----:B--2---:R-:W-:Y:S05]  /*78e0*/  IADD3 R2, R2, -0x40, R0 ;  /* 0xffffffc002027810 */ /* 0x004fea0007ffe000 */
        /* <DEDUP_REMOVED lines=11> */
[----:B------:R-:W2:Y:S04]  /*79a0*/  @!P2 LDG.E R237, [R4.64] ;  /* 0x0000000e04eda981 */ /* 0x000ea8000c1e1900 */
[----:B------:R-:W-:Y:S04]  /*79b0*/  IMAD R0, R0, c[0x0][0x1e0], RZ ;  /* 0x0000780000007a24 */ /* 0x000fe800078e02ff */
[----:B------:R-:W-:Y:S04]  /*79c0*/  IMAD R0, R245, c[0x0][0x1e4], R0 ;  /* 0x00007900f5007a24 */ /* 0x000fe800078e0200 */
[----:B------:R-:W-:Y:S01]  /*79d0*/  IMAD.IADD R3, R3, 0x1, R0 ;  /* 0x0000000103037824 */ /* 0x000fe200078e0200 */
[----:B--2---:R-:W-:Y:S03]  /*79e0*/  SHF.R.S32.HI R4, RZ, 0x1f, R237 ;  /* 0x0000001fff047819 */ /* 0x004fe600000114ed */
[C---:B------:R-:W-:Y:S04]  /*79f0*/  IMAD.WIDE.U32 R2, R237.reuse, c[0x0][0x1f0], R2 ;  /* 0x00007c00ed027a25 */ /* 0x040fe800078e0002 */
[----:B------:R-:W-:Y:S01]  /*7a00*/  IMAD R4, R4, c[0x0][0x1f0], RZ ;  /* 0x00007c0004047a24 */ /* 0x000fe200078e02ff */
[----:B------:R-:W-:Y:S03]  /*7a10*/  IADD3 R0, P0, R2, UR20, RZ ;  /* 0x0000001402007c10 */ /* 0x000fe6000ff1e0ff */
[----:B------:R-:W-:Y:S05]  /*7a20*/  IMAD R4, R237, c[0x0][0x1f4], R4 ;  /* 0x00007d00ed047a24 */ /* 0x000fea00078e0204 */
[----:B------:R-:W-:Y:S02]  /*7a30*/  IADD3.X R4, R3, UR8, R4, P0, !PT ;  /* 0x0000000803047c10 */ /* 0x000fe400087fe404 */
[C---:B------:R-:W-:Y:S04]  /*7a40*/  LEA R3, P0, R0.reuse, c[0x0][0x1c8], 0x1 ;  /* 0x0000720000037a11 */ /* 0x040fe800078008ff */
[----:B------:R-:W-:Y:S02]  /*7a50*/  LEA.HI.X R4, R0, c[0x0][0x1cc], R4, 0x1, P0 ;  /* 0x0000730000047a11 */ /* 0x000fe400000f0c04 */
[----:B------:R-:W2:Y:S04]  /*7a60*/  SHFL.IDX PT, R0, R3, 0x1, 0x1c1f ;  /* 0x003c1f0003007f89 */ /* 0x000ea800000e0000 */
[----:B------:R-:W4:Y:S04]  /*7a70*/  SHFL.IDX PT, R2, R4, 0x1, 0x1c1f ;  /* 0x003c1f0004027f89 */ /* 0x000f2800000e0000 */
[----:B------:R-:W1:Y:S04]  /*7a80*/  SHFL.IDX PT, R3, R3, RZ, 0x1c1f ;  /* 0x001c1fff03037589 */ /* 0x000e6800000e0000 */
[----:B------:R-:W1:Y:S01]  /*7a90*/  SHFL.IDX PT, R4, R4, RZ, 0x1c1f ;  /* 0x001c1fff04047589 */ /* 0x000e6200000e0000 */
[----:B--2--5:R-:W-:Y:S04]  /*7aa0*/  IADD3 R12, P1, P0, R12, R0, R247 ;  /* 0x000000000c0c7210 */ /* 0x024fe8000783e0f7 */
[----:B----4-:R-:W-:Y:S02]  /*7ab0*/  IADD3.X R13, RZ, R2, R244, P1, P0 ;  /* 0x00000002ff0d7210 */ /* 0x010fe40000fe04f4 */
[----:B------:R-:W-:Y:S04]  /*7ac0*/  IADD3 R10, P1, P0, R10, R0, R246 ;  /* 0x000000000a0a7210 */ /* 0x000fe8000783e0f6 */
[----:B------:R-:W-:Y:S02]  /*7ad0*/  IADD3.X R11, RZ, R2, R242, P1, P0 ;  /* 0x00000002ff0b7210 */ /* 0x000fe40000fe04f2 */
[C---:B-1----:R-:W-:Y:S02]  /*7ae0*/  IADD3 R16, P1, R3.reuse, R243, RZ ;  /* 0x000000f303107210 */ /* 0x042fe40007f3e0ff */
[C---:B------:R-:W-:Y:S03]  /*7af0*/  IADD3 R14, P0, R3.reuse, R247, RZ ;  /* 0x000000f7030e7210 */ /* 0x040fe60007f1e0ff */
[C---:B------:R-:W-:Y:S01]  /*7b00*/  IMAD.X R17, R4.reuse, 0x1, R240, P1 ;  /* 0x0000000104117824 */ /* 0x040fe200008e06f0 */
[----:B------:R-:W-:Y:S01]  /*7b10*/  IADD3 R8, P1, R3, R246, RZ ;  /* 0x000000f603087210 */ /* 0x000fe20007f3e0ff */
[----:B------:R-:W-:Y:S01]  /*7b20*/  IMAD.X R15, R4, 0x1, R244, P0 ;  /* 0x00000001040f7824 */ /* 0x000fe200000e06f4 */
[----:B------:R-:W-:Y:S02]  /*7b30*/  IADD3 R6, P0, R0, R243, RZ ;  /* 0x000000f300067210 */ /* 0x000fe40007f1e0ff */
[----:B---3--:R1:W-:Y:S01]  /*7b40*/  LDGSTS.E.BYPASS.LTC128B.128 [R19+0x3100], [R16.64], !P6 ;  /* 0x0310000010137fae */ /* 0x0083e2000f101d4e */
[----:B------:R-:W-:Y:S01]  /*7b50*/  IMAD.X R9, R4, 0x1, R242, P1 ;  /* 0x0000000104097824 */ /* 0x000fe200008e06f2 */
[----:B------:R-:W-:Y:S01]  /*7b60*/  ISETP.NE.U32.AND P1, PT, R241, RZ, PT ;  /* 0x000000fff100720c */ /* 0x000fe20003f25070 */
[----:B------:R-:W-:Y:S01]  /*7b70*/  IMAD.X R7, R2, 0x1, R240, P0 ;  /* 0x0000000102077824 */ /* 0x000fe200000e06f0 */
[----:B------:R1:W-:Y:S01]  /*7b80*/  LDGSTS.E.BYPASS.LTC128B.128 [R19+0x4100], [R14.64], !P5 ;  /* 0x041000000e137fae */ /* 0x0003e2000e901d4e */
[----:B------:R-:W-:Y:S03]  /*7b90*/  ISETP.NE.U32.AND P0, PT, R239, RZ, PT ;  /* 0x000000ffef00720c */ /* 0x000fe60003f05070 */
[----:B------:R1:W-:Y:S04]  /*7ba0*/  LDGSTS.E.BYPASS.LTC128B.128 [R19+0x5100], [R8.64], !P4 ;  /* 0x0510000008137fae */ /* 0x0003e8000e101d4e */
[----:B------:R1:W-:Y:S04]  /*7bb0*/  LDGSTS.E.BYPASS.LTC128B.128 [R19+0x3900], [R6.64], !P6 ;  /* 0x0390000006137fae */ /* 0x0003e8000f101d4e */
[----:B------:R1:W-:Y:S04]  /*7bc0*/  LDGSTS.E.BYPASS.LTC128B.128.ZFILL [R19+0x4900], [R12.64], P1 ;  /* 0x049000000c137fae */ /* 0x0003e80008941d4e */
[----:B------:R1:W-:Y:S02]  /*7bd0*/  LDGSTS.E.BYPASS.LTC128B.128.ZFILL [R19+0x5900], [R10.64], P0 ;  /* 0x059000000a137fae */ /* 0x0003e40008141d4e */
.L_x_716:
[----:B--234-:R-:W2:Y:S01]  /*7be0*/  LDL R3, [R1+0x3c] ;  /* 0x00003c0001037983 */ /* 0x01cea20000100800 */
[----:B------:R-:W-:Y:S01]  /*7bf0*/  PLOP3.LUT P1, PT, PT, PT, UP1, 0x80, 0x0 ;  /* 0x000000000000781c */ /* 0x000fe20003f2f018 */
[----:B------:R-:W-:Y:S01]  /*7c00*/  IMAD.MOV.U32 R4, RZ, RZ, 0x1 ;  /* 0x00000001ff047424 */ /* 0x000fe200078e00ff */
[----:B------:R-:W-:Y:S01]  /*7c10*/  PLOP3.LUT P0, PT, PT, PT, UP1, 0x80, 0x0 ;  /* 0x000000000000781c */ /* 0x000fe20003f0f018 */
[----:B------:R-:W3:Y:S02]  /*7c20*/  LDL R2, [R1+0x40] ;  /* 0x0000400001027983 */ /* 0x000ee40000100800 */
[----:B------:R-:W-:Y:S02]  /*7c30*/  IMAD R4, R238, -0x40, R4 ;  /* 0xffffffc0ee047824 */ /* 0x000fe400078e0204 */
[----:B------:R-:W0:Y:S03]  /*7c40*/  LDGDEPBAR ;  /* 0x00000000000079af */ /* 0x000e260000000000 */
[----:B---3--:R-:W-:Y:S03]  /*7c50*/  IADD3 R4, R4, UR7, -R2 ;  /* 0x0000000704047c10 */ /* 0x008fe6000fffe802 */
[----:B--2---:R-:W-:Y:S01]  /*7c60*/  @P1 IMAD.HI.U32 R0, R3, c[0x0][0x2c8], RZ ;  /* 0x0000b20003001a27 */ /* 0x004fe200078e00ff */
[----:B------:R-:W-:Y:S04]  /*7c70*/  IADD3 R4, R4, -UR12, RZ ;  /* 0x8000000c04047c10 */ /* 0x000fe8000fffe0ff */
[----:B------:R-:W-:Y:S05]  /*7c80*/  @P0 SHF.R.U32.HI R3, RZ, c[0x0][0x2cc], R0 ;  /* 0x0000b300ff030a19 */ /* 0x000fea0000011600 */
[----:B------:R-:W2:Y:S08]  /*7c90*/  SHFL.IDX PT, R0, R3, RZ, 0x1c1f ;  /* 0x001c1fff03007589 */ /* 0x000eb000000e0000 */
[----:B-1----:R-:W-:Y:S08]  /*7ca0*/  SHFL.IDX PT, R6, R3, 0x1, 0x1c1f ;  /* 0x003c1f0003067f89 */ /* 0x002ff000000e0000 */
[----:B------:R-:W-:Y:S01]  /*7cb0*/  SHFL.IDX PT, R7, R3, 0x2, 0x1c1f ;  /* 0x005c1f0003077f89 */ /* 0x000fe200000e0000 */
[----:B--2---:R-:W-:Y:S07]  /*7cc0*/  IMAD.IADD R0, R4, 0x1, R0 ;  /* 0x0000000104007824 */ /* 0x004fee00078e0200 */
[----:B------:R-:W1:Y:S01]  /*7cd0*/  SHFL.IDX PT, R3, R3, 0x3, 0x1c1f ;  /* 0x007c1f0003037f89 */ /* 0x000e6200000e0000 */
[C---:B------:R-:W-:Y:S02]  /*7ce0*/  ISETP.GT.AND P0, PT, R0.reuse, RZ, PT ;  /* 0x000000ff0000720c */ /* 0x040fe40003f04270 */
[----:B------:R-:W-:Y:S02]  /*7cf0*/  ISETP.GT.AND P1, PT, R0, 0x1, PT ;  /* 0x000000010000780c */ /* 0x000fe40003f24270 */
[----:B------:R-:W-:Y:S02]  /*7d00*/  FSEL R5, R185, -INF , P0 ;  /* 0xff800000b9057808 */ /* 0x000fe40000000000 */
[----:B------:R-:W-:Y:S02]  /*7d10*/  FSEL R16, R184, -INF , P1 ;  /* 0xff800000b8107808 */ /* 0x000fe40000800000 */
[C---:B------:R-:W-:Y:S02]  /*7d20*/  ISETP.GT.AND P0, PT, R0.reuse, 0x8, PT ;  /* 0x000000080000780c */ /* 0x040fe40003f04270 */
[----:B------:R-:W-:Y:S02]  /*7d30*/  FMNMX.FTZ R2, R5, R100, !PT ;  /* 0x0000006405027209 */ /* 0x000fe40007810000 */
[----:B------:R-:W-:Y:S02]  /*7d40*/  ISETP.GT.AND P1, PT, R0, 0x9, PT ;  /* 0x000000090000780c */ /* 0x000fe40003f24270 */
[----:B------:R-:W-:Y:S02]  /*7d50*/  FSEL R19, R110, -INF , P0 ;  /* 0xff8000006e137808 */ /* 0x000fe40000000000 */
[----:B------:R-:W-:Y:S02]  /*7d60*/  FMNMX.FTZ R2, R16, R2, !PT ;  /* 0x0000000210027209 */ /* 0x000fe40007810000 */
[----:B------:R-:W-:Y:S02]  /*7d70*/  FSEL R21, R106, -INF , P1 ;  /* 0xff8000006a157808 */ /* 0x000fe40000800000 */
[----:B------:R-:W-:Y:S01]  /*7d80*/  FMNMX.FTZ R2, R19, R2, !PT ;  /* 0x0000000213027209 */ /* 0x000fe20007810000 */
[----:B-1----:R-:W-:Y:S01]  /*7d90*/  IMAD.IADD R3, R4, 0x1, R3 ;  /* 0x0000000104037824 */ /* 0x002fe200078e0203 */
[C---:B------:R-:W-:Y:S02]  /*7da0*/  ISETP.GT.AND P0, PT, R0.reuse, 0x10, PT ;  /* 0x000000100000780c */ /* 0x040fe40003f04270 */
[----:B------:R-:W-:Y:S02]  /*7db0*/  FMNMX.FTZ R2, R21, R2, !PT ;  /* 0x0000000215027209 */ /* 0x000fe40007810000 */
[----:B------:R-:W-:Y:S02]  /*7dc0*/  FSEL R40, R105, -INF , P0 ;  /* 0xff80000069287808 */ /* 0x000fe40000000000 */
[C---:B------:R-:W-:Y:S02]  /*7dd0*/  ISETP.GT.AND P1, PT, R0.reuse, 0x11, PT ;  /* 0x000000110000780c */ /* 0x040fe40003f24270 */
        /* <DEDUP_REMOVED lines=10> */
[----:B------:R-:W-:Y:S02]  /*7e80*/  FSEL R201, R37, -INF , P1 ;  /* 0xff80000025c97808 */ /* 0x000fe40000800000 */
[----:B------:R-:W-:Y:S02]  /*7e90*/  FMNMX.FTZ R2, R56, R2, !PT ;  /* 0x0000000238027209 */ /* 0x000fe40007810000 */
[C---:B------:R-:W-:Y:S02]  /*7ea0*/  ISETP.GT.AND P0, PT, R0.reuse, 0x28, PT ;  /* 0x000000280000780c */ /* 0x040fe40003f04270 */
[C---:B------:R-:W-:Y:S02]  /*7eb0*/  ISETP.GT.AND P1, PT, R0.reuse, 0x29, PT ;  /* 0x000000290000780c */ /* 0x040fe40003f24270 */
[----:B------:R-:W-:Y:S02]  /*7ec0*/  FSEL R204, R27, -INF , P0 ;  /* 0xff8000001bcc7808 */ /* 0x000fe40000000000 */
[----:B------:R-:W-:Y:S02]  /*7ed0*/  ISETP.GT.AND P0, PT, R0, 0x30, PT ;  /* 0x000000300000780c */ /* 0x000fe40003f04270 */
[----:B------:R-:W-:Y:S02]  /*7ee0*/  FSEL R205, R26, -INF , P1 ;  /* 0xff8000001acd7808 */ /* 0x000fe40000800000 */
[----:B------:R-:W-:Y:S02]  /*7ef0*/  ISETP.GT.AND P1, PT, R0, 0x31, PT ;  /* 0x000000310000780c */ /* 0x000fe40003f24270 */
[----:B------:R-:W-:Y:S02]  /*7f00*/  FMNMX.FTZ R2, R57, R2, !PT ;  /* 0x0000000239027209 */ /* 0x000fe40007810000 */
[----:B------:R-:W-:Y:S02]  /*7f10*/  FSEL R64, R25, -INF , P0 ;  /* 0xff80000019407808 */ /* 0x000fe40000000000 */
[----:B------:R-:W-:Y:S02]  /*7f20*/  FSEL R65, R24, -INF , P1 ;  /* 0xff80000018417808 */ /* 0x000fe40000800000 */
[C---:B------:R-:W-:Y:S02]  /*7f30*/  ISETP.GT.AND P0, PT, R0.reuse, 0x38, PT ;  /* 0x000000380000780c */ /* 0x040fe40003f04270 */
[----:B------:R-:W-:Y:S02]  /*7f40*/  ISETP.GT.AND P1, PT, R0, 0x39, PT ;  /* 0x000000390000780c */ /* 0x000fe40003f24270 */
[----:B------:R-:W-:Y:S02]  /*7f50*/  FMNMX.FTZ R0, R198, R2, !PT ;  /* 0x00000002c6007209 */ /* 0x000fe40007810000 */
[----:B------:R-:W-:Y:S02]  /*7f60*/  IADD3 R2, R4, R6, RZ ;  /* 0x0000000604027210 */ /* 0x000fe40007ffe0ff */
[----:B------:R-:W-:Y:S02]  /*7f70*/  FMNMX.FTZ R0, R201, R0, !PT ;  /* 0x00000000c9007209 */ /* 0x000fe40007810000 */
[----:B------:R-:W-:Y:S02]  /*7f80*/  FSEL R67, R20, -INF , P0 ;  /* 0xff80000014437808 */ /* 0x000fe40000000000 */
[----:B------:R-:W-:Y:S02]  /*7f90*/  ISETP.GT.AND P0, PT, R2, RZ, PT ;  /* 0x000000ff0200720c */ /* 0x000fe40003f04270 */
[----:B------:R-:W-:Y:S02]  /*7fa0*/  FMNMX.FTZ R0, R204, R0, !PT ;  /* 0x00000000cc007209 */ /* 0x000fe40007810000 */
[----:B------:R-:W-:Y:S02]  /*7fb0*/  FSEL R6, R195, -INF , P0 ;  /* 0xff800000c3067808 */ /* 0x000fe40000000000 */
[----:B------:R-:W-:Y:S02]  /*7fc0*/  ISETP.GT.AND P0, PT, R2, 0x8, PT ;  /* 0x000000080200780c */ /* 0x000fe40003f04270 */
[----:B------:R-:W-:Y:S01]  /*7fd0*/  FMNMX.FTZ R106, R205, R0, !PT ;  /* 0x00000000cd6a7209 */ /* 0x000fe20007810000 */
[----:B------:R-:W-:Y:S01]  /*7fe0*/  IMAD.IADD R0, R4, 0x1, R7 ;  /* 0x0000000104007824 */ /* 0x000fe200078e0207 */
[----:B------:R-:W-:Y:S02]  /*7ff0*/  FSEL R217, R18, -INF , P1 ;  /* 0xff80000012d97808 */ /* 0x000fe40000800000 */
[----:B------:R-:W-:Y:S02]  /*8000*/  FSEL R18, R179, -INF , P0 ;  /* 0xff800000b3127808 */ /* 0x000fe40000000000 */
[----:B------:R-:W-:Y:S02]  /*8010*/  ISETP.GT.AND P0, PT, R2, 0x10, PT ;  /* 0x000000100200780c */ /* 0x000fe40003f04270 */
[----:B------:R-:W-:Y:S02]  /*8020*/  FMNMX.FTZ R106, R64, R106, !PT ;  /* 0x0000006a406a7209 */ /* 0x000fe40007810000 */
[----:B------:R-:W-:Y:S02]  /*8030*/  FSEL R44, R177, -INF , P0 ;  /* 0xff800000b12c7808 */ /* 0x000fe40000000000 */
[C---:B------:R-:W-:Y:S02]  /*8040*/  ISETP.GT.AND P0, PT, R2.reuse, 0x18, PT ;  /* 0x000000180200780c */ /* 0x040fe40003f04270 */
[----:B------:R-:W-:Y:S02]  /*8050*/  FMNMX.FTZ R106, R65, R106, !PT ;  /* 0x0000006a416a7209 */ /* 0x000fe40007810000 */
[----:B------:R-:W-:Y:S02]  /*8060*/  ISETP.GT.AND P1, PT, R2, 0x1, PT ;  /* 0x000000010200780c */ /* 0x000fe40003f24270 */
        /* <DEDUP_REMOVED lines=10> */
[----:B------:R-:W-:Y:S01]  /*8110*/  ISETP.GT.AND P1, PT, R2, 0x11, PT ;  /* 0x000000110200780c */ /* 0x000fe20003f24270 */
[----:B------:R-:W1:Y:S01]  /*8120*/  SHFL.BFLY PT, R8, R106, 0x2, 0x1f ;  /* 0x0c401f006a087f89 */ /* 0x000e6200000e0000 */
        /* <DEDUP_REMOVED lines=8> */
[----:B------:R-:W-:Y:S02]  /*81b0*/  FSEL R61, R35, -INF , P1 ;  /* 0xff800000233d7808 */ /* 0x000fe40000800000 */
[----:B------:R-:W-:Y:S02]  /*81c0*/  ISETP.GT.AND P1, PT, R2, 0x21, PT ;  /* 0x000000210200780c */ /* 0x000fe40003f24270 */
[----:B------:R-:W-:Y:S02]  /*81d0*/  FSEL R48, R55, -INF , P0 ;  /* 0xff80000037307808 */ /* 0x000fe40000000000 */
[----:B------:R-:W-:Y:S01]  /*81e0*/  FMNMX.FTZ R7, R20, R7, !PT ;  /* 0x0000000714077209 */ /* 0x000fe20007810000 */
[----:B------:R-:W-:Y:S01]  /*81f0*/  LDSM.16.MT88.4 R52, [R221+0x1100] ;  /* 0x00110000dd34783b */ /* 0x000fe20000004200 */
[C---:B------:R-:W-:Y:S02]  /*8200*/  ISETP.GT.AND P0, PT, R2.reuse, 0x38, PT ;  /* 0x000000380200780c */ /* 0x040fe40003f04270 */
[----:B------:R-:W-:Y:S02]  /*8210*/  FSEL R195, R39, -INF , P1 ;  /* 0xff80000027c37808 */ /* 0x000fe40000800000 */
[----:B------:R-:W-:Y:S02]  /*8220*/  ISETP.GT.AND P1, PT, R2, 0x29, PT ;  /* 0x000000290200780c */ /* 0x000fe40003f24270 */
[----:B------:R-:W-:Y:S01]  /*8230*/  FSEL R210, R22, -INF , P0 ;  /* 0xff80000016d27808 */ /* 0x000fe20000000000 */
[----:B------:R-:W-:Y:S01]  /*8240*/  LDSM.16.MT88.4 R36, [R222+0x100] ;  /* 0x00010000de24783b */ /* 0x000fe20000004200 */
[----:B------:R-:W-:Y:S02]  /*8250*/  ISETP.GT.AND P0, PT, R2, 0x39, PT ;  /* 0x000000390200780c */ /* 0x000fe40003f04270 */
[----:B------:R-:W-:Y:S02]  /*8260*/  FMNMX.FTZ R2, R44, R7, !PT ;  /* 0x000000072c027209 */ /* 0x000fe40007810000 */
[----:B------:R-:W-:Y:S02]  /*8270*/  FSEL R203, R51, -INF , P1 ;  /* 0xff80000033cb7808 */ /* 0x000fe40000800000 */
[C---:B------:R-:W-:Y:S02]  /*8280*/  ISETP.GT.AND P1, PT, R0.reuse, RZ, PT ;  /* 0x000000ff0000720c */ /* 0x040fe40003f24270 */
[----:B------:R-:W-:Y:S02]  /*8290*/  FMNMX.FTZ R2, R45, R2, !PT ;  /* 0x000000022d027209 */ /* 0x000fe40007810000 */
[----:B------:R-:W-:Y:S02]  /*82a0*/  FSEL R4, R207, -INF , P1 ;  /* 0xff800000cf047808 */ /* 0x000fe40000800000 */
[----:B------:R-:W-:Y:S02]  /*82b0*/  ISETP.GT.AND P1, PT, R0, 0x1, PT ;  /* 0x000000010000780c */ /* 0x000fe40003f24270 */
[----:B------:R-:W-:Y:S02]  /*82c0*/  FMNMX.FTZ R2, R60, R2, !PT ;  /* 0x000000023c027209 */ /* 0x000fe40007810000 */
[----:B------:R-:W-:Y:S02]  /*82d0*/  FSEL R17, R199, -INF , P1 ;  /* 0xff800000c7117808 */ /* 0x000fe40000800000 */
[----:B------:R-:W-:Y:S02]  /*82e0*/  ISETP.GT.AND P1, PT, R0, 0x8, PT ;  /* 0x000000080000780c */ /* 0x000fe40003f24270 */
[----:B------:R-:W-:Y:S02]  /*82f0*/  FMNMX.FTZ R2, R61, R2, !PT ;  /* 0x000000023d027209 */ /* 0x000fe40007810000 */
[----:B-1----:R-:W-:Y:S02]  /*8300*/  FMNMX.FTZ R106, R8, R106, !PT ;  /* 0x0000006a086a7209 */ /* 0x002fe40007810000 */
[----:B------:R-:W-:Y:S02]  /*8310*/  FSEL R8, R197, -INF , P1 ;  /* 0xff800000c5087808 */ /* 0x000fe40000800000 */
[----:B------:R-:W-:Y:S01]  /*8320*/  ISETP.GT.AND P1, PT, R0, 0x9, PT ;  /* 0x000000090000780c */ /* 0x000fe20003f24270 */
[----:B------:R-:W1:Y:S01]  /*8330*/  SHFL.BFLY PT, R22, R106, 0x1, 0x1f ;  /* 0x0c201f006a167f89 */ /* 0x000e6200000e0000 */
[----:B------:R-:W-:Y:S02]  /*8340*/  FMNMX.FTZ R2, R194, R2, !PT ;  /* 0x00000002c2027209 */ /* 0x000fe40007810000 */
[----:B------:R-:W-:Y:S02]  /*8350*/  FSEL R14, R196, -INF , P1 ;  /* 0xff800000c40e7808 */ /* 0x000fe40000800000 */
[C---:B------:R-:W-:Y:S02]  /*8360*/  ISETP.GT.AND P1, PT, R0.reuse, 0x11, PT ;  /* 0x000000110000780c */ /* 0x040fe40003f24270 */
[----:B------:R-:W-:Y:S02]  /*8370*/  FMNMX.FTZ R2, R195, R2, !PT ;  /* 0x00000002c3027209 */ /* 0x000fe40007810000 */
[----:B------:R-:W-:Y:S02]  /*8380*/  FSEL R212, R23, -INF , P0 ;  /* 0xff80000017d47808 */ /* 0x000fe40000000000 */
[C---:B------:R-:W-:Y:S02]  /*8390*/  ISETP.GT.AND P0, PT, R0.reuse, 0x10, PT ;  /* 0x000000100000780c */ /* 0x040fe40003f04270 */
[----:B------:R-:W-:Y:S02]  /*83a0*/  FSEL R187, R187, -INF , P1 ;  /* 0xff800000bbbb7808 */ /* 0x000fe40000800000 */
[----:B------:R-:W-:Y:S02]  /*83b0*/  ISETP.GT.AND P1, PT, R0, 0x18, PT ;  /* 0x000000180000780c */ /* 0x000fe40003f24270 */
[----:B------:R-:W-:Y:S02]  /*83c0*/  FMNMX.FTZ R2, R202, R2, !PT ;  /* 0x00000002ca027209 */ /* 0x000fe40007810000 */
[----:B------:R-:W-:Y:S02]  /*83d0*/  FSEL R186, R186, -INF , P0 ;  /* 0xff800000baba7808 */ /* 0x000fe40000000000 */
[----:B------:R-:W-:Y:S02]  /*83e0*/  ISETP.GT.AND P0, PT, R3, RZ, PT ;  /* 0x000000ff0300720c */ /* 0x000fe40003f04270 */
        /* <DEDUP_REMOVED lines=27> */
[----:B------:R-:W-:Y:S01]  /*85a0*/  FSEL R190, R190, -INF , P0 ;  /* 0xff800000bebe7808 */ /* 0x000fe20000000000 */
[----:B------:R-:W2:Y:S01]  /*85b0*/  SHFL.BFLY PT, R105, R2, 0x2, 0x1f ;  /* 0x0c401f0002697f89 */ /* 0x000ea200000e0000 */
[----:B------:R-:W-:Y:S02]  /*85c0*/  ISETP.GT.AND P0, PT, R3, 0x11, PT ;  /* 0x000000110300780c */ /* 0x000fe40003f04270 */
[----:B-----5:R-:W-:Y:S02]  /*85d0*/  FSEL R240, R42, -INF , P1 ;  /* 0xff8000002af07808 */ /* 0x020fe40000800000 */
        /* <DEDUP_REMOVED lines=23> */
[----:B-1----:R-:W-:Y:S02]  /*8750*/  FMNMX.FTZ R106, R106, R22, !PT ;  /* 0x000000166a6a7209 */ /* 0x002fe40007810000 */
[----:B------:R-:W-:Y:S02]  /*8760*/  FMNMX.FTZ R13, R10, R13, !PT ;  /* 0x0000000d0a0d7209 */ /* 0x000fe40007810000 */
[----:B------:R-:W-:Y:S01]  /*8770*/  FMNMX.FTZ R12, R199, R12, !PT ;  /* 0x0000000cc70c7209 */ /* 0x000fe20007810000 */
[----:B------:R-:W-:Y:S01]  /*8780*/  FMUL.FTZ R110, R106, c[0x0][0x2d0] ;  /* 0x0000b4006a6e7a20 */ /* 0x000fe20000410000 */
[----:B------:R-:W-:Y:S02]  /*8790*/  FSEL R241, R28, -INF , P0 ;  /* 0xff8000001cf17808 */ /* 0x000fe40000000000 */
[C---:B------:R-:W-:Y:S02]  /*87a0*/  ISETP.GT.AND P0, PT, R3.reuse, 0x29, PT ;  /* 0x000000290300780c */ /* 0x040fe40003f04270 */
[----:B------:R-:W-:Y:S02]  /*87b0*/  FSEL R215, R46, -INF , P1 ;  /* 0xff8000002ed77808 */ /* 0x000fe40000800000 */
[----:B------:R-:W-:Y:S02]  /*87c0*/  ISETP.GT.AND P1, PT, R3, 0x30, PT ;  /* 0x000000300300780c */ /* 0x000fe40003f24270 */
[----:B------:R-:W-:Y:S02]  /*87d0*/  FMNMX.FTZ R13, R9, R13, !PT ;  /* 0x0000000d090d7209 */ /* 0x000fe40007810000 */
[----:B------:R-:W-:Y:S02]  /*87e0*/  FMNMX.FTZ R12, R200, R12, !PT ;  /* 0x0000000cc80c7209 */ /* 0x000fe40007810000 */
[----:B------:R-:W-:Y:S02]  /*87f0*/  FSEL R216, R47, -INF , P0 ;  /* 0xff8000002fd87808 */ /* 0x000fe40000000000 */
[----:B------:R-:W-:Y:S02]  /*8800*/  FSETP.NEU.FTZ.AND P0, PT, R106, -INF , PT ;  /* 0xff8000006a00780b */ /* 0x000fe40003f1d000 */
[----:B------:R-:W-:Y:S02]  /*8810*/  FSEL R58, R58, -INF , P1 ;  /* 0xff8000003a3a7808 */ /* 0x000fe40000800000 */
[----:B------:R-:W-:Y:S02]  /*8820*/  ISETP.GT.AND P1, PT, R3, 0x31, PT ;  /* 0x000000310300780c */ /* 0x000fe40003f24270 */
[----:B--2---:R-:W-:Y:S02]  /*8830*/  FMNMX.FTZ R105, R2, R105, !PT ;  /* 0x0000006902697209 */ /* 0x004fe40007810000 */
[----:B------:R-:W-:Y:S02]  /*8840*/  FMNMX.FTZ R2, R190, R13, !PT ;  /* 0x0000000dbe027209 */ /* 0x000fe40007810000 */
[----:B------:R-:W-:Y:S02]  /*8850*/  FMNMX.FTZ R0, R219, R12, !PT ;  /* 0x0000000cdb007209 */ /* 0x000fe40007810000 */
[----:B------:R-:W-:Y:S02]  /*8860*/  FSEL R110, R110, RZ, P0 ;  /* 0x000000ff6e6e7208 */ /* 0x000fe40000000000 */
[----:B------:R-:W-:Y:S02]  /*8870*/  FSEL R59, R59, -INF , P1 ;  /* 0xff8000003b3b7808 */ /* 0x000fe40000800000 */
[----:B------:R-:W-:Y:S01]  /*8880*/  ISETP.GT.AND P1, PT, R3, 0x38, PT ;  /* 0x000000380300780c */ /* 0x000fe20003f24270 */
[--C-:B------:R-:W-:Y:S01]  /*8890*/  FFMA.FTZ R5, R5, c[0x0][0x2d0], -R110.reuse ;  /* 0x0000b40005057a23 */ /* 0x100fe2000001086e */
[----:B------:R-:W-:Y:S02]  /*88a0*/  FMNMX.FTZ R2, R191, R2, !PT ;  /* 0x00000002bf027209 */ /* 0x000fe40007810000 */
[----:B------:R-:W-:Y:S01]  /*88b0*/  FMNMX.FTZ R0, R240, R0, !PT ;  /* 0x00000000f0007209 */ /* 0x000fe20007810000 */
[----:B------:R-:W-:Y:S01]  /*88c0*/  MUFU.EX2 R209, R5 ;  /* 0x0000000500d17308 */ /* 0x000fe20000000800 */
[----:B------:R-:W-:Y:S02]  /*88d0*/  FSEL R62, R62, -INF , P1 ;  /* 0xff8000003e3e7808 */ /* 0x000fe40000800000 */
[----:B------:R-:W-:Y:S01]  /*88e0*/  ISETP.GT.AND P1, PT, R3, 0x39, PT ;  /* 0x000000390300780c */ /* 0x000fe20003f24270 */
[--C-:B------:R-:W-:Y:S01]  /*88f0*/  FFMA.FTZ R3, R16, c[0x0][0x2d0], -R110.reuse ;  /* 0x0000b40010037a23 */ /* 0x100fe2000001086e */
[----:B------:R-:W-:Y:S02]  /*8900*/  FMNMX.FTZ R12, R192, R2, !PT ;  /* 0x00000002c00c7209 */ /* 0x000fe40007810000 */
[----:B------:R-:W-:Y:S02]  /*8910*/  FMNMX.FTZ R2, R239, R0, !PT ;  /* 0x00000000ef027209 */ /* 0x000fe40007810000 */
[----:B------:R-:W-:Y:S01]  /*8920*/  FMNMX.FTZ R0, R193, R12, !PT ;  /* 0x0000000cc1007209 */ /* 0x000fe20007810000 */
[----:B------:R1:W2:Y:S01]  /*8930*/  MUFU.EX2 R206, R3 ;  /* 0x0000000300ce7308 */ /* 0x0002a20000000800 */
[----:B------:R-:W-:Y:S01]  /*8940*/  FMNMX.FTZ R2, R246, R2, !PT ;  /* 0x00000002f6027209 */ /* 0x000fe20007810000 */
[----:B------:R-:W3:Y:S01]  /*8950*/  SHFL.BFLY PT, R12, R105, 0x1, 0x1f ;  /* 0x0c201f00690c7f89 */ /* 0x000ee200000e0000 */
[----:B------:R-:W-:Y:S02]  /*8960*/  FMNMX.FTZ R0, R197, R0, !PT ;  /* 0x00000000c5007209 */ /* 0x000fe40007810000 */
[----:B------:R-:W-:Y:S02]  /*8970*/  FMNMX.FTZ R2, R211, R2, !PT ;  /* 0x00000002d3027209 */ /* 0x000fe40007810000 */
[----:B------:R-:W-:Y:S02]  /*8980*/  FMNMX.FTZ R0, R196, R0, !PT ;  /* 0x00000000c4007209 */ /* 0x000fe40007810000 */
[----:B------:R-:W-:Y:S02]  /*8990*/  FMNMX.FTZ R2, R241, R2, !PT ;  /* 0x00000002f1027209 */ /* 0x000fe40007810000 */
[----:B------:R-:W-:Y:S02]  /*89a0*/  FMNMX.FTZ R0, R215, R0, !PT ;  /* 0x00000000d7007209 */ /* 0x000fe40007810000 */
[----:B------:R-:W-:Y:S01]  /*89b0*/  FSEL R109, R63, -INF , P1 ;  /* 0xff8000003f6d7808 */ /* 0x000fe20000800000 */
[----:B------:R-:W4:Y:S01]  /*89c0*/  SHFL.BFLY PT, R104, R2, 0x2, 0x1f ;  /* 0x0c401f0002687f89 */ /* 0x000f2200000e0000 */
[----:B------:R-:W-:Y:S04]  /*89d0*/  FMNMX.FTZ R0, R216, R0, !PT ;  /* 0x00000000d8007209 */ /* 0x000fe80007810000 */
[----:B------:R-:W-:Y:S04]  /*89e0*/  FMNMX.FTZ R0, R58, R0, !PT ;  /* 0x000000003a007209 */ /* 0x000fe80007810000 */
[----:B------:R-:W-:Y:S01]  /*89f0*/  FMNMX.FTZ R0, R59, R0, !PT ;  /* 0x000000003b007209 */ /* 0x000fe20007810000 */
[--C-:B-1----:R-:W-:Y:S01]  /*8a00*/  FFMA.FTZ R3, R19, c[0x0][0x2d0], -R110.reuse ;  /* 0x0000b40013037a23 */ /* 0x102fe2000001086e */
[----:B--2---:R-:W-:Y:S02]  /*8a10*/  F2FP.PACK_AB R176, R206, R209 ;  /* 0x000000d1ceb0723e */ /* 0x004fe400000000ff */
[----:B------:R-:W-:Y:S01]  /*8a20*/  FMNMX.FTZ R0, R62, R0, !PT ;  /* 0x000000003e007209 */ /* 0x000fe20007810000 */
[----:B------:R1:W-:Y:S01]  /*8a30*/  MUFU.EX2 R247, R3 ;  /* 0x0000000300f77308 */ /* 0x0003e20000000800 */
[----:B---3--:R-:W-:Y:S02]  /*8a40*/  FMNMX.FTZ R105, R105, R12, !PT ;  /* 0x0000000c69697209 */ /* 0x008fe40007810000 */
[----:B------:R-:W-:Y:S02]  /*8a50*/  FMNMX.FTZ R0, R109, R0, !PT ;  /* 0x000000006d007209 */ /* 0x000fe40007810000 */
[C---:B------:R-:W-:Y:S01]  /*8a60*/  FSETP.NEU.FTZ.AND P1, PT, R105.reuse, -INF , PT ;  /* 0xff8000006900780b */ /* 0x040fe20003f3d000 */
[----:B------:R-:W-:Y:S01]  /*8a70*/  FMUL.FTZ R111, R105, c[0x0][0x2d0] ;  /* 0x0000b400696f7a20 */ /* 0x000fe20000410000 */
[----:B----4-:R-:W-:Y:S02]  /*8a80*/  FMNMX.FTZ R104, R2, R104, !PT ;  /* 0x0000006802687209 */ /* 0x010fe40007810000 */
[----:B------:R-:W2:Y:S02]  /*8a90*/  SHFL.BFLY PT, R2, R0, 0x2, 0x1f ;  /* 0x0c401f0000027f89 */ /* 0x000ea400000e0000 */
[----:B------:R-:W-:Y:S05]  /*8aa0*/  FSEL R111, R111, RZ, P1 ;  /* 0x000000ff6f6f7208 */ /* 0x000fea0000800000 */
[--C-:B------:R-:W-:Y:S01]  /*8ab0*/  FFMA.FTZ R6, R6, c[0x0][0x2d0], -R111.reuse ;  /* 0x0000b40006067a23 */ /* 0x100fe2000001086f */
[----:B------:R-:W3:Y:S03]  /*8ac0*/  SHFL.BFLY PT, R5, R104, 0x1, 0x1f ;  /* 0x0c201f0068057f89 */ /* 0x000ee600000e0000 */
[----:B------:R-:W-:Y:S01]  /*8ad0*/  MUFU.EX2 R208, R6 ;  /* 0x0000000600d07308 */ /* 0x000fe20000000800 */
[----:B-1----:R-:W-:Y:S09]  /*8ae0*/  FFMA.FTZ R3, R21, c[0x0][0x2d0], -R110 ;  /* 0x0000b40015037a23 */ /* 0x002ff2000001086e */
[----:B------:R1:W4:Y:S01]  /*8af0*/  MUFU.EX2 R244, R3 ;  /* 0x0000000300f47308 */ /* 0x0003220000000800 */
[----:B--2---:R-:W-:Y:S01]  /*8b00*/  FMNMX.FTZ R0, R0, R2, !PT ;  /* 0x0000000200007209 */ /* 0x004fe20007810000 */
[--C-:B------:R-:W-:Y:S08]  /*8b10*/  FFMA.FTZ R2, R18, c[0x0][0x2d0], -R111.reuse ;  /* 0x0000b40012027a23 */ /* 0x100ff0000001086f */
[----:B------:R2:W-:Y:S01]  /*8b20*/  MUFU.EX2 R63, R2 ;  /* 0x00000002003f7308 */ /* 0x0005e20000000800 */
[----:B---3--:R-:W-:Y:S01]  /*8b30*/  FMNMX.FTZ R104, R104, R5, !PT ;  /* 0x0000000568687209 */ /* 0x008fe20007810000 */
[--C-:B------:R-:W-:Y:S02]  /*8b40*/  FFMA.FTZ R5, R20, c[0x0][0x2d0], -R111.reuse ;  /* 0x0000b40014057a23 */ /* 0x100fe4000001086f */
[----:B------:R-:W-:Y:S02]  /*8b50*/  LDSM.16.MT88.4 R20, [R221+0x100] ;  /* 0x00010000dd14783b */ /* 0x000fe40000004200 */
[----:B------:R-:W-:Y:S04]  /*8b60*/  FMUL.FTZ R184, R104, c[0x0][0x2d0] ;  /* 0x0000b40068b87a20 */ /* 0x000fe80000410000 */
[----:B------:R-:W3:Y:S01]  /*8b70*/  MUFU.EX2 R207, R5 ;  /* 0x0000000500cf7308 */ /* 0x000ee20000000800 */
[----:B-1----:R-:W-:Y:S01]  /*8b80*/  FFMA.FTZ R3, R15, c[0x0][0x2d0], -R111 ;  /* 0x0000b4000f037a23 */ /* 0x002fe2000001086f */
[----:B----4-:R-:W-:Y:S08]  /*8b90*/  F2FP.PACK_AB R178, R244, R247 ;  /* 0x000000f7f4b2723e */ /* 0x010ff000000000ff */
[----:B------:R1:W4:Y:S01]  /*8ba0*/  MUFU.EX2 R242, R3 ;  /* 0x0000000300f27308 */ /* 0x0003220000000800 */
[----:B--2---:R-:W2:Y:S01]  /*8bb0*/  SHFL.BFLY PT, R2, R0, 0x1, 0x1f ;  /* 0x0c201f0000027f89 */ /* 0x004ea200000e0000 */
[----:B---3--:R-:W-:Y:S02]  /*8bc0*/  F2FP.PACK_AB R179, R207, R63 ;  /* 0x0000003fcfb3723e */ /* 0x008fe400000000ff */
[----:B-1----:R-:W-:Y:S02]  /*8bd0*/  FSEL R3, R106, RZ, P0 ;  /* 0x000000ff6a037208 */ /* 0x002fe40000000000 */
[----:B------:R-:W-:Y:S02]  /*8be0*/  FSETP.NEU.FTZ.AND P0, PT, R104, -INF , PT ;  /* 0xff8000006800780b */ /* 0x000fe40003f1d000 */
[----:B--2---:R-:W-:Y:S02]  /*8bf0*/  FMNMX.FTZ R102, R2, R0, !PT ;  /* 0x0000000002667209 */ /* 0x004fe40007810000 */
[----:B------:R-:W-:Y:S02]  /*8c00*/  FSEL R184, R184, RZ, P0 ;  /* 0x000000ffb8b87208 */ /* 0x000fe40000000000 */
[----:B------:R-:W-:Y:S01]  /*8c10*/  FSEL R2, R105, RZ, P1 ;  /* 0x000000ff69027208 */ /* 0x000fe20000800000 */
[C---:B------:R-:W-:Y:S01]  /*8c20*/  FMUL.FTZ R185, R102.reuse, c[0x0][0x2d0] ;  /* 0x0000b40066b97a20 */ /* 0x040fe20000410000 */
[----:B------:R-:W-:Y:S01]  /*8c30*/  FSETP.NEU.FTZ.AND P1, PT, R102, -INF , PT ;  /* 0xff8000006600780b */ /* 0x000fe20003f3d000 */
[--C-:B------:R-:W-:Y:S01]  /*8c40*/  FFMA.FTZ R0, R14, c[0x0][0x2d0], -R184.reuse ;  /* 0x0000b4000e007a23 */ /* 0x100fe200000108b8 */
[----:B----4-:R-:W-:Y:S01]  /*8c50*/  F2FP.PACK_AB R177, R242, R208 ;  /* 0x000000d0f2b1723e */ /* 0x010fe200000000ff */
[--C-:B------:R-:W-:Y:S01]  /*8c60*/  FFMA.FTZ R4, R4, c[0x0][0x2d0], -R184.reuse ;  /* 0x0000b40004047a23 */ /* 0x100fe200000108b8 */
[----:B------:R-:W-:Y:S01]  /*8c70*/  FSEL R185, R185, RZ, P1 ;  /* 0x000000ffb9b97208 */ /* 0x000fe20000800000 */
[----:B------:R1:W-:Y:S01]  /*8c80*/  MUFU.EX2 R51, R0 ;  /* 0x0000000000337308 */ /* 0x0003e20000000800 */
[----:B------:R-:W-:Y:S03]  /*8c90*/  FFMA.FTZ R8, R8, c[0x0][0x2d0], -R184 ;  /* 0x0000b40008087a23 */ /* 0x000fe600000108b8 */
[--C-:B------:R-:W-:Y:S02]  /*8ca0*/  FFMA.FTZ R10, R10, c[0x0][0x2d0], -R185.reuse ;  /* 0x0000b4000a0a7a23 */ /* 0x100fe400000108b9 */
[--C-:B------:R-:W-:Y:S02]  /*8cb0*/  FFMA.FTZ R9, R9, c[0x0][0x2d0], -R185.reuse ;  /* 0x0000b40009097a23 */ /* 0x100fe400000108b9 */
[--C-:B------:R-:W-:Y:S02]  /*8cc0*/  FFMA.FTZ R7, R7, c[0x0][0x2d0], -R185.reuse ;  /* 0x0000b40007077a23 */ /* 0x100fe400000108b9 */
[----:B------:R-:W-:Y:S01]  /*8cd0*/  MUFU.EX2 R213, R10 ;  /* 0x0000000a00d57308 */ /* 0x000fe20000000800 */
[----:B------:R-:W-:Y:S09]  /*8ce0*/  FFMA.FTZ R11, R11, c[0x0][0x2d0], -R185 ;  /* 0x0000b4000b0b7a23 */ /* 0x000ff200000108b9 */
[----:B------:R-:W2:Y:S01]  /*8cf0*/  MUFU.EX2 R249, R9 ;  /* 0x0000000900f97308 */ /* 0x000ea20000000800 */
[----:B-1----:R-:W-:Y:S04]  /*8d00*/  FADD.FTZ R0, -R3, R100 ;  /* 0x0000006403007221 */ /* 0x002fe80000010100 */
[----:B------:R-:W-:Y:S05]  /*8d10*/  FMUL.FTZ R0, R0, c[0x0][0x2d0] ;  /* 0x0000b40000007a20 */ /* 0x000fea0000410000 */
[----:B------:R-:W-:Y:S10]  /*8d20*/  MUFU.EX2 R243, R7 ;  /* 0x0000000700f37308 */ /* 0x000ff40000000800 */
[----:B------:R1:W3:Y:S01]  /*8d30*/  MUFU.EX2 R101, R0 ;  /* 0x0000000000657308 */ /* 0x0002e20000000800 */
[----:B--2---:R-:W-:Y:S09]  /*8d40*/  F2FP.PACK_AB R183, R249, R213 ;  /* 0x000000d5f9b7723e */ /* 0x004ff200000000ff */
[----:B------:R-:W2:Y:S10]  /*8d50*/  MUFU.EX2 R248, R11 ;  /* 0x0000000b00f87308 */ /* 0x000eb40000000800 */
[----:B------:R4:W-:Y:S01]  /*8d60*/  MUFU.EX2 R49, R4 ;  /* 0x0000000400317308 */ /* 0x0009e20000000800 */
[----:B-1----:R-:W-:Y:S01]  /*8d70*/  FADD.FTZ R0, -R2, R103 ;  /* 0x0000006702007221 */ /* 0x002fe20000010100 */
[----:B------:R-:W-:Y:S01]  /*8d80*/  FSEL R2, R104, RZ, P0 ;  /* 0x000000ff68027208 */ /* 0x000fe20000000000 */
[C---:B---3--:R-:W-:Y:S01]  /*8d90*/  FMUL.FTZ R33, R101.reuse, R141 ;  /* 0x0000008d65217220 */ /* 0x048fe20000410000 */
[----:B------:R-:W-:Y:S01]  /*8da0*/  ISETP.GT.AND P0, PT, R238, UR4, PT ;  /* 0x00000004ee007c0c */ /* 0x000fe2000bf04270 */
[----:B------:R-:W-:Y:S01]  /*8db0*/  FMUL.FTZ R0, R0, c[0x0][0x2d0] ;  /* 0x0000b40000007a20 */ /* 0x000fe20000410000 */
[----:B------:R-:W-:Y:S01]  /*8dc0*/  IADD3 R238, R238, -0x1, RZ ;  /* 0xffffffffeeee7810 */ /* 0x000fe20007ffe0ff */
[C---:B------:R-:W-:Y:S03]  /*8dd0*/  FMUL.FTZ R32, R101.reuse, R140 ;  /* 0x0000008c65207220 */ /* 0x040fe60000410000 */
[----:B------:R-:W1:Y:S01]  /*8de0*/  MUFU.EX2 R214, R8 ;  /* 0x0000000800d67308 */ /* 0x000e620000000800 */
[----:B------:R-:W-:Y:S01]  /*8df0*/  IMAD.MOV.U32 R140, RZ, RZ, R247 ;  /* 0x000000ffff8c7224 */ /* 0x000fe200078e00f7 */
[----:B--2---:R-:W-:Y:S01]  /*8e00*/  F2FP.PACK_AB R181, R248, R243 ;  /* 0x000000f3f8b5723e */ /* 0x004fe200000000ff */
[----:B------:R-:W-:Y:S02]  /*8e10*/  IMAD.MOV.U32 R141, RZ, RZ, R248 ;  /* 0x000000ffff8d7224 */ /* 0x000fe400078e00f8 */
[C---:B------:R-:W-:Y:S02]  /*8e20*/  FMUL.FTZ R5, R101.reuse, R113 ;  /* 0x0000007165057220 */ /* 0x040fe40000410000 */
[----:B------:R-:W-:Y:S03]  /*8e30*/  FMUL.FTZ R16, R101, R124 ;  /* 0x0000007c65107220 */ /* 0x000fe60000410000 */
[----:B------:R2:W3:Y:S01]  /*8e40*/  MUFU.EX2 R100, R0 ;  /* 0x0000000000647308 */ /* 0x0004e20000000800 */
[----:B------:R-:W-:Y:S02]  /*8e50*/  IMAD.MOV.U32 R103, RZ, RZ, R48 ;  /* 0x000000ffff677224 */ /* 0x000fe400078e0030 */
[----:B----4-:R-:W-:Y:S02]  /*8e60*/  FFMA.FTZ R4, R17, c[0x0][0x2d0], -R184 ;  /* 0x0000b40011047a23 */ /* 0x010fe400000108b8 */
[C---:B------:R-:W-:Y:S02]  /*8e70*/  FMUL.FTZ R17, R101.reuse, R125 ;  /* 0x0000007d65117220 */ /* 0x040fe40000410000 */
[C---:B------:R-:W-:Y:S01]  /*8e80*/  FMUL.FTZ R48, R101.reuse, R156 ;  /* 0x0000009c65307220 */ /* 0x040fe20000410000 */
[----:B------:R-:W-:Y:S01]  /*8e90*/  MOV R156, R217 ;  /* 0x000000d9009c7202 */ /* 0x000fe20000000f00 */
[C---:B------:R-:W-:Y:S01]  /*8ea0*/  FMUL.FTZ R68, R101.reuse, R68 ;  /* 0x0000004465447220 */ /* 0x040fe20000410000 */
[----:B------:R4:W4:Y:S01]  /*8eb0*/  MUFU.EX2 R218, R4 ;  /* 0x0000000400da7308 */ /* 0x0009220000000800 */
[C---:B------:R-:W-:Y:S02]  /*8ec0*/  FMUL.FTZ R69, R101.reuse, R69 ;  /* 0x0000004565457220 */ /* 0x040fe40000410000 */
[----:B------:R-:W-:Y:S01]  /*8ed0*/  FMUL.FTZ R80, R101, R80 ;  /* 0x0000005065507220 */ /* 0x000fe20000410000 */
[----:B-1----:R-:W-:Y:S01]  /*8ee0*/  F2FP.PACK_AB R182, R51, R214 ;  /* 0x000000d633b6723e */ /* 0x002fe200000000ff */
[C---:B------:R-:W-:Y:S02]  /*8ef0*/  FMUL.FTZ R81, R101.reuse, R81 ;  /* 0x0000005165517220 */ /* 0x040fe40000410000 */
[C---:B------:R-:W-:Y:S02]  /*8f00*/  FMUL.FTZ R84, R101.reuse, R84 ;  /* 0x0000005465547220 */ /* 0x040fe40000410000 */
[C---:B------:R-:W-:Y:S02]  /*8f10*/  FMUL.FTZ R85, R101.reuse, R85 ;  /* 0x0000005565557220 */ /* 0x040fe40000410000 */
[C---:B------:R-:W-:Y:S02]  /*8f20*/  FMUL.FTZ R96, R101.reuse, R96 ;  /* 0x0000006065607220 */ /* 0x040fe40000410000 */
[C---:B------:R-:W-:Y:S02]  /*8f30*/  FMUL.FTZ R97, R101.reuse, R97 ;  /* 0x0000006165617220 */ /* 0x040fe40000410000 */
[----:B--2---:R-:W-:Y:S01]  /*8f40*/  FADD.FTZ R0, -R2, R107 ;  /* 0x0000006b02007221 */ /* 0x004fe20000010100 */
[----:B------:R-:W-:Y:S01]  /*8f50*/  FSEL R2, R102, RZ, P1 ;  /* 0x000000ff66027208 */ /* 0x000fe20000800000 */
[----:B---3--:R-:W-:Y:S01]  /*8f60*/  FMUL.FTZ R35, R100, R143 ;  /* 0x0000008f64237220 */ /* 0x008fe20000410000 */
[----:B------:R-:W-:Y:S01]  /*8f70*/  MOV R143, R244 ;  /* 0x000000f4008f7202 */ /* 0x000fe20000000f00 */
[----:B------:R-:W-:Y:S01]  /*8f80*/  FMUL.FTZ R0, R0, c[0x0][0x2d0] ;  /* 0x0000b40000007a20 */ /* 0x000fe20000410000 */
[----:B------:R-:W-:Y:S01]  /*8f90*/  MOV R107, R211 ;  /* 0x000000d3006b7202 */ /* 0x000fe20000000f00 */
[C---:B------:R-:W-:Y:S02]  /*8fa0*/  FMUL.FTZ R34, R100.reuse, R142 ;  /* 0x0000008e64227220 */ /* 0x040fe40000410000 */
[----:B------:R1:W2:Y:S01]  /*8fb0*/  MUFU.EX2 R3, R0 ;  /* 0x0000000000037308 */ /* 0x0002a20000000800 */
[----:B------:R-:W-:Y:S02]  /*8fc0*/  IMAD.MOV.U32 R142, RZ, RZ, R242 ;  /* 0x000000ffff8e7224 */ /* 0x000fe400078e00f2 */
[----:B----4-:R-:W-:Y:S02]  /*8fd0*/  FMUL.FTZ R4, R101, R112 ;  /* 0x0000007065047220 */ /* 0x010fe40000410000 */
[C---:B------:R-:W-:Y:S02]  /*8fe0*/  FMUL.FTZ R6, R100.reuse, R114 ;  /* 0x0000007264067220 */ /* 0x040fe40000410000 */
[C---:B------:R-:W-:Y:S02]  /*8ff0*/  FMUL.FTZ R7, R100.reuse, R115 ;  /* 0x0000007364077220 */ /* 0x040fe40000410000 */
[----:B------:R-:W3:Y:S01]  /*9000*/  LDSM.16.MT88.4 R112, [R222+0x1100] ;  /* 0x00110000de70783b */ /* 0x000ee20000004200 */
[C---:B------:R-:W-:Y:S02]  /*9010*/  FMUL.FTZ R18, R100.reuse, R126 ;  /* 0x0000007e64127220 */ /* 0x040fe40000410000 */
[C---:B------:R-:W-:Y:S02]  /*9020*/  FMUL.FTZ R19, R100.reuse, R127 ;  /* 0x0000007f64137220 */ /* 0x040fe40000410000 */
[-C--:B------:R-:W-:Y:S01]  /*9030*/  HMMA.16816.F32 R4, R176, R20.reuse, R4 ;  /* 0x00000014b004723c */ /* 0x080fe20000001804 */
[C---:B------:R-:W-:Y:S01]  /*9040*/  FMUL.FTZ R50, R100.reuse, R158 ;  /* 0x0000009e64327220 */ /* 0x040fe20000410000 */
[----:B------:R-:W-:Y:S01]  /*9050*/  MOV R158, R103 ;  /* 0x00000067009e7202 */ /* 0x000fe20000000f00 */
[----:B------:R-:W-:Y:S01]  /*9060*/  FFMA.FTZ R103, R205, c[0x0][0x2d0], -R110 ;  /* 0x0000b400cd677a23 */ /* 0x000fe2000001086e */
[----:B------:R-:W-:Y:S01]  /*9070*/  LDSM.16.MT88.4 R124, [R222+0x500] ;  /* 0x00050000de7c783b */ /* 0x000fe20000004200 */
[C---:B------:R-:W-:Y:S02]  /*9080*/  FMUL.FTZ R70, R100.reuse, R70 ;  /* 0x0000004664467220 */ /* 0x040fe40000410000 */
[C---:B------:R-:W-:Y:S02]  /*9090*/  FMUL.FTZ R71, R100.reuse, R71 ;  /* 0x0000004764477220 */ /* 0x040fe40000410000 */
[----:B------:R-:W-:Y:S03]  /*90a0*/  FMUL.FTZ R82, R100, R82 ;  /* 0x0000005264527220 */ /* 0x000fe60000410000 */
[----:B-1----:R-:W-:Y:S01]  /*90b0*/  FADD.FTZ R0, -R2, R108 ;  /* 0x0000006c02007221 */ /* 0x002fe20000010100 */
[----:B------:R-:W-:Y:S01]  /*90c0*/  MOV R108, R49 ;  /* 0x00000031006c7202 */ /* 0x000fe20000000f00 */
[----:B------:R-:W-:Y:S02]  /*90d0*/  FFMA.FTZ R2, R40, c[0x0][0x2d0], -R110 ;  /* 0x0000b40028027a23 */ /* 0x000fe4000001086e */
[----:B------:R-:W-:Y:S01]  /*90e0*/  FMUL.FTZ R0, R0, c[0x0][0x2d0] ;  /* 0x0000b40000007a20 */ /* 0x000fe20000410000 */
[----:B------:R-:W-:Y:S01]  /*90f0*/  F2FP.PACK_AB R180, R218, R108 ;  /* 0x0000006cdab4723e */ /* 0x000fe200000000ff */
[----:B------:R1:W-:Y:S01]  /*9100*/  MUFU.EX2 R46, R2 ;  /* 0x00000002002e7308 */ /* 0x0003e20000000800 */
[C---:B--2---:R-:W-:Y:S01]  /*9110*/  FMUL.FTZ R24, R3.reuse, R132 ;  /* 0x0000008403187220 */ /* 0x044fe20000410000 */
[----:B------:R-:W-:Y:S01]  /*9120*/  MOV R132, R241 ;  /* 0x000000f100847202 */ /* 0x000fe20000000f00 */
[C---:B------:R-:W-:Y:S02]  /*9130*/  FMUL.FTZ R8, R3.reuse, R116 ;  /* 0x0000007403087220 */ /* 0x040fe40000410000 */
[C---:B------:R-:W-:Y:S02]  /*9140*/  FMUL.FTZ R9, R3.reuse, R117 ;  /* 0x0000007503097220 */ /* 0x040fe40000410000 */
[C---:B------:R-:W-:Y:S02]  /*9150*/  FMUL.FTZ R12, R3.reuse, R120 ;  /* 0x00000078030c7220 */ /* 0x040fe40000410000 */
[C---:B------:R-:W-:Y:S01]  /*9160*/  FMUL.FTZ R13, R3.reuse, R121 ;  /* 0x00000079030d7220 */ /* 0x040fe20000410000 */
[----:B------:R-:W2:Y:S01]  /*9170*/  MUFU.EX2 R0, R0 ;  /* 0x0000000000007308 */ /* 0x000ea20000000800 */
[C---:B------:R-:W-:Y:S02]  /*9180*/  FMUL.FTZ R25, R3.reuse, R133 ;  /* 0x0000008503197220 */ /* 0x040fe40000410000 */
[C---:B------:R-:W-:Y:S01]  /*9190*/  FMUL.FTZ R29, R3.reuse, R137 ;  /* 0x00000089031d7220 */ /* 0x040fe20000410000 */
[----:B------:R-:W-:Y:S01]  /*91a0*/  MOV R137, R209 ;  /* 0x000000d100897202 */ /* 0x000fe20000000f00 */
[C---:B------:R-:W-:Y:S02]  /*91b0*/  FMUL.FTZ R28, R3.reuse, R136 ;  /* 0x00000088031c7220 */ /* 0x040fe40000410000 */
[----:B------:R-:W-:Y:S02]  /*91c0*/  IMAD.MOV.U32 R136, RZ, RZ, R208 ;  /* 0x000000ffff887224 */ /* 0x000fe400078e00d0 */
[----:B------:R-:W-:Y:S01]  /*91d0*/  FMUL.FTZ R40, R3, R148 ;  /* 0x0000009403287220 */ /* 0x000fe20000410000 */
[----:B------:R-:W-:Y:S01]  /*91e0*/  MOV R148, R51 ;  /* 0x0000003300947202 */ /* 0x000fe20000000f00 */
[----:B------:R-:W-:Y:S02]  /*91f0*/  FMUL.FTZ R49, R101, R157 ;  /* 0x0000009d65317220 */ /* 0x000fe40000410000 */
[----:B------:R-:W-:Y:S01]  /*9200*/  FMUL.FTZ R51, R100, R159 ;  /* 0x0000009f64337220 */ /* 0x000fe20000410000 */
[----:B------:R-:W-:Y:S01]  /*9210*/  MOV R159, R66 ;  /* 0x00000042009f7202 */ /* 0x000fe20000000f00 */
[----:B-1----:R-:W-:Y:S02]  /*9220*/  FFMA.FTZ R2, R41, c[0x0][0x2d0], -R110 ;  /* 0x0000b40029027a23 */ /* 0x002fe4000001086e */
[C---:B------:R-:W-:Y:S02]  /*9230*/  FMUL.FTZ R41, R3.reuse, R149 ;  /* 0x0000009503297220 */ /* 0x040fe40000410000 */
[----:B------:R1:W4:Y:S01]  /*9240*/  MUFU.EX2 R252, R2 ;  /* 0x0000000200fc7308 */ /* 0x0003220000000800 */
[----:B------:R-:W-:Y:S02]  /*9250*/  IMAD.MOV.U32 R149, RZ, RZ, R249 ;  /* 0x000000ffff957224 */ /* 0x000fe400078e00f9 */
[----:B------:R-:W-:Y:S02]  /*9260*/  IMAD.MOV.U32 R133, RZ, RZ, R59 ;  /* 0x000000ffff857224 */ /* 0x000fe400078e003b */
[C---:B--2---:R-:W-:Y:S02]  /*9270*/  FMUL.FTZ R31, R0.reuse, R139 ;  /* 0x0000008b001f7220 */ /* 0x044fe40000410000 */
[----:B------:R-:W-:Y:S02]  /*9280*/  IMAD.MOV.U32 R139, RZ, RZ, R243 ;  /* 0x000000ffff8b7224 */ /* 0x000fe400078e00f3 */
[C---:B------:R-:W-:Y:S02]  /*9290*/  FMUL.FTZ R27, R0.reuse, R135 ;  /* 0x00000087001b7220 */ /* 0x040fe40000410000 */
[----:B------:R-:W-:Y:S02]  /*92a0*/  IMAD.MOV.U32 R135, RZ, RZ, R218 ;  /* 0x000000ffff877224 */ /* 0x000fe400078e00da */
[C---:B------:R-:W-:Y:S02]  /*92b0*/  FMUL.FTZ R10, R0.reuse, R118 ;  /* 0x00000076000a7220 */ /* 0x040fe40000410000 */
[----:B------:R-:W-:Y:S02]  /*92c0*/  FMUL.FTZ R11, R0, R119 ;  /* 0x00000077000b7220 */ /* 0x000fe40000410000 */
[----:B------:R-:W2:Y:S01]  /*92d0*/  LDSM.16.MT88.4 R116, [R221+0x2100] ;  /* 0x00210000dd74783b */ /* 0x000ea20000004200 */
[----:B------:R-:W-:Y:S02]  /*92e0*/  IMAD.MOV.U32 R157, RZ, RZ, R67 ;  /* 0x000000ffff9d7224 */ /* 0x000fe400078e0043 */
[----:B------:R-:W-:Y:S02]  /*92f0*/  FMUL.FTZ R66, R100, R174 ;  /* 0x000000ae64427220 */ /* 0x000fe40000410000 */
[C---:B------:R-:W-:Y:S01]  /*9300*/  HMMA.16816.F32 R8, R180.reuse, R20, R8 ;  /* 0x00000014b408723c */ /* 0x040fe20000001808 */
[----:B------:R-:W-:Y:S02]  /*9310*/  FMUL.FTZ R14, R0, R122 ;  /* 0x0000007a000e7220 */ /* 0x000fe40000410000 */
[--C-:B-1----:R-:W-:Y:S02]  /*9320*/  FFMA.FTZ R2, R44, c[0x0][0x2d0], -R111.reuse ;  /* 0x0000b4002c027a23 */ /* 0x102fe4000001086f */
[----:B------:R-:W-:Y:S02]  /*9330*/  FMUL.FTZ R44, R3, R152 ;  /* 0x00000098032c7220 */ /* 0x000fe40000410000 */
[----:B------:R1:W-:Y:S01]  /*9340*/  MUFU.EX2 R251, R2 ;  /* 0x0000000200fb7308 */ /* 0x0003e20000000800 */
[----:B------:R-:W-:Y:S04]  /*9350*/  IMAD.MOV.U32 R152, RZ, RZ, R246 ;  /* 0x000000ffff987224 */ /* 0x000fe800078e00f6 */
[----:B------:R-:W-:Y:S02]  /*9360*/  FMUL.FTZ R15, R0, R123 ;  /* 0x0000007b000f7220 */ /* 0x000fe40000410000 */
[C---:B------:R-:W-:Y:S02]  /*9370*/  FMUL.FTZ R20, R101.reuse, R128 ;  /* 0x0000008065147220 */ /* 0x040fe40000410000 */
[----:B------:R-:W-:Y:S02]  /*9380*/  FMUL.FTZ R21, R101, R129 ;  /* 0x0000008165157220 */ /* 0x000fe40000410000 */
[----:B------:R-:W-:Y:S01]  /*9390*/  FMUL.FTZ R67, R100, R175 ;  /* 0x000000af64437220 */ /* 0x000fe20000410000 */
[-C--:B------:R-:W-:Y:S01]  /*93a0*/  HMMA.16816.F32 R12, R180, R22.reuse, R12 ;  /* 0x00000016b40c723c */ /* 0x080fe2000000180c */
[C---:B------:R-:W-:Y:S02]  /*93b0*/  FMUL.FTZ R26, R0.reuse, R134 ;  /* 0x00000086001a7220 */ /* 0x040fe40000410000 */
[----:B------:R-:W-:Y:S02]  /*93c0*/  IMAD.MOV.U32 R134, RZ, RZ, R58 ;  /* 0x000000ffff867224 */ /* 0x000fe400078e003a */
[C---:B------:R-:W-:Y:S02]  /*93d0*/  FMUL.FTZ R43, R0.reuse, R151 ;  /* 0x00000097002b7220 */ /* 0x040fe40000410000 */
[----:B------:R-:W-:Y:S01]  /*93e0*/  FMUL.FTZ R30, R0, R138 ;  /* 0x0000008a001e7220 */ /* 0x000fe20000410000 */
[C---:B------:R-:W-:Y:S01]  /*93f0*/  HMMA.16816.F32 R16, R176.reuse, R22, R16 ;  /* 0x00000016b010723c */ /* 0x040fe20000001810 */
[----:B------:R-:W-:Y:S03]  /*9400*/  IMAD.MOV.U32 R151, RZ, RZ, R46 ;  /* 0x000000ffff977224 */ /* 0x000fe600078e002e */
[----:B-1----:R-:W-:Y:S02]  /*9410*/  FFMA.FTZ R2, R45, c[0x0][0x2d0], -R111 ;  /* 0x0000b4002d027a23 */ /* 0x002fe4000001086f */
[C---:B------:R-:W-:Y:S02]  /*9420*/  FMUL.FTZ R45, R3.reuse, R153 ;  /* 0x00000099032d7220 */ /* 0x040fe40000410000 */
[----:B------:R1:W1:Y:S01]  /*9430*/  MUFU.EX2 R250, R2 ;  /* 0x0000000200fa7308 */ /* 0x0002620000000800 */
[----:B------:R-:W-:Y:S03]  /*9440*/  IMAD.MOV.U32 R153, RZ, RZ, R239 ;  /* 0x000000ffff997224 */ /* 0x000fe600078e00ef */
[C---:B------:R-:W-:Y:S02]  /*9450*/  FMUL.FTZ R22, R100.reuse, R130 ;  /* 0x0000008264167220 */ /* 0x040fe40000410000 */
[----:B------:R-:W-:Y:S02]  /*9460*/  FMUL.FTZ R23, R100, R131 ;  /* 0x0000008364177220 */ /* 0x000fe40000410000 */
[----:B------:R-:W-:Y:S01]  /*9470*/  LDSM.16.MT88.4 R128, [R221+0x1500] ;  /* 0x00150000dd80783b */ /* 0x000fe20000004200 */
[C---:B------:R-:W-:Y:S01]  /*9480*/  FMUL.FTZ R46, R0.reuse, R154 ;  /* 0x0000009a002e7220 */ /* 0x040fe20000410000 */
[----:B------:R-:W-:Y:S01]  /*9490*/  MOV R154, R212 ;  /* 0x000000d4009a7202 */ /* 0x000fe20000000f00 */
[C---:B------:R-:W-:Y:S01]  /*94a0*/  FMUL.FTZ R42, R0.reuse, R150 ;  /* 0x00000096002a7220 */ /* 0x040fe20000410000 */
[----:B------:R-:W-:Y:S01]  /*94b0*/  MOV R150, R62 ;  /* 0x0000003e00967202 */ /* 0x000fe20000000f00 */
[-C--:B------:R-:W-:Y:S01]  /*94c0*/  HMMA.16816.F32 R20, R176, R36.reuse, R20 ;  /* 0x00000024b014723c */ /* 0x080fe20000001814 */
[C---:B------:R-:W-:Y:S01]  /*94d0*/  FMUL.FTZ R47, R0.reuse, R155 ;  /* 0x0000009b002f7220 */ /* 0x040fe20000410000 */
[----:B------:R-:W-:Y:S01]  /*94e0*/  MOV R155, R210 ;  /* 0x000000d2009b7202 */ /* 0x000fe20000000f00 */
[C---:B------:R-:W-:Y:S01]  /*94f0*/  FMUL.FTZ R58, R0.reuse, R166 ;  /* 0x000000a6003a7220 */ /* 0x040fe20000410000 */
[----:B------:R-:W-:Y:S01]  /*9500*/  MUFU.EX2 R210, R103 ;  /* 0x0000006700d27308 */ /* 0x000fe20000000800 */
[C---:B------:R-:W-:Y:S02]  /*9510*/  FMUL.FTZ R59, R0.reuse, R167 ;  /* 0x000000a7003b7220 */ /* 0x040fe40000410000 */
[----:B------:R-:W-:Y:S01]  /*9520*/  FMUL.FTZ R62, R0, R170 ;  /* 0x000000aa003e7220 */ /* 0x000fe20000410000 */
[C---:B------:R-:W-:Y:S01]  /*9530*/  HMMA.16816.F32 R24, R180.reuse, R36, R24 ;  /* 0x00000024b418723c */ /* 0x040fe20000001818 */
[C---:B------:R-:W-:Y:S03]  /*9540*/  FMUL.FTZ R72, R3.reuse, R72 ;  /* 0x0000004803487220 */ /* 0x040fe60000410000 */
[----:B-1----:R-:W-:Y:S02]  /*9550*/  FFMA.FTZ R2, R56, c[0x0][0x2d0], -R110 ;  /* 0x0000b40038027a23 */ /* 0x002fe4000001086e */
[----:B------:R-:W-:Y:S02]  /*9560*/  FMUL.FTZ R56, R3, R164 ;  /* 0x000000a403387220 */ /* 0x000fe40000410000 */
[-C--:B------:R-:W-:Y:S01]  /*9570*/  HMMA.16816.F32 R28, R180, R38.reuse, R28 ;  /* 0x00000026b41c723c */ /* 0x080fe2000000181c */
[----:B------:R1:W-:Y:S03]  /*9580*/  MUFU.EX2 R249, R2 ;  /* 0x0000000200f97308 */ /* 0x0003e60000000800 */
[C---:B------:R-:W-:Y:S02]  /*9590*/  FMUL.FTZ R37, R101.reuse, R145 ;  /* 0x0000009165257220 */ /* 0x040fe40000410000 */
[----:B------:R-:W-:Y:S02]  /*95a0*/  IMAD.MOV.U32 R145, RZ, RZ, R214 ;  /* 0x000000ffff917224 */ /* 0x000fe400078e00d6 */
[C---:B------:R-:W-:Y:S01]  /*95b0*/  HMMA.16816.F32 R32, R176.reuse, R38, R32 ;  /* 0x00000026b020723c */ /* 0x040fe20000001820 */
[----:B------:R-:W-:Y:S03]  /*95c0*/  FMUL.FTZ R36, R101, R144 ;  /* 0x0000009065247220 */ /* 0x000fe60000410000 */
[----:B------:R-:W-:Y:S02]  /*95d0*/  IMAD.MOV.U32 R144, RZ, RZ, R213 ;  /* 0x000000ffff907224 */ /* 0x000fe400078e00d5 */
[----:B------:R-:W-:Y:S02]  /*95e0*/  IMAD.MOV.U32 R138, RZ, RZ, R206 ;  /* 0x000000ffff8a7224 */ /* 0x000fe400078e00ce */
[C---:B------:R-:W-:Y:S04]  /*95f0*/  FMUL.FTZ R39, R100.reuse, R147 ;  /* 0x0000009364277220 */ /* 0x040fe80000410000 */
[----:B------:R-:W-:Y:S02]  /*9600*/  IMAD.MOV.U32 R147, RZ, RZ, R207 ;  /* 0x000000ffff937224 */ /* 0x000fe400078e00cf */
[----:B------:R-:W-:Y:S02]  /*9610*/  FMUL.FTZ R38, R100, R146 ;  /* 0x0000009264267220 */ /* 0x000fe40000410000 */
[----:B------:R-:W-:Y:S02]  /*9620*/  FMUL.FTZ R73, R3, R73 ;  /* 0x0000004903497220 */ /* 0x000fe40000410000 */
[----:B-1----:R-:W-:Y:S02]  /*9630*/  FFMA.FTZ R2, R57, c[0x0][0x2d0], -R110 ;  /* 0x0000b40039027a23 */ /* 0x002fe4000001086e */
[C---:B------:R-:W-:Y:S01]  /*9640*/  FMUL.FTZ R57, R3.reuse, R165 ;  /* 0x000000a503397220 */ /* 0x040fe20000410000 */
[-C--:B------:R-:W-:Y:S01]  /*9650*/  HMMA.16816.F32 R36, R176, R52.reuse, R36 ;  /* 0x00000034b024723c */ /* 0x080fe20000001824 */
[----:B------:R1:W1:Y:S01]  /*9660*/  MUFU.EX2 R248, R2 ;  /* 0x0000000200f87308 */ /* 0x0002620000000800 */
[C---:B------:R-:W-:Y:S02]  /*9670*/  FMUL.FTZ R74, R0.reuse, R74 ;  /* 0x0000004a004a7220 */ /* 0x040fe40000410000 */
[C---:B------:R-:W-:Y:S02]  /*9680*/  FMUL.FTZ R75, R0.reuse, R75 ;  /* 0x0000004b004b7220 */ /* 0x040fe40000410000 */
[C---:B------:R-:W-:Y:S02]  /*9690*/  FMUL.FTZ R76, R3.reuse, R76 ;  /* 0x0000004c034c7220 */ /* 0x040fe40000410000 */
[C---:B------:R-:W-:Y:S01]  /*96a0*/  HMMA.16816.F32 R40, R180.reuse, R52, R40 ;  /* 0x00000034b428723c */ /* 0x040fe20000001828 */
[----:B------:R-:W-:Y:S03]  /*96b0*/  FMUL.FTZ R77, R3, R77 ;  /* 0x0000004d034d7220 */ /* 0x000fe60000410000 */
[C---:B------:R-:W-:Y:S02]  /*96c0*/  FMUL.FTZ R78, R0.reuse, R78 ;  /* 0x0000004e004e7220 */ /* 0x040fe40000410000 */
[----:B------:R-:W-:Y:S02]  /*96d0*/  FMUL.FTZ R79, R0, R79 ;  /* 0x0000004f004f7220 */ /* 0x000fe40000410000 */
[-C--:B------:R-:W-:Y:S01]  /*96e0*/  HMMA.16816.F32 R44, R180, R54.reuse, R44 ;  /* 0x00000036b42c723c */ /* 0x080fe2000000182c */
[C---:B------:R-:W-:Y:S03]  /*96f0*/  FMUL.FTZ R52, R101.reuse, R160 ;  /* 0x000000a065347220 */ /* 0x040fe60000410000 */
[C---:B------:R-:W-:Y:S01]  /*9700*/  FMUL.FTZ R53, R101.reuse, R161 ;  /* 0x000000a165357220 */ /* 0x040fe20000410000 */
[----:B------:R-:W-:Y:S01]  /*9710*/  MOV R161, R64 ;  /* 0x0000004000a17202 */ /* 0x000fe20000000f00 */
[----:B------:R-:W-:Y:S02]  /*9720*/  FMUL.FTZ R64, R101, R172 ;  /* 0x000000ac65407220 */ /* 0x000fe40000410000 */
[C---:B------:R-:W-:Y:S01]  /*9730*/  HMMA.16816.F32 R48, R176.reuse, R54, R48 ;  /* 0x00000036b030723c */ /* 0x040fe20000001830 */
[----:B-1----:R-:W-:Y:S03]  /*9740*/  FFMA.FTZ R2, R60, c[0x0][0x2d0], -R111 ;  /* 0x0000b4003c027a23 */ /* 0x002fe6000001086f */
[----:B------:R-:W-:Y:S01]  /*9750*/  FMUL.FTZ R60, R3, R168 ;  /* 0x000000a8033c7220 */ /* 0x000fe20000410000 */
[----:B------:R1:W-:Y:S01]  /*9760*/  MUFU.EX2 R247, R2 ;  /* 0x0000000200f77308 */ /* 0x0003e20000000800 */
[----:B------:R-:W-:Y:S02]  /*9770*/  IMAD.MOV.U32 R146, RZ, RZ, R63 ;  /* 0x000000ffff927224 */ /* 0x000fe400078e003f */
[C---:B------:R-:W-:Y:S04]  /*9780*/  FMUL.FTZ R54, R100.reuse, R162 ;  /* 0x000000a264367220 */ /* 0x040fe80000410000 */
[----:B------:R-:W-:Y:S02]  /*9790*/  FMUL.FTZ R55, R100, R163 ;  /* 0x000000a364377220 */ /* 0x000fe40000410000 */
[----:B------:R-:W-:Y:S02]  /*97a0*/  FMUL.FTZ R63, R0, R171 ;  /* 0x000000ab003f7220 */ /* 0x000fe40000410000 */
[----:B------:R-:W-:Y:S02]  /*97b0*/  IMAD.MOV.U32 R160, RZ, RZ, R65 ;  /* 0x000000ffffa07224 */ /* 0x000fe400078e0041 */
[----:B------:R-:W-:Y:S01]  /*97c0*/  FMUL.FTZ R65, R101, R173 ;  /* 0x000000ad65417220 */ /* 0x000fe20000410000 */
[-C--:B---3--:R-:W-:Y:S01]  /*97d0*/  HMMA.16816.F32 R52, R176, R112.reuse, R52 ;  /* 0x00000070b034723c */ /* 0x088fe20000001834 */
[----:B------:R-:W-:Y:S01]  /*97e0*/  LDSM.16.MT88.4 R172, [R222+0x1d00] ;  /* 0x001d0000deac783b */ /* 0x000fe20000004200 */
[C---:B------:R-:W-:Y:S02]  /*97f0*/  FMUL.FTZ R83, R100.reuse, R83 ;  /* 0x0000005364537220 */ /* 0x040fe40000410000 */
[C---:B------:R-:W-:Y:S02]  /*9800*/  FMUL.FTZ R88, R3.reuse, R88 ;  /* 0x0000005803587220 */ /* 0x040fe40000410000 */
[----:B------:R-:W-:Y:S02]  /*9810*/  FMUL.FTZ R89, R3, R89 ;  /* 0x0000005903597220 */ /* 0x000fe40000410000 */
[C---:B------:R-:W-:Y:S01]  /*9820*/  HMMA.16816.F32 R56, R180.reuse, R112, R56 ;  /* 0x00000070b438723c */ /* 0x040fe20000001838 */
[----:B------:R-:W-:Y:S03]  /*9830*/  FMUL.FTZ R86, R100, R86 ;  /* 0x0000005664567220 */ /* 0x000fe60000410000 */
[----:B-1----:R-:W-:Y:S02]  /*9840*/  FFMA.FTZ R2, R61, c[0x0][0x2d0], -R111 ;  /* 0x0000b4003d027a23 */ /* 0x002fe4000001086f */
[C---:B------:R-:W-:Y:S02]  /*9850*/  FMUL.FTZ R61, R3.reuse, R169 ;  /* 0x000000a9033d7220 */ /* 0x040fe40000410000 */
[----:B------:R1:W3:Y:S01]  /*9860*/  MUFU.EX2 R246, R2 ;  /* 0x0000000200f67308 */ /* 0x0002e20000000800 */
[C---:B------:R-:W-:Y:S03]  /*9870*/  FMUL.FTZ R90, R0.reuse, R90 ;  /* 0x0000005a005a7220 */ /* 0x040fe60000410000 */
[C---:B------:R-:W-:Y:S01]  /*9880*/  FMUL.FTZ R91, R0.reuse, R91 ;  /* 0x0000005b005b7220 */ /* 0x040fe20000410000 */
[-C--:B------:R-:W-:Y:S01]  /*9890*/  HMMA.16816.F32 R60, R180, R114.reuse, R60 ;  /* 0x00000072b43c723c */ /* 0x080fe2000000183c */
[C---:B------:R-:W-:Y:S02]  /*98a0*/  FMUL.FTZ R92, R3.reuse, R92 ;  /* 0x0000005c035c7220 */ /* 0x040fe40000410000 */
[----:B------:R-:W-:Y:S02]  /*98b0*/  FMUL.FTZ R93, R3, R93 ;  /* 0x0000005d035d7220 */ /* 0x000fe40000410000 */
[C---:B------:R-:W-:Y:S02]  /*98c0*/  FMUL.FTZ R94, R0.reuse, R94 ;  /* 0x0000005e005e7220 */ /* 0x040fe40000410000 */
[----:B------:R-:W-:Y:S01]  /*98d0*/  FMUL.FTZ R95, R0, R95 ;  /* 0x0000005f005f7220 */ /* 0x000fe20000410000 */
[C---:B------:R-:W-:Y:S01]  /*98e0*/  HMMA.16816.F32 R64, R176.reuse, R114, R64 ;  /* 0x00000072b040723c */ /* 0x040fe20000001840 */
[----:B------:R-:W3:Y:S03]  /*98f0*/  LDSM.16.MT88.4 R112, [R222+0x2100] ;  /* 0x00210000de70783b */ /* 0x000ee60000004200 */
[--C-:B------:R-:W-:Y:S02]  /*9900*/  FFMA.FTZ R103, R200, c[0x0][0x2d0], -R184.reuse ;  /* 0x0000b400c8677a23 */ /* 0x100fe400000108b8 */
[C---:B------:R-:W-:Y:S02]  /*9910*/  FMUL.FTZ R87, R100.reuse, R87 ;  /* 0x0000005764577220 */ /* 0x040fe40000410000 */
[-C--:B--2---:R-:W-:Y:S01]  /*9920*/  HMMA.16816.F32 R68, R176, R116.reuse, R68 ;  /* 0x00000074b044723c */ /* 0x084fe20000001844 */
[----:B------:R-:W-:Y:S03]  /*9930*/  FMUL.FTZ R98, R100, R98 ;  /* 0x0000006264627220 */ /* 0x000fe60000410000 */
[--C-:B-1----:R-:W-:Y:S02]  /*9940*/  FFMA.FTZ R2, R186, c[0x0][0x2d0], -R184.reuse ;  /* 0x0000b400ba027a23 */ /* 0x102fe400000108b8 */
[----:B------:R-:W-:Y:S02]  /*9950*/  FMUL.FTZ R99, R100, R99 ;  /* 0x0000006364637220 */ /* 0x000fe40000410000 */
[C---:B------:R-:W-:Y:S01]  /*9960*/  HMMA.16816.F32 R72, R180.reuse, R116, R72 ;  /* 0x00000074b448723c */ /* 0x040fe20000001848 */
[----:B------:R1:W-:Y:S07]  /*9970*/  MUFU.EX2 R244, R2 ;  /* 0x0000000200f47308 */ /* 0x0003ee0000000800 */
[-C--:B------:R-:W-:Y:S08]  /*9980*/  HMMA.16816.F32 R76, R180, R118.reuse, R76 ;  /* 0x00000076b44c723c */ /* 0x080ff0000000184c */
[C---:B------:R-:W-:Y:S01]  /*9990*/  HMMA.16816.F32 R80, R176.reuse, R118, R80 ;  /* 0x00000076b050723c */ /* 0x040fe20000001850 */
[----:B------:R-:W2:Y:S07]  /*99a0*/  LDSM.16.MT88.4 R116, [R221+0x500] ;  /* 0x00050000dd74783b */ /* 0x000eae0000004200 */
[-C--:B---3--:R-:W-:Y:S01]  /*99b0*/  HMMA.16816.F32 R84, R176, R112.reuse, R84 ;  /* 0x00000070b054723c */ /* 0x088fe20000001854 */
[--C-:B-1----:R-:W-:Y:S04]  /*99c0*/  FFMA.FTZ R2, R187, c[0x0][0x2d0], -R184.reuse ;  /* 0x0000b400bb027a23 */ /* 0x102fe800000108b8 */
[----:B------:R1:W3:Y:S03]  /*99d0*/  MUFU.EX2 R243, R2 ;  /* 0x0000000200f37308 */ /* 0x0002e60000000800 */
[C---:B------:R-:W-:Y:S07]  /*99e0*/  HMMA.16816.F32 R88, R180.reuse, R112, R88 ;  /* 0x00000070b458723c */ /* 0x040fee0000001858 */
[----:B----4-:R-:W-:Y:S01]  /*99f0*/  F2FP.PACK_AB R112, R252, R151 ;  /* 0x00000097fc70723e */ /* 0x010fe200000000ff */
[-C--:B------:R-:W-:Y:S01]  /*9a00*/  HMMA.16816.F32 R92, R180, R114.reuse, R92 ;  /* 0x00000072b45c723c */ /* 0x080fe2000000185c */
[----:B------:R-:W-:Y:S03]  /*9a10*/  LDSM.16.MT88.4 R180, [R221+0x2d00] ;  /* 0x002d0000ddb4783b */ /* 0x000fe60000004200 */
[----:B------:R-:W-:Y:S04]  /*9a20*/  F2FP.PACK_AB R113, R250, R251 ;  /* 0x000000fbfa71723e */ /* 0x000fe800000000ff */
[----:B------:R-:W-:Y:S01]  /*9a30*/  HMMA.16816.F32 R96, R176, R114, R96 ;  /* 0x00000072b060723c */ /* 0x000fe20000001860 */
[--C-:B-1----:R-:W-:Y:S06]  /*9a40*/  FFMA.FTZ R2, R188, c[0x0][0x2d0], -R184.reuse ;  /* 0x0000b400bc027a23 */ /* 0x102fec00000108b8 */
[----:B------:R-:W-:Y:S01]  /*9a50*/  F2FP.PACK_AB R114, R248, R249 ;  /* 0x000000f9f872723e */ /* 0x000fe200000000ff */
[----:B------:R1:W-:Y:S01]  /*9a60*/  MUFU.EX2 R242, R2 ;  /* 0x0000000200f27308 */ /* 0x0003e20000000800 */
[----:B------:R-:W-:Y:S03]  /*9a70*/  F2FP.PACK_AB R115, R246, R247 ;  /* 0x000000f7f673723e */ /* 0x000fe600000000ff */
[----:B---3--:R-:W-:Y:S04]  /*9a80*/  F2FP.PACK_AB R120, R243, R244 ;  /* 0x000000f4f378723e */ /* 0x008fe800000000ff */
[-C--:B--2---:R-:W-:Y:S01]  /*9a90*/  HMMA.16816.F32 R4, R112, R116.reuse, R4 ;  /* 0x000000747004723c */ /* 0x084fe20000001804 */
[----:B-1----:R-:W-:Y:S04]  /*9aa0*/  FFMA.FTZ R2, R189, c[0x0][0x2d0], -R184 ;  /* 0x0000b400bd027a23 */ /* 0x002fe800000108b8 */
        /* <DEDUP_REMOVED lines=25> */
[----:B------:R-:W1:Y:S03]  /*9c40*/  LDSM.16.MT88.4 R124, [R221+0x2500] ;  /* 0x00250000dd7c783b */ /* 0x000e660000004200 */
[----:B------:R4:W-:Y:S03]  /*9c50*/  MUFU.EX2 R209, R2 ;  /* 0x0000000200d17308 */ /* 0x0009e60000000800 */
[-C--:B------:R-:W-:Y:S08]  /*9c60*/  HMMA.16816.F32 R36, R112, R128.reuse, R36 ;  /* 0x000000807024723c */ /* 0x080ff00000001824 */
[C---:B------:R-:W-:Y:S08]  /*9c70*/  HMMA.16816.F32 R40, R120.reuse, R128, R40 ;  /* 0x000000807828723c */ /* 0x040ff00000001828 */
[-C--:B------:R-:W-:Y:S01]  /*9c80*/  HMMA.16816.F32 R44, R120, R130.reuse, R44 ;  /* 0x00000082782c723c */ /* 0x080fe2000000182c */
[--C-:B----4-:R-:W-:Y:S07]  /*9c90*/  FFMA.FTZ R2, R195, c[0x0][0x2d0], -R111.reuse ;  /* 0x0000b400c3027a23 */ /* 0x110fee000001086f */
[C---:B------:R-:W-:Y:S01]  /*9ca0*/  HMMA.16816.F32 R48, R112.reuse, R130, R48 ;  /* 0x000000827030723c */ /* 0x040fe20000001830 */
[----:B------:R4:W1:Y:S01]  /*9cb0*/  MUFU.EX2 R211, R2 ;  /* 0x0000000200d37308 */ /* 0x0008620000000800 */
[----:B------:R-:W3:Y:S06]  /*9cc0*/  LDSM.16.MT88.4 R128, [R222+0x2500] ;  /* 0x00250000de80783b */ /* 0x000eec0000004200 */
[-C--:B--2---:R-:W-:Y:S08]  /*9cd0*/  HMMA.16816.F32 R52, R112, R116.reuse, R52 ;  /* 0x000000747034723c */ /* 0x084ff00000001834 */
[C---:B------:R-:W-:Y:S08]  /*9ce0*/  HMMA.16816.F32 R56, R120.reuse, R116, R56 ;  /* 0x000000747838723c */ /* 0x040ff00000001838 */
[-C--:B------:R-:W-:Y:S01]  /*9cf0*/  HMMA.16816.F32 R60, R120, R118.reuse, R60 ;  /* 0x00000076783c723c */ /* 0x080fe2000000183c */
[----:B----4-:R-:W-:Y:S02]  /*9d00*/  FFMA.FTZ R2, R204, c[0x0][0x2d0], -R110 ;  /* 0x0000b400cc027a23 */ /* 0x010fe4000001086e */
[----:B------:R-:W-:Y:S05]  /*9d10*/  MUFU.EX2 R204, R103 ;  /* 0x0000006700cc7308 */ /* 0x000fea0000000800 */
[C---:B------:R-:W-:Y:S01]  /*9d20*/  HMMA.16816.F32 R64, R112.reuse, R118, R64 ;  /* 0x000000767040723c */ /* 0x040fe20000001840 */
[----:B------:R-:W2:Y:S04]  /*9d30*/  LDSM.16.MT88.4 R116, [R221+0x900] ;  /* 0x00090000dd74783b */ /* 0x000ea80000004200 */
[----:B------:R4:W2:Y:S03]  /*9d40*/  MUFU.EX2 R208, R2 ;  /* 0x0000000200d07308 */ /* 0x0008a60000000800 */
[-C--:B-1----:R-:W-:Y:S08]  /*9d50*/  HMMA.16816.F32 R68, R112, R124.reuse, R68 ;  /* 0x0000007c7044723c */ /* 0x082ff00000001844 */
[C---:B------:R-:W-:Y:S08]  /*9d60*/  HMMA.16816.F32 R72, R120.reuse, R124, R72 ;  /* 0x0000007c7848723c */ /* 0x040ff00000001848 */
[-C--:B------:R-:W-:Y:S01]  /*9d70*/  HMMA.16816.F32 R76, R120, R126.reuse, R76 ;  /* 0x0000007e784c723c */ /* 0x080fe2000000184c */
[--C-:B----4-:R-:W-:Y:S07]  /*9d80*/  FFMA.FTZ R2, R202, c[0x0][0x2d0], -R111.reuse ;  /* 0x0000b400ca027a23 */ /* 0x110fee000001086f */
[C---:B------:R-:W-:Y:S01]  /*9d90*/  HMMA.16816.F32 R80, R112.reuse, R126, R80 ;  /* 0x0000007e7050723c */ /* 0x040fe20000001850 */
[----:B------:R1:W-:Y:S01]  /*9da0*/  MUFU.EX2 R207, R2 ;  /* 0x0000000200cf7308 */ /* 0x0003e20000000800 */
[----:B------:R-:W4:Y:S06]  /*9db0*/  LDSM.16.MT88.4 R124, [R222+0x900] ;  /* 0x00090000de7c783b */ /* 0x000f2c0000004200 */
[-C--:B---3--:R-:W-:Y:S08]  /*9dc0*/  HMMA.16816.F32 R84, R112, R128.reuse, R84 ;  /* 0x000000807054723c */ /* 0x088ff00000001854 */
[C---:B------:R-:W-:Y:S08]  /*9dd0*/  HMMA.16816.F32 R88, R120.reuse, R128, R88 ;  /* 0x000000807858723c */ /* 0x040ff00000001858 */
[-C--:B------:R-:W-:Y:S01]  /*9de0*/  HMMA.16816.F32 R92, R120, R130.reuse, R92 ;  /* 0x00000082785c723c */ /* 0x080fe2000000185c */
[----:B-1----:R-:W-:Y:S04]  /*9df0*/  FFMA.FTZ R2, R203, c[0x0][0x2d0], -R111 ;  /* 0x0000b400cb027a23 */ /* 0x002fe8000001086f */
[----:B------:R1:W3:Y:S03]  /*9e00*/  MUFU.EX2 R206, R2 ;  /* 0x0000000200ce7308 */ /* 0x0002e60000000800 */
[----:B------:R-:W-:Y:S01]  /*9e10*/  HMMA.16816.F32 R96, R112, R130, R96 ;  /* 0x000000827060723c */ /* 0x000fe20000001860 */
[----:B------:R-:W4:Y:S06]  /*9e20*/  LDSM.16.MT88.4 R128, [R221+0x1900] ;  /* 0x00190000dd80783b */ /* 0x000f2c0000004200 */
[----:B------:R-:W-:Y:S02]  /*9e30*/  F2FP.PACK_AB R112, R213, R212 ;  /* 0x000000d4d570723e */ /* 0x000fe400000000ff */
[----:B------:R-:W-:Y:S03]  /*9e40*/  F2FP.PACK_AB R113, R211, R209 ;  /* 0x000000d1d371723e */ /* 0x000fe600000000ff */
[----:B--2---:R-:W-:Y:S01]  /*9e50*/  F2FP.PACK_AB R114, R210, R208 ;  /* 0x000000d0d272723e */ /* 0x004fe200000000ff */
[--C-:B-1----:R-:W-:Y:S01]  /*9e60*/  FFMA.FTZ R2, R199, c[0x0][0x2d0], -R184.reuse ;  /* 0x0000b400c7027a23 */ /* 0x102fe200000108b8 */
[----:B---3--:R-:W-:Y:S03]  /*9e70*/  F2FP.PACK_AB R115, R206, R207 ;  /* 0x000000cfce73723e */ /* 0x008fe600000000ff */
[----:B------:R1:W2:Y:S04]  /*9e80*/  MUFU.EX2 R205, R2 ;  /* 0x0000000200cd7308 */ /* 0x0002a80000000800 */
[-C--:B------:R-:W-:Y:S01]  /*9e90*/  HMMA.16816.F32 R4, R112, R116.reuse, R4 ;  /* 0x000000747004723c */ /* 0x080fe20000001804 */
[--C-:B-1----:R-:W-:Y:S01]  /*9ea0*/  FFMA.FTZ R2, R197, c[0x0][0x2d0], -R185.reuse ;  /* 0x0000b400c5027a23 */ /* 0x102fe200000108b9 */
[----:B--2---:R-:W-:Y:S04]  /*9eb0*/  F2FP.PACK_AB R120, R204, R205 ;  /* 0x000000cdcc78723e */ /* 0x004fe800000000ff */
[----:B------:R1:W-:Y:S02]  /*9ec0*/  MUFU.EX2 R203, R2 ;  /* 0x0000000200cb7308 */ /* 0x0003e40000000800 */
[----:B-1----:R-:W-:Y:S08]  /*9ed0*/  FFMA.FTZ R2, R196, c[0x0][0x2d0], -R185 ;  /* 0x0000b400c4027a23 */ /* 0x002ff000000108b9 */
[----:B------:R1:W2:Y:S02]  /*9ee0*/  MUFU.EX2 R201, R2 ;  /* 0x0000000200c97308 */ /* 0x0002a40000000800 */
[--C-:B-1----:R-:W-:Y:S01]  /*9ef0*/  FFMA.FTZ R2, R219, c[0x0][0x2d0], -R184.reuse ;  /* 0x0000b400db027a23 */ /* 0x102fe200000108b8 */
[----:B--2---:R-:W-:Y:S01]  /*9f00*/  F2FP.PACK_AB R121, R201, R203 ;  /* 0x000000cbc979723e */ /* 0x004fe200000000ff */
[----:B------:R-:W-:Y:S06]  /*9f10*/  IMAD.MOV.U32 R219, RZ, RZ, R151 ;  /* 0x000000ffffdb7224 */ /* 0x000fec00078e0097 */
[----:B------:R1:W-:Y:S02]  /*9f20*/  MUFU.EX2 R202, R2 ;  /* 0x0000000200ca7308 */ /* 0x0003e40000000800 */
[----:B-1----:R-:W-:Y:S08]  /*9f30*/  FFMA.FTZ R2, R240, c[0x0][0x2d0], -R184 ;  /* 0x0000b400f0027a23 */ /* 0x002ff000000108b8 */
        /* <DEDUP_REMOVED lines=14> */
[-C--:B----4-:R-:W-:Y:S01]  /*a020*/  HMMA.16816.F32 R20, R112, R124.reuse, R20 ;  /* 0x0000007c7014723c */ /* 0x090fe20000001814 */
[----:B------:R1:W-:Y:S07]  /*a030*/  MUFU.EX2 R196, R2 ;  /* 0x0000000200c47308 */ /* 0x0003ee0000000800 */
        /* <DEDUP_REMOVED lines=19> */
[----:B------:R-:W-:Y:S02]  /*a170*/  LDSM.16.MT88.4 R156, [R221+0x1d00] ;  /* 0x001d0000dd9c783b */ /* 0x000fe40000004200 */
[C---:B------:R-:W-:Y:S07]  /*a180*/  HMMA.16816.F32 R64, R112.reuse, R118, R64 ;  /* 0x000000767040723c */ /* 0x040fee0000001840 */
[----:B------:R-:W3:Y:S01]  /*a190*/  MUFU.EX2 R192, R110 ;  /* 0x0000006e00c07308 */ /* 0x000ee20000000800 */
[-C--:B-1----:R-:W-:Y:S08]  /*a1a0*/  HMMA.16816.F32 R68, R112, R124.reuse, R68 ;  /* 0x0000007c7044723c */ /* 0x082ff00000001844 */
[C---:B------:R-:W-:Y:S01]  /*a1b0*/  HMMA.16816.F32 R72, R120.reuse, R124, R72 ;  /* 0x0000007c7848723c */ /* 0x040fe20000001848 */
[--C-:B--2---:R-:W-:Y:S03]  /*a1c0*/  FFMA.FTZ R2, R155, c[0x0][0x2d0], -R111.reuse ;  /* 0x0000b4009b027a23 */ /* 0x104fe6000001086f */
[----:B------:R-:W-:Y:S04]  /*a1d0*/  FFMA.FTZ R111, R154, c[0x0][0x2d0], -R111 ;  /* 0x0000b4009a6f7a23 */ /* 0x000fe8000001086f */
[-C--:B------:R-:W-:Y:S01]  /*a1e0*/  HMMA.16816.F32 R76, R120, R126.reuse, R76 ;  /* 0x0000007e784c723c */ /* 0x080fe2000000184c */
[----:B------:R1:W-:Y:S03]  /*a1f0*/  MUFU.EX2 R191, R2 ;  /* 0x0000000200bf7308 */ /* 0x0003e60000000800 */
[----:B---3--:R-:W-:Y:S04]  /*a200*/  F2FP.PACK_AB R110, R192, R194 ;  /* 0x000000c2c06e723e */ /* 0x008fe800000000ff */
[C---:B------:R-:W-:Y:S03]  /*a210*/  HMMA.16816.F32 R80, R112.reuse, R126, R80 ;  /* 0x0000007e7050723c */ /* 0x040fe60000001850 */
[----:B------:R-:W2:Y:S05]  /*a220*/  MUFU.EX2 R190, R111 ;  /* 0x0000006f00be7308 */ /* 0x000eaa0000000800 */
[-C--:B----4-:R-:W-:Y:S08]  /*a230*/  HMMA.16816.F32 R84, R112, R128.reuse, R84 ;  /* 0x000000807054723c */ /* 0x090ff00000001854 */
[C---:B------:R-:W-:Y:S01]  /*a240*/  HMMA.16816.F32 R88, R120.reuse, R128, R88 ;  /* 0x000000807858723c */ /* 0x040fe20000001858 */
[--C-:B-1----:R-:W-:Y:S04]  /*a250*/  FFMA.FTZ R2, R153, c[0x0][0x2d0], -R184.reuse ;  /* 0x0000b40099027a23 */ /* 0x102fe800000108b8 */
[----:B------:R1:W-:Y:S03]  /*a260*/  MUFU.EX2 R189, R2 ;  /* 0x0000000200bd7308 */ /* 0x0003e60000000800 */
[-C--:B------:R-:W-:Y:S01]  /*a270*/  HMMA.16816.F32 R92, R120, R130.reuse, R92 ;  /* 0x00000082785c723c */ /* 0x080fe2000000185c */
[----:B--2---:R-:W-:Y:S07]  /*a280*/  F2FP.PACK_AB R111, R190, R191 ;  /* 0x000000bfbe6f723e */ /* 0x004fee00000000ff */
[----:B------:R-:W-:Y:S01]  /*a290*/  HMMA.16816.F32 R96, R112, R130, R96 ;  /* 0x000000827060723c */ /* 0x000fe20000001860 */
[----:B-1----:R-:W-:Y:S03]  /*a2a0*/  FFMA.FTZ R2, R152, c[0x0][0x2d0], -R184 ;  /* 0x0000b40098027a23 */ /* 0x002fe600000108b8 */
[----:B------:R-:W-:Y:S01]  /*a2b0*/  IMAD.MOV.U32 R152, RZ, RZ, R150 ;  /* 0x000000ffff987224 */ /* 0x000fe200078e0096 */
[----:B------:R-:W-:Y:S01]  /*a2c0*/  MOV R150, R149 ;  /* 0x0000009500967202 */ /* 0x000fe20000000f00 */
[----:B------:R1:W2:Y:S01]  /*a2d0*/  MUFU.EX2 R188, R2 ;  /* 0x0000000200bc7308 */ /* 0x0002a20000000800 */
[----:B------:R-:W-:Y:S01]  /*a2e0*/  IMAD.MOV.U32 R149, RZ, RZ, R148 ;  /* 0x000000ffff957224 */ /* 0x000fe200078e0094 */
[----:B------:R-:W-:Y:S01]  /*a2f0*/  MOV R148, R147 ;  /* 0x0000009300947202 */ /* 0x000fe20000000f00 */
[----:B------:R-:W-:Y:S03]  /*a300*/  IMAD.MOV.U32 R147, RZ, RZ, R146 ;  /* 0x000000ffff937224 */ /* 0x000fe600078e0092 */
[----:B------:R-:W-:Y:S01]  /*a310*/  MOV R146, R145 ;  /* 0x0000009100927202 */ /* 0x000fe20000000f00 */
[----:B------:R-:W-:Y:S01]  /*a320*/  IMAD.MOV.U32 R145, RZ, RZ, R144 ;  /* 0x000000ffff917224 */ /* 0x000fe200078e0090 */
        /* <DEDUP_REMOVED lines=10> */
[----:B------:R-:W-:Y:S02]  /*a3d0*/  MOV R145, R140 ;  /* 0x0000008c00917202 */ /* 0x000fe40000000f00 */
[----:B------:R-:W-:Y:S01]  /*a3e0*/  MOV R149, R144 ;  /* 0x0000009000957202 */ /* 0x000fe20000000f00 */
[----:B------:R-:W-:Y:S01]  /*a3f0*/  IMAD.MOV.U32 R144, RZ, RZ, R108 ;  /* 0x000000ffff907224 */ /* 0x000fe200078e006c */
[----:B------:R-:W-:Y:S01]  /*a400*/  F2FP.PACK_AB R108, R196, R197 ;  /* 0x000000c5c46c723e */ /* 0x000fe200000000ff */
[--C-:B-1----:R-:W-:Y:S01]  /*a410*/  FFMA.FTZ R2, R134, c[0x0][0x2d0], -R185.reuse ;  /* 0x0000b40086027a23 */ /* 0x102fe200000108b9 */
[----:B--2---:R-:W-:Y:S03]  /*a420*/  F2FP.PACK_AB R176, R188, R189 ;  /* 0x000000bdbcb0723e */ /* 0x004fe600000000ff */
[----:B------:R1:W-:Y:S02]  /*a430*/  MUFU.EX2 R186, R2 ;  /* 0x0000000200ba7308 */ /* 0x0003e40000000800 */
[--C-:B-1----:R-:W-:Y:S08]  /*a440*/  FFMA.FTZ R2, R133, c[0x0][0x2d0], -R185.reuse ;  /* 0x0000b40085027a23 */ /* 0x102ff000000108b9 */
[----:B------:R1:W2:Y:S02]  /*a450*/  MUFU.EX2 R187, R2 ;  /* 0x0000000200bb7308 */ /* 0x0002a40000000800 */
[--C-:B-1----:R-:W-:Y:S01]  /*a460*/  FFMA.FTZ R2, R107, c[0x0][0x2d0], -R184.reuse ;  /* 0x0000b4006b027a23 */ /* 0x102fe200000108b8 */
[----:B--2---:R-:W-:Y:S01]  /*a470*/  F2FP.PACK_AB R177, R187, R186 ;  /* 0x000000babbb1723e */ /* 0x004fe200000000ff */
[----:B------:R-:W-:Y:S06]  /*a480*/  FFMA.FTZ R184, R132, c[0x0][0x2d0], -R184 ;  /* 0x0000b40084b87a23 */ /* 0x000fec00000108b8 */
[----:B------:R1:W-:Y:S01]  /*a490*/  MUFU.EX2 R107, R2 ;  /* 0x00000002006b7308 */ /* 0x0003e20000000800 */
[----:B------:R-:W2:Y:S09]  /*a4a0*/  LDSM.16.MT88.4 R132, [R221+0xd00] ;  /* 0x000d0000dd84783b */ /* 0x000eb20000004200 */
[----:B------:R-:W3:Y:S01]  /*a4b0*/  MUFU.EX2 R184, R184 ;  /* 0x000000b800b87308 */ /* 0x000ee20000000800 */
[--C-:B-1----:R-:W-:Y:S02]  /*a4c0*/  FFMA.FTZ R2, R152, c[0x0][0x2d0], -R185.reuse ;  /* 0x0000b40098027a23 */ /* 0x102fe400000108b9 */
[----:B------:R-:W-:Y:S01]  /*a4d0*/  FFMA.FTZ R185, R109, c[0x0][0x2d0], -R185 ;  /* 0x0000b4006db97a23 */ /* 0x000fe200000108b9 */
[----:B------:R-:W-:Y:S06]  /*a4e0*/  F2FP.PACK_AB R109, R193, R195 ;  /* 0x000000c3c16d723e */ /* 0x000fec00000000ff */
[----:B------:R-:W-:Y:S01]  /*a4f0*/  MUFU.EX2 R103, R2 ;  /* 0x0000000200677308 */ /* 0x000fe20000000800 */
[----:B------:R-:W-:Y:S01]  /*a500*/  IMAD.MOV.U32 R152, RZ, RZ, R147 ;  /* 0x000000ffff987224 */ /* 0x000fe200078e0093 */
[----:B------:R-:W-:Y:S02]  /*a510*/  MOV R147, R142 ;  /* 0x0000008e00937202 */ /* 0x000fe40000000f00 */
[----:B------:R-:W1:Y:S01]  /*a520*/  LDSM.16.MT88.4 R140, [R222+0xd00] ;  /* 0x000d0000de8c783b */ /* 0x000e620000004200 */
[----:B---3--:R-:W-:Y:S05]  /*a530*/  F2FP.PACK_AB R178, R184, R107 ;  /* 0x0000006bb8b2723e */ /* 0x008fea00000000ff */
[----:B------:R-:W3:Y:S01]  /*a540*/  MUFU.EX2 R185, R185 ;  /* 0x000000b900b97308 */ /* 0x000ee20000000800 */
[-C--:B--2---:R-:W-:Y:S01]  /*a550*/  HMMA.16816.F32 R112, R108, R132.reuse, R4 ;  /* 0x000000846c70723c */ /* 0x084fe20000001804 */
[----:B------:R-:W2:Y:S01]  /*a560*/  LDSM.16.MT88.4 R4, [R222+0x2d00] ;  /* 0x002d0000de04783b */ /* 0x000ea20000004200 */
[----:B---3--:R-:W-:Y:S07]  /*a570*/  F2FP.PACK_AB R179, R185, R103 ;  /* 0x00000067b9b3723e */ /* 0x008fee00000000ff */
[C---:B------:R-:W-:Y:S07]  /*a580*/  HMMA.16816.F32 R116, R176.reuse, R132, R8 ;  /* 0x00000084b074723c */ /* 0x040fee0000001808 */
[----:B------:R-:W-:Y:S01]  /*a590*/  IMAD.MOV.U32 R11, RZ, RZ, R149 ;  /* 0x000000ffff0b7224 */ /* 0x000fe200078e0095 */
[-C--:B------:R-:W-:Y:S01]  /*a5a0*/  HMMA.16816.F32 R120, R176, R134.reuse, R12 ;  /* 0x00000086b078723c */ /* 0x080fe2000000180c */
[----:B------:R-:W-:Y:S03]  /*a5b0*/  IMAD.MOV.U32 R10, RZ, RZ, R151 ;  /* 0x000000ffff0a7224 */ /* 0x000fe600078e0097 */
[----:B------:R-:W-:Y:S02]  /*a5c0*/  MOV R9, R150 ;  /* 0x0000009600097202 */ /* 0x000fe40000000f00 */
[----:B------:R-:W-:Y:S01]  /*a5d0*/  MOV R8, R152 ;  /* 0x0000009800087202 */ /* 0x000fe20000000f00 */
[----:B------:R-:W-:Y:S01]  /*a5e0*/  IMAD.MOV.U32 R13, RZ, RZ, R147 ;  /* 0x000000ffff0d7224 */ /* 0x000fe200078e0093 */
[C---:B------:R-:W-:Y:S01]  /*a5f0*/  HMMA.16816.F32 R124, R108.reuse, R134, R16 ;  /* 0x000000866c7c723c */ /* 0x040fe20000001810 */
[----:B------:R-:W3:Y:S03]  /*a600*/  LDL.LU R16, [R1+0x4c] ;  /* 0x00004c0001107983 */ /* 0x000ee60000300800 */
[----:B------:R-:W-:Y:S01]  /*a610*/  MOV R14, R146 ;  /* 0x00000092000e7202 */ /* 0x000fe20000000f00 */
[----:B------:R-:W4:Y:S01]  /*a620*/  LDL.LU R2, [R1+0x50] ;  /* 0x0000500001027983 */ /* 0x000f220000300800 */
[----:B------:R-:W-:Y:S01]  /*a630*/  IMAD.MOV.U32 R15, RZ, RZ, R145 ;  /* 0x000000ffff0f7224 */ /* 0x000fe200078e0091 */
[----:B------:R-:W-:Y:S01]  /*a640*/  MOV R19, R138 ;  /* 0x0000008a00137202 */ /* 0x000fe20000000f00 */
[-C--:B-1----:R-:W-:Y:S01]  /*a650*/  HMMA.16816.F32 R128, R108, R140.reuse, R20 ;  /* 0x0000008c6c80723c */ /* 0x082fe20000001814 */
[----:B------:R-:W4:Y:S03]  /*a660*/  LDL.LU R21, [R1+0x44] ;  /* 0x0000440001157983 */ /* 0x000f260000300800 */
[----:B------:R-:W-:Y:S01]  /*a670*/  IMAD.MOV.U32 R18, RZ, RZ, R139 ;  /* 0x000000ffff127224 */ /* 0x000fe200078e008b */
[----:B------:R-:W4:Y:S01]  /*a680*/  LDL.LU R23, [R1+0x48] ;  /* 0x0000480001177983 */ /* 0x000f220000300800 */
[----:B------:R-:W-:Y:S01]  /*a690*/  MOV R17, R144 ;  /* 0x0000009000117202 */ /* 0x000fe20000000f00 */
[----:B------:R-:W-:Y:S01]  /*a6a0*/  IMAD.MOV.U32 R20, RZ, RZ, R137 ;  /* 0x000000ffff147224 */ /* 0x000fe200078e0089 */
[C---:B------:R-:W-:Y:S01]  /*a6b0*/  HMMA.16816.F32 R132, R176.reuse, R140, R24 ;  /* 0x0000008cb084723c */ /* 0x040fe20000001818 */
[----:B------:R-:W-:Y:S03]  /*a6c0*/  MOV R22, R136 ;  /* 0x0000008800167202 */ /* 0x000fe60000000f00 */
        /* <DEDUP_REMOVED lines=18> */
[----:B------:R-:W-:Y:S07]  /*a7f0*/  HMMA.16816.F32 R96, R108, R6, R96 ;  /* 0x000000066c60723c */ /* 0x000fee0000001860 */
[----:B------:R-:W-:Y:S02]  /*a800*/  IMAD.MOV.U32 R108, RZ, RZ, R102 ;  /* 0x000000ffff6c7224 */ /* 0x000fe400078e0066 */
[----:B---3--:R-:W-:Y:S03]  /*a810*/  FFMA.FTZ R3, R3, R16, R17 ;  /* 0x0000001003037223 */ /* 0x008fe60000010011 */
[----:B----4-:R-:W-:Y:S02]  /*a820*/  FFMA.FTZ R2, R0, R2, R18 ;  /* 0x0000000200027223 */ /* 0x010fe40000010012 */
[----:B------:R-:W-:Y:S02]  /*a830*/  FADD.FTZ R3, R13, R3 ;  /* 0x000000030d037221 */ /* 0x000fe40000010000 */
[----:B------:R-:W-:Y:S02]  /*a840*/  FFMA.FTZ R101, R101, R21, R20 ;  /* 0x0000001565657223 */ /* 0x000fe40000010014 */
[----:B------:R-:W-:Y:S02]  /*a850*/  FADD.FTZ R2, R14, R2 ;  /* 0x000000020e027221 */ /* 0x000fe40000010000 */
[----:B------:R-:W-:Y:S02]  /*a860*/  FFMA.FTZ R100, R100, R23, R22 ;  /* 0x0000001764647223 */ /* 0x000fe40000010016 */
        /* <DEDUP_REMOVED lines=55> */
[----:B------:R-:W-:Y:S01]  /*abe0*/  FADD.FTZ R0, R187, R5 ;  /* 0x00000005bb007221 */ /* 0x000fe20000010000 */
[----:B------:R-:W-:Y:S01]  /*abf0*/  MOV R107, R104 ;  /* 0x00000068006b7202 */ /* 0x000fe20000000f00 */
[----:B------:R-:W-:Y:S01]  /*ac00*/  FADD.FTZ R2, R184, R2 ;  /* 0x00000002b8027221 */ /* 0x000fe20000010000 */
[----:B------:R1:W-:Y:S01]  /*ac10*/  STL [R1+0x48], R3 ;  /* 0x0000480301007387 */ /* 0x0003e20000100800 */
[----:B------:R-:W-:Y:S01]  /*ac20*/  FADD.FTZ R0, R103, R0 ;  /* 0x0000000067007221 */ /* 0x000fe20000010000 */
[----:B------:R-:W-:Y:S01]  /*ac30*/  MOV R103, R105 ;  /* 0x0000006900677202 */ /* 0x000fe20000000f00 */
[----:B------:R-:W-:Y:S01]  /*ac40*/  IMAD.MOV.U32 R100, RZ, RZ, R106 ;  /* 0x000000ffff647224 */ /* 0x000fe200078e006a */
[----:B------:R1:W-:Y:S01]  /*ac50*/  STL [R1+0x4c], R2 ;  /* 0x00004c0201007387 */ /* 0x0003e20000100800 */
[----:B------:R-:W-:Y:S05]  /*ac60*/  FADD.FTZ R0, R185, R0 ;  /* 0x00000000b9007221 */ /* 0x000fea0000010000 */
[----:B------:R1:W-:Y:S01]  /*ac70*/  STL [R1+0x50], R0 ;  /* 0x0000500001007387 */ /* 0x0003e20000100800 */
[----:B------:R-:W-:-:S05]  /*ac80*/  @P0 BRA `(.L_x_717) ;  /* 0xffffb7e000000947 */ /* 0x000fca000383ffff */
.L_x_714:
[----:B------:R-:W-:-:S13]  /*ac90*/  ISETP.GE.AND P0, PT, R238, RZ, PT ;  /* 0x000000ffee00720c */ /* 0x000fda0003f06270 */
[----:B------:R-:W-:Y:S05]  /*aca0*/  @!P0 BRA `(.L_x_718) ;  /* 0x00003f8000008947 */ /* 0x000fea0003800000 */
[----:B-1----:R-:W1:Y:S01]  /*acb0*/  S2R R2, SR_TID.X ;  /* 0x0000000000027919 */ /* 0x002e620000002100 */
[----:B------:R-:W-:Y:S01]  /*acc0*/  IMAD.MOV.U32 R3, RZ, RZ, R105 ;  /* 0x000000ffff037224 */ /* 0x000fe200078e0069 */
[----:B------:R-:W-:Y:S01]  /*acd0*/  MOV R107, R102 ;  /* 0x00000066006b7202 */ /* 0x000fe20000000f00 */
[----:B------:R-:W-:Y:S01]  /*ace0*/  IMAD.MOV.U32 R100, RZ, RZ, R104 ;  /* 0x000000ffff647224 */ /* 0x000fe200078e0068 */
[----:B-1----:R-:W-:-:S04]  /*acf0*/  SHF.R.S32.HI R0, RZ, 0x1f, R2 ;  /* 0x0000001fff007819 */ /* 0x002fc80000011402 */
[----:B------:R-:W-:-:S04]  /*ad00*/  LEA.HI R0, R0, R2, RZ, 0x2 ;  /* 0x0000000200007211 */ /* 0x000fc800078f10ff */
[----:B------:R-:W-:-:S05]  /*ad10*/  LOP3.LUT R0, R0, 0xfffffffc, RZ, 0xc0, !PT ;  /* 0xfffffffc00007812 */ /* 0x000fca00078ec0ff */
[----:B------:R-:W-:Y:S02]  /*ad20*/  IMAD.IADD R0, R2, 0x1, -R0 ;  /* 0x0000000102007824 */ /* 0x000fe400078e0a00 */
[----:B------:R-:W-:Y:S02]  /*ad30*/  IMAD.MOV.U32 R2, RZ, RZ, R106 ;  /* 0x000000ffff027224 */ /* 0x000fe400078e006a */
[----:B------:R-:W-:-:S05]  /*ad40*/  IMAD.SHL.U32 R0, R0, 0x8, RZ ;  /* 0x0000000800007824 */ /* 0x000fca00078e00ff */
[----:B------:R-:W-:-:S04]  /*ad50*/  SHF.R.S32.HI R4, RZ, 0x1f, R0 ;  /* 0x0000001fff047819 */ /* 0x000fc80000011400 */
[C---:B------:R-:W-:Y:S01]  /*ad60*/  SHF.L.U64.HI R4, R0.reuse, 0x1, R4 ;  /* 0x0000000100047819 */ /* 0x040fe20000010204 */
[----:B------:R-:W-:-:S05]  /*ad70*/  IMAD.SHL.U32 R0, R0, 0x2, RZ ;  /* 0x0000000200007824 */ /* 0x000fca00078e00ff */
[----:B------:R1:W-:Y:S04]  /*ad80*/  STL [R1+0x10], R0 ;  /* 0x0000100001007387 */ /* 0x0003e80000100800 */
[----:B------:R2:W-:Y:S04]  /*ad90*/  STL [R1+0x14], R4 ;  /* 0x0000140401007387 */ /* 0x0005e80000100800 */
[----:B------:R-:W1:Y:S04]  /*ada0*/  LDL.LU R8, [R1+0x5c] ;  /* 0x00005c0001087983 */ /* 0x000e680000300800 */
[----:B------:R-:W1:Y:S04]  /*adb0*/  LDL.LU R7, [R1+0x54] ;  /* 0x0000540001077983 */ /* 0x000e680000300800 */
[----:B------:R-:W2:Y:S04]  /*adc0*/  LDL.LU R6, [R1+0x60] ;  /* 0x0000600001067983 */ /* 0x000ea80000300800 */
[----:B------:R-:W2:Y:S01]  /*add0*/  LDL.LU R5, [R1+0x58] ;  /* 0x0000580001057983 */ /* 0x000ea20000300800 */
[----:B-1----:R-:W-:-:S02]  /*ade0*/  SHF.L.U64.HI R0, R7, 0x1, R8 ;  /* 0x0000000107007819 */ /* 0x002fc40000010208 */
[----:B------:R-:W-:-:S03]  /*adf0*/  SHF.L.U32 R7, R7, 0x1, RZ ;  /* 0x0000000107077819 */ /* 0x000fc600000006ff */
[----:B------:R1:W-:Y:S01]  /*ae00*/  STL [R1+0xc], R0 ;  /* 0x00000c0001007387 */ /* 0x0003e20000100800 */
[----:B--2---:R-:W-:-:S03]  /*ae10*/  SHF.L.U64.HI R4, R5, 0x1, R6 ;  /* 0x0000000105047819 */ /* 0x004fc60000010206 */
[----:B------:R2:W-:Y:S01]  /*ae20*/  STL [R1+0x8], R7 ;  /* 0x0000080701007387 */ /* 0x0005e20000100800 */
[----:B-1----:R-:W-:-:S05]  /*ae30*/  IMAD.SHL.U32 R0, R5, 0x2, RZ ;  /* 0x0000000205007824 */ /* 0x002fca00078e00ff */
[----:B------:R2:W-:Y:S04]  /*ae40*/  STL [R1], R0 ;  /* 0x0000000001007387 */ /* 0x0005e80000100800 */
[----:B------:R2:W-:Y:S01]  /*ae50*/  STL [R1+0x4], R4 ;  /* 0x0000040401007387 */ /* 0x0005e20000100800 */
[----:B------:R-:W-:Y:S05]  /*ae60*/  BRA `(.L_x_719) ;  /* 0x0000038000007947 */ /* 0x000fea0003800000 */
.L_x_721:
[----:B------:R-:W2:Y:S01]  /*ae70*/  LDL R13, [R1+0x38] ;  /* 0x00003800010d7983 */ /* 0x000ea20000100800 */
[----:B------:R-:W-:Y:S01]  /*ae80*/  LEA R4, R238, UR11, 0x6 ;  /* 0x0000000bee047c11 */ /* 0x000fe2000f8e30ff */
[----:B------:R-:W-:Y:S02]  /*ae90*/  IMAD.MOV.U32 R237, RZ, RZ, RZ ;  /* 0x000000ffffed7224 */ /* 0x000fe400078e00ff */
[----:B------:R-:W3:Y:S04]  /*aea0*/  LDL R12, [R1+0x10] ;  /* 0x00001000010c7983 */ /* 0x000ee80000100800 */
[----:B------:R-:W4:Y:S04]  /*aeb0*/  LDL R104, [R1+0x14] ;  /* 0x0000140001687983 */ /* 0x000f280000100800 */
[----:B------:R-:W5:Y:S04]  /*aec0*/  LDL R21, [R1+0x18] ;  /* 0x0000180001157983 */ /* 0x000f680000100800 */
[----:B------:R-:W4:Y:S04]  /*aed0*/  LDL R103, [R1+0x8] ;  /* 0x0000080001677983 */ /* 0x000f280000100800 */
[----:B------:R-:W4:Y:S01]  /*aee0*/  LDL R105, [R1] ;  /* 0x0000000001697983 */ /* 0x000f220000100800 */
[----:B--2---:R-:W-:Y:S01]  /*aef0*/  IADD3 R4, R4, -0x40, R13 ;  /* 0xffffffc004047810 */ /* 0x004fe20007ffe00d */
[----:B---3--:R-:W-:Y:S04]  /*af00*/  IMAD.MOV.U32 R22, RZ, RZ, R12 ;  /* 0x000000ffff167224 */ /* 0x008fe800078e000c */
        /* <DEDUP_REMOVED lines=22> */
[----:B------:R-:W-:Y:S01]  /*b070*/  LEA.HI.X R4, R0, c[0x0][0x1cc], R4, 0x1, P0 ;  /* 0x0000730000047a11 */ /* 0x000fe200000f0c04 */
[----:B------:R-:W1:Y:S04]  /*b080*/  SHFL.IDX PT, R5, R7, RZ, 0x1c1f ;  /* 0x001c1fff07057589 */ /* 0x000e6800000e0000 */
[----:B------:R-:W2:Y:S04]  /*b090*/  SHFL.IDX PT, R6, R4, RZ, 0x1c1f ;  /* 0x001c1fff04067589 */ /* 0x000ea800000e0000 */
[----:B------:R-:W3:Y:S04]  /*b0a0*/  SHFL.IDX PT, R0, R7, 0x1, 0x1c1f ;  /* 0x003c1f0007007f89 */ /* 0x000ee800000e0000 */
[----:B------:R-:W5:Y:S01]  /*b0b0*/  SHFL.IDX PT, R4, R4, 0x1, 0x1c1f ;  /* 0x003c1f0004047f89 */ /* 0x000f6200000e0000 */
[CC--:B-1----:R-:W-:Y:S02]  /*b0c0*/  IADD3 R8, P1, R5.reuse, R22.reuse, RZ ;  /* 0x0000001605087210 */ /* 0x0c2fe40007f3e0ff */
[C---:B----4-:R-:W-:Y:S03]  /*b0d0*/  IADD3 R14, P0, R5.reuse, R103, RZ ;  /* 0x00000067050e7210 */ /* 0x050fe60007f1e0ff */
[C---:B--2---:R-:W-:Y:S01]  /*b0e0*/  IMAD.X R9, R6.reuse, 0x1, R104, P1 ;  /* 0x0000000106097824 */ /* 0x044fe200008e0668 */
[-C--:B------:R-:W-:Y:S01]  /*b0f0*/  IADD3 R12, P1, R5, R105.reuse, RZ ;  /* 0x00000069050c7210 */ /* 0x080fe20007f3e0ff */
[--C-:B------:R-:W-:Y:S01]  /*b100*/  IMAD.X R15, R6, 0x1, R101.reuse, P0 ;  /* 0x00000001060f7824 */ /* 0x100fe200000e0665 */
[----:B---3--:R-:W-:Y:S02]  /*b110*/  IADD3 R10, P0, R0, R22, RZ ;  /* 0x00000016000a7210 */ /* 0x008fe40007f1e0ff */
[----:B-----5:R1:W-:Y:S01]  /*b120*/  LDGSTS.E.BYPASS.LTC128B.128 [R21+0x3100], [R8.64], !P6 ;  /* 0x0310000008157fae */ /* 0x0203e2000f101d4e */
[----:B------:R-:W-:Y:S02]  /*b130*/  IMAD.X R13, R6, 0x1, R106, P1 ;  /* 0x00000001060d7824 */ /* 0x000fe400008e066a */
[----:B------:R-:W-:Y:S01]  /*b140*/  IMAD.X R11, R4, 0x1, R104, P0 ;  /* 0x00000001040b7824 */ /* 0x000fe200000e0668 */
[----:B------:R2:W-:Y:S01]  /*b150*/  LDGSTS.E.BYPASS.LTC128B.128 [R21+0x4100], [R14.64], !P5 ;  /* 0x041000000e157fae */ /* 0x0005e2000e901d4e */
[----:B------:R-:W-:Y:S03]  /*b160*/  IADD3 R6, P0, R0, R105, RZ ;  /* 0x0000006900067210 */ /* 0x000fe60007f1e0ff */
[----:B------:R2:W-:Y:S02]  /*b170*/  LDGSTS.E.BYPASS.LTC128B.128 [R21+0x5100], [R12.64], !P4 ;  /* 0x051000000c157fae */ /* 0x0005e4000e101d4e */
[----:B------:R-:W-:Y:S02]  /*b180*/  IMAD.X R7, R4, 0x1, R106, P0 ;  /* 0x0000000104077824 */ /* 0x000fe400000e066a */
[----:B------:R2:W-:Y:S01]  /*b190*/  LDGSTS.E.BYPASS.LTC128B.128 [R21+0x3900], [R10.64], !P6 ;  /* 0x039000000a157fae */ /* 0x0005e2000f101d4e */
[----:B-1----:R-:W-:Y:S05]  /*b1a0*/  IADD3 R8, P1, R0, R103, RZ ;  /* 0x0000006700087210 */ /* 0x002fea0007f3e0ff */
[----:B------:R-:W-:Y:S05]  /*b1b0*/  IMAD.X R9, R4, 0x1, R101, P1 ;  /* 0x0000000104097824 */ /* 0x000fea00008e0665 */
[----:B------:R2:W-:Y:S04]  /*b1c0*/  LDGSTS.E.BYPASS.LTC128B.128 [R21+0x4900], [R8.64], !P5 ;  /* 0x0490000008157fae */ /* 0x0005e8000e901d4e */
[----:B------:R2:W-:Y:S01]  /*b1d0*/  LDGSTS.E.BYPASS.LTC128B.128 [R21+0x5900], [R6.64], !P4 ;  /* 0x0590000006157fae */ /* 0x0005e2000e101d4e */
[----:B------:R-:W-:-:S05]  /*b1e0*/  BRA `(.L_x_720) ;  /* 0x0000139000007947 */ /* 0x000fca0003800000 */
.L_x_719:
[----:B------:R-:W3:Y:S01]  /*b1f0*/  LDL R199, [R1+0x10] ;  /* 0x0000100001c77983 */ /* 0x000ee20000100800 */
[----:B------:R-:W-:Y:S04]  /*b200*/  DEPBAR.LE SB0, 0x0 ;  /* 0x000080000000791a */ /* 0x000fe80000000000 */
[----:B------:R-:W4:Y:S01]  /*b210*/  LDL R197, [R1+0x14] ;  /* 0x0000140001c57983 */ /* 0x000f220000100800 */
[----:B--2---:R-:W-:Y:S01]  /*b220*/  SHF.R.S32.HI R0, RZ, 0x1f, R245 ;  /* 0x0000001fff007819 */ /* 0x004fe200000114f5 */
[----:B------:R-:W-:Y:S01]  /*b230*/  IMAD.WIDE.U32 R102, R245, c[0x0][0x208], RZ ;  /* 0x00008200f5667a25 */ /* 0x000fe200078e00ff */
[----:B------:R-:W-:Y:S01]  /*b240*/  SHF.R.S32.HI R101, RZ, 0x1f, R237 ;  /* 0x0000001fff657819 */ /* 0x000fe200000114ed */
[----:B------:R-:W2:Y:S02]  /*b250*/  LDL R198, [R1+0x8] ;  /* 0x0000080001c67983 */ /* 0x000ea40000100800 */
[----:B------:R-:W-:Y:S02]  /*b260*/  IMAD R0, R0, c[0x0][0x208], RZ ;  /* 0x0000820000007a24 */ /* 0x000fe400078e02ff */
[----:B------:R-:W5:Y:S01]  /*b270*/  LDL R194, [R1+0x1c] ;  /* 0x00001c0001c27983 */ /* 0x000f620000100800 */
[----:B------:R-:W-:Y:S02]  /*b280*/  IMAD R101, R101, c[0x0][0x218], RZ ;  /* 0x0000860065657a24 */ /* 0x000fe400078e02ff */
[----:B------:R-:W-:Y:S01]  /*b290*/  IMAD R0, R245, c[0x0][0x20c], R0 ;  /* 0x00008300f5007a24 */ /* 0x000fe200078e0200 */
[----:B------:R-:W5:Y:S01]  /*b2a0*/  LDL R195, [R1+0xc] ;  /* 0x00000c0001c37983 */ /* 0x000f620000100800 */
[----:B------:R-:W-:Y:S03]  /*b2b0*/  IMAD R101, R237, c[0x0][0x21c], R101 ;  /* 0x00008700ed657a24 */ /* 0x000fe600078e0265 */
[----:B------:R-:W5:Y:S01]  /*b2c0*/  LDL R196, [R1] ;  /* 0x0000000001c47983 */ /* 0x000f620000100800 */
[----:B------:R-:W-:Y:S03]  /*b2d0*/  IADD3 R103, R103, R0, RZ ;  /* 0x0000000067677210 */ /* 0x000fe60007ffe0ff */
[----:B------:R-:W5:Y:S02]  /*b2e0*/  LDL R106, [R1+0x4] ;  /* 0x00000400016a7983 */ /* 0x000f640000100800 */
[----:B------:R-:W-:Y:S02]  /*b2f0*/  IMAD.WIDE.U32 R102, R237, c[0x0][0x218], R102 ;  /* 0x00008600ed667a25 */ /* 0x000fe400078e0066 */
[----:B------:R-:W-:Y:S03]  /*b300*/  BAR.SYNC.DEFER_BLOCKING 0x0 ;  /* 0x0000000000007b1d */ /* 0x000fe60000010000 */
[----:B------:R-:W-:Y:S04]  /*b310*/  IADD3 R0, P0, R102, UR22, RZ ;  /* 0x0000001666007c10 */ /* 0x000fe8000ff1e0ff */
[----:B------:R-:W-:Y:S02]  /*b320*/  IADD3.X R102, R103, UR17, R101, P0, !PT ;  /* 0x0000001167667c10 */ /* 0x000fe400087fe465 */
[C---:B------:R-:W-:Y:S04]  /*b330*/  LEA R101, P0, R0.reuse, c[0x0][0x1f8], 0x1 ;  /* 0x00007e0000657a11 */ /* 0x040fe800078008ff */
[----:B------:R-:W-:Y:S01]  /*b340*/  LEA.HI.X R0, R0, c[0x0][0x1fc], R102, 0x1, P0 ;  /* 0x00007f0000007a11 */ /* 0x000fe200000f0c66 */
[----:B------:R-:W-:Y:S08]  /*b350*/  LDSM.16.M88.4 R64, [R223+0x6100] ;  /* 0x00610000df40783b */ /* 0x000ff00000000200 */
[----:B------:R-:W1:Y:S08]  /*b360*/  LDSM.16.M88.4 R16, [R220+0x3100] ;  /* 0x00310000dc10783b */ /* 0x000e700000000200 */
[----:B------:R-:W1:Y:S08]  /*b370*/  LDSM.16.M88.4 R60, [R223+0x7100] ;  /* 0x00710000df3c783b */ /* 0x000e700000000200 */
[----:B------:R-:W1:Y:S08]  /*b380*/  LDSM.16.M88.4 R32, [R220+0x3500] ;  /* 0x00350000dc20783b */ /* 0x000e700000000200 */
[----:B------:R-:W1:Y:S08]  /*b390*/  LDSM.16.M88.4 R48, [R220+0x3900] ;  /* 0x00390000dc30783b */ /* 0x000e700000000200 */
[----:B------:R-:W1:Y:S02]  /*b3a0*/  LDSM.16.M88.4 R108, [R220+0x3d00] ;  /* 0x003d0000dc6c783b */ /* 0x000e640000000200 */
[-C--:B-1----:R-:W-:Y:S06]  /*b3b0*/  HMMA.16816.F32 R4, R64, R16.reuse, RZ ;  /* 0x000000104004723c */ /* 0x082fec00000018ff */
[----:B------:R-:W-:Y:S02]  /*b3c0*/  LDSM.16.M88.4 R176, [R224+0x6100] ;  /* 0x00610000e0b0783b */ /* 0x000fe40000000200 */
[C---:B------:R-:W-:Y:S06]  /*b3d0*/  HMMA.16816.F32 R8, R60.reuse, R16, RZ ;  /* 0x000000103c08723c */ /* 0x040fec00000018ff */
[----:B------:R-:W1:Y:S02]  /*b3e0*/  LDSM.16.M88.4 R180, [R225] ;  /* 0x00000000e1b4783b */ /* 0x000e640000000200 */
[-C--:B------:R-:W-:Y:S06]  /*b3f0*/  HMMA.16816.F32 R12, R60, R18.reuse, RZ ;  /* 0x000000123c0c723c */ /* 0x080fec00000018ff */
[----:B------:R-:W1:Y:S02]  /*b400*/  LDSM.16.M88.4 R184, [R224+0x7100] ;  /* 0x00710000e0b8783b */ /* 0x000e640000000200 */
[C---:B------:R-:W-:Y:S06]  /*b410*/  HMMA.16816.F32 R16, R64.reuse, R18, RZ ;  /* 0x000000124010723c */ /* 0x040fec00000018ff */
[----:B------:R-:W1:Y:S02]  /*b420*/  LDSM.16.M88.4 R188, [R236] ;  /* 0x00000000ecbc783b */ /* 0x000e640000000200 */
[-C--:B------:R-:W-:Y:S06]  /*b430*/  HMMA.16816.F32 R20, R64, R32.reuse, RZ ;  /* 0x000000204014723c */ /* 0x080fec00000018ff */
[----:B------:R-:W-:Y:S02]  /*b440*/  SHFL.IDX PT, R103, R101, RZ, 0x1c1f ;  /* 0x001c1fff65677589 */ /* 0x000fe400000e0000 */
[C---:B------:R-:W-:Y:S06]  /*b450*/  HMMA.16816.F32 R24, R60.reuse, R32, RZ ;  /* 0x000000203c18723c */ /* 0x040fec00000018ff */
[----:B------:R-:W-:Y:S02]  /*b460*/  SHFL.IDX PT, R102, R0, RZ, 0x1c1f ;  /* 0x001c1fff00667589 */ /* 0x000fe400000e0000 */
[-C--:B------:R-:W-:Y:S06]  /*b470*/  HMMA.16816.F32 R28, R60, R34.reuse, RZ ;  /* 0x000000223c1c723c */ /* 0x080fec00000018ff */
[----:B------:R-:W-:Y:S02]  /*b480*/  SHFL.IDX PT, R101, R101, 0x1, 0x1c1f ;  /* 0x003c1f0065657f89 */ /* 0x000fe400000e0000 */
[C---:B------:R-:W-:Y:S06]  /*b490*/  HMMA.16816.F32 R32, R64.reuse, R34, RZ ;  /* 0x000000224020723c */ /* 0x040fec00000018ff */
[----:B------:R-:W-:Y:S02]  /*b4a0*/  SHFL.IDX PT, R0, R0, 0x1, 0x1c1f ;  /* 0x003c1f0000007f89 */ /* 0x000fe400000e0000 */
        /* <DEDUP_REMOVED lines=8> */
[----:B------:R-:W3:Y:S07]  /*b530*/  LDSM.16.M88.4 R108, [R235] ;  /* 0x00000000eb6c783b */ /* 0x000eee0000000200 */
        /* <DEDUP_REMOVED lines=8> */
[C---:B------:R-:W-:Y:S08]  /*b5c0*/  HMMA.16816.F32 R32, R176.reuse, R190, R32 ;  /* 0x000000beb020723c */ /* 0x040ff00000001820 */
[-C--:B---3--:R-:W-:Y:S04]  /*b5d0*/  HMMA.16816.F32 R36, R176, R108.reuse, R36 ;  /* 0x0000006cb024723c */ /* 0x088fe80000001824 */
[C---:B------:R-:W-:Y:S04]  /*b5e0*/  IADD3 R104, P1, R103.reuse, R199, RZ ;  /* 0x000000c767687210 */ /* 0x040fe80007f3e0ff */
[C---:B------:R-:W-:Y:S04]  /*b5f0*/  HMMA.16816.F32 R40, R184.reuse, R108, R40 ;  /* 0x0000006cb828723c */ /* 0x040fe80000001828 */
[C---:B----4-:R-:W-:Y:S02]  /*b600*/  IADD3.X R105, R102.reuse, R197, RZ, P1, !PT ;  /* 0x000000c566697210 */ /* 0x050fe40000ffe4ff */
[C---:B--2---:R-:W-:Y:S02]  /*b610*/  IADD3 R192, P0, R103.reuse, R198, RZ ;  /* 0x000000c667c07210 */ /* 0x044fe40007f1e0ff */
[-C--:B------:R-:W-:Y:S01]  /*b620*/  HMMA.16816.F32 R44, R184, R110.reuse, R44 ;  /* 0x0000006eb82c723c */ /* 0x080fe2000000182c */
[----:B------:R-:W-:Y:S01]  /*b630*/  @!PT LDS RZ, [RZ] ;  /* 0x00000000fffff984 */ /* 0x000fe20000000800 */
[----:B------:R-:W-:Y:S01]  /*b640*/  @!PT LDS RZ, [RZ] ;  /* 0x00000000fffff984 */ /* 0x000fe20000000800 */
[----:B------:R-:W-:Y:S01]  /*b650*/  @!PT LDS RZ, [RZ] ;  /* 0x00000000fffff984 */ /* 0x000fe20000000800 */
[----:B-----5:R2:W-:Y:S03]  /*b660*/  LDGSTS.E.BYPASS.LTC128B.128 [R194], [R104.64], !P6 ;  /* 0x0000000068c27fae */ /* 0x0205e6000f101d4e */
[C---:B------:R-:W-:Y:S04]  /*b670*/  IADD3.X R193, R102.reuse, R195, RZ, P0, !PT ;  /* 0x000000c366c17210 */ /* 0x040fe800007fe4ff */
[C---:B------:R-:W-:Y:S01]  /*b680*/  HMMA.16816.F32 R48, R176.reuse, R110, R48 ;  /* 0x0000006eb030723c */ /* 0x040fe20000001830 */
[----:B------:R3:W-:Y:S03]  /*b690*/  LDGSTS.E.BYPASS.LTC128B.128 [R194+0x1000], [R192.64], !P5 ;  /* 0x01000000c0c27fae */ /* 0x0007e6000e901d4e */
[----:B------:R-:W-:Y:S04]  /*b6a0*/  IADD3 R188, P1, R103, R196, RZ ;  /* 0x000000c467bc7210 */ /* 0x000fe80007f3e0ff */
[-C--:B-1----:R-:W-:Y:S04]  /*b6b0*/  HMMA.16816.F32 R52, R176, R180.reuse, R52 ;  /* 0x000000b4b034723c */ /* 0x082fe80000001834 */
[----:B------:R-:W-:Y:S04]  /*b6c0*/  IADD3.X R189, R102, R106, RZ, P1, !PT ;  /* 0x0000006a66bd7210 */ /* 0x000fe80000ffe4ff */
[C---:B------:R-:W-:Y:S01]  /*b6d0*/  HMMA.16816.F32 R56, R184.reuse, R180, R56 ;  /* 0x000000b4b838723c */ /* 0x040fe20000001838 */
[----:B------:R1:W-:Y:S03]  /*b6e0*/  LDGSTS.E.BYPASS.LTC128B.128 [R194+0x2000], [R188.64], !P4 ;  /* 0x02000000bcc27fae */ /* 0x0003e6000e101d4e */
[C---:B--2---:R-:W-:Y:S04]  /*b6f0*/  IADD3 R104, P1, R101.reuse, R198, RZ ;  /* 0x000000c665687210 */ /* 0x044fe80007f3e0ff */
[-C--:B------:R-:W-:Y:S04]  /*b700*/  HMMA.16816.F32 R60, R184, R182.reuse, R60 ;  /* 0x000000b6b83c723c */ /* 0x080fe8000000183c */
[C---:B---3--:R-:W-:Y:S04]  /*b710*/  IADD3 R192, P0, R101.reuse, R199, RZ ;  /* 0x000000c765c07210 */ /* 0x048fe80007f1e0ff */
[----:B------:R-:W-:Y:S04]  /*b720*/  HMMA.16816.F32 R64, R176, R182, R64 ;  /* 0x000000b6b040723c */ /* 0x000fe80000001840 */
[C---:B------:R-:W-:Y:S02]  /*b730*/  IADD3.X R193, R0.reuse, R197, RZ, P0, !PT ;  /* 0x000000c500c17210 */ /* 0x040fe400007fe4ff */
[----:B------:R-:W-:Y:S02]  /*b740*/  IADD3 R102, P0, R101, R196, RZ ;  /* 0x000000c465667210 */ /* 0x000fe40007f1e0ff */
[----:B------:R-:W-:Y:S01]  /*b750*/  MOV R101, R195 ;  /* 0x000000c300657202 */ /* 0x000fe20000000f00 */
[----:B------:R2:W-:Y:S03]  /*b760*/  LDGSTS.E.BYPASS.LTC128B.128 [R194+0x800], [R192.64], !P6 ;  /* 0x00800000c0c27fae */ /* 0x0005e6000f101d4e */
[C---:B------:R-:W-:Y:S02]  /*b770*/  IADD3.X R105, R0.reuse, R101, RZ, P1, !PT ;  /* 0x0000006500697210 */ /* 0x040fe40000ffe4ff */
[----:B------:R-:W-:Y:S02]  /*b780*/  IADD3.X R103, R0, R106, RZ, P0, !PT ;  /* 0x0000006a00677210 */ /* 0x000fe400007fe4ff */
[----:B------:R-:W-:Y:S01]  /*b790*/  ISETP.GE.AND P0, PT, R238, 0x1, PT ;  /* 0x00000001ee00780c */ /* 0x000fe20003f06270 */
[----:B------:R2:W-:Y:S08]  /*b7a0*/  LDGSTS.E.BYPASS.LTC128B.128 [R194+0x1800], [R104.64], !P5 ;  /* 0x0180000068c27fae */ /* 0x0005f0000e901d4e */
[----:B------:R2:W-:Y:S08]  /*b7b0*/  LDGSTS.E.BYPASS.LTC128B.128 [R194+0x2800], [R102.64], !P4 ;  /* 0x0280000066c27fae */ /* 0x0005f0000e101d4e */
[----:B-1----:R-:W-:Y:S08]  /*b7c0*/  LDSM.16.M88.4 R188, [R223+0x8100] ;  /* 0x00810000dfbc783b */ /* 0x002ff00000000200 */
[----:B------:R-:W-:Y:S08]  /*b7d0*/  LDSM.16.M88.4 R196, [R223+0x9100] ;  /* 0x00910000dfc4783b */ /* 0x000ff00000000200 */
[----:B------:R-:W0:Y:S08]  /*b7e0*/  LDGDEPBAR ;  /* 0x00000000000079af */ /* 0x000e300000000000 */
[----:B--2---:R-:W1:Y:S08]  /*b7f0*/  LDSM.16.M88.4 R192, [R220+0x4100] ;  /* 0x00410000dcc0783b */ /* 0x004e700000000200 */
[----:B------:R-:W2:Y:S08]  /*b800*/  LDSM.16.M88.4 R108, [R220+0x4500] ;  /* 0x00450000dc6c783b */ /* 0x000eb00000000200 */
[----:B------:R-:W3:Y:S08]  /*b810*/  LDSM.16.M88.4 R200, [R220+0x4900] ;  /* 0x00490000dcc8783b */ /* 0x000ef00000000200 */
[----:B------:R-:W4:Y:S08]  /*b820*/  LDSM.16.M88.4 R204, [R220+0x4d00] ;  /* 0x004d0000dccc783b */ /* 0x000f300000000200 */
[----:B------:R-:W-:Y:S08]  /*b830*/  LDSM.16.M88.4 R208, [R224+0x8100] ;  /* 0x00810000e0d0783b */ /* 0x000ff00000000200 */
[----:B------:R-:W5:Y:S01]  /*b840*/  LDSM.16.M88.4 R212, [R233] ;  /* 0x00000000e9d4783b */ /* 0x000f620000000200 */
[-C--:B-1----:R-:W-:Y:S07]  /*b850*/  HMMA.16816.F32 R4, R188, R192.reuse, R4 ;  /* 0x000000c0bc04723c */ /* 0x082fee0000001804 */
[----:B------:R-:W1:Y:S01]  /*b860*/  LDSM.16.M88.4 R184, [R224+0x9100] ;  /* 0x00910000e0b8783b */ /* 0x000e620000000200 */
[C---:B------:R-:W-:Y:S07]  /*b870*/  HMMA.16816.F32 R8, R196.reuse, R192, R8 ;  /* 0x000000c0c408723c */ /* 0x040fee0000001808 */
[----:B------:R-:W1:Y:S01]  /*b880*/  LDSM.16.M88.4 R176, [R232] ;  /* 0x00000000e8b0783b */ /* 0x000e620000000200 */
[-C--:B------:R-:W-:Y:S07]  /*b890*/  HMMA.16816.F32 R12, R196, R194.reuse, R12 ;  /* 0x000000c2c40c723c */ /* 0x080fee000000180c */
[----:B------:R-:W-:Y:S01]  /*b8a0*/  LDSM.16.M88.4 R180, [R230] ;  /* 0x00000000e6b4783b */ /* 0x000fe20000000200 */
[C---:B------:R-:W-:Y:S07]  /*b8b0*/  HMMA.16816.F32 R16, R188.reuse, R194, R16 ;  /* 0x000000c2bc10723c */ /* 0x040fee0000001810 */
[----:B------:R-:W-:Y:S01]  /*b8c0*/  LDSM.16.M88.4 R192, [R220+0x5100] ;  /* 0x00510000dcc0783b */ /* 0x000fe20000000200 */
[-C--:B--2---:R-:W-:Y:S07]  /*b8d0*/  HMMA.16816.F32 R20, R188, R108.reuse, R20 ;  /* 0x0000006cbc14723c */ /* 0x084fee0000001814 */
[----:B------:R-:W-:Y:S01]  /*b8e0*/  LDSM.16.M88.4 R216, [R229] ;  /* 0x00000000e5d8783b */ /* 0x000fe20000000200 */
[C---:B------:R-:W-:Y:S08]  /*b8f0*/  HMMA.16816.F32 R24, R196.reuse, R108, R24 ;  /* 0x0000006cc418723c */ /* 0x040ff00000001818 */
[-C--:B------:R-:W-:Y:S08]  /*b900*/  HMMA.16816.F32 R28, R196, R110.reuse, R28 ;  /* 0x0000006ec41c723c */ /* 0x080ff0000000181c */
[C---:B------:R-:W-:Y:S01]  /*b910*/  HMMA.16816.F32 R32, R188.reuse, R110, R32 ;  /* 0x0000006ebc20723c */ /* 0x040fe20000001820 */
[----:B------:R-:W2:Y:S07]  /*b920*/  LDSM.16.M88.4 R108, [R231] ;  /* 0x00000000e76c783b */ /* 0x000eae0000000200 */
[-C--:B---3--:R-:W-:Y:S08]  /*b930*/  HMMA.16816.F32 R36, R188, R200.reuse, R36 ;  /* 0x000000c8bc24723c */ /* 0x088ff00000001824 */
        /* <DEDUP_REMOVED lines=9> */
[----:B------:R-:W3:Y:S07]  /*b9d0*/  LDSM.16.M88.4 R188, [R223+0xa100] ;  /* 0x00a10000dfbc783b */ /* 0x000eee0000000200 */
[-C--:B-----5:R-:W-:Y:S01]  /*b9e0*/  HMMA.16816.F32 R4, R208, R212.reuse, R4 ;  /* 0x000000d4d004723c */ /* 0x0a0fe20000001804 */
[----:B------:R-:W4:Y:S07]  /*b9f0*/  LDSM.16.M88.4 R204, [R220+0x5900] ;  /* 0x00590000dccc783b */ /* 0x000f2e0000000200 */
[C---:B-1----:R-:W-:Y:S08]  /*ba00*/  HMMA.16816.F32 R8, R184.reuse, R212, R8 ;  /* 0x000000d4b808723c */ /* 0x042ff00000001808 */
        /* <DEDUP_REMOVED lines=11> */
[C---:B------:R-:W-:Y:S01]  /*bac0*/  HMMA.16816.F32 R48, R208.reuse, R110, R48 ;  /* 0x0000006ed030723c */ /* 0x040fe20000001830 */
[----:B------:R-:W2:Y:S07]  /*bad0*/  LDSM.16.M88.4 R108, [R224+0xb100] ;  /* 0x00b10000e06c783b */ /* 0x000eae0000000200 */
[-C--:B------:R-:W-:Y:S08]  /*bae0*/  HMMA.16816.F32 R52, R208, R180.reuse, R52 ;  /* 0x000000b4d034723c */ /* 0x080ff00000001834 */
[C---:B------:R-:W-:Y:S08]  /*baf0*/  HMMA.16816.F32 R56, R184.reuse, R180, R56 ;  /* 0x000000b4b838723c */ /* 0x040ff00000001838 */
[-C--:B------:R-:W-:Y:S08]  /*bb00*/  HMMA.16816.F32 R60, R184, R182.reuse, R60 ;  /* 0x000000b6b83c723c */ /* 0x080ff0000000183c */
[----:B------:R-:W-:Y:S08]  /*bb10*/  HMMA.16816.F32 R64, R208, R182, R64 ;  /* 0x000000b6d040723c */ /* 0x000ff00000001840 */
[-C--:B---3--:R-:W-:Y:S08]  /*bb20*/  HMMA.16816.F32 R4, R188, R192.reuse, R4 ;  /* 0x000000c0bc04723c */ /* 0x088ff00000001804 */
[C---:B------:R-:W-:Y:S08]  /*bb30*/  HMMA.16816.F32 R8, R196.reuse, R192, R8 ;  /* 0x000000c0c408723c */ /* 0x040ff00000001808 */
[-C--:B------:R-:W-:Y:S08]  /*bb40*/  HMMA.16816.F32 R12, R196, R194.reuse, R12 ;  /* 0x000000c2c40c723c */ /* 0x080ff0000000180c */
[C---:B------:R-:W-:Y:S08]  /*bb50*/  HMMA.16816.F32 R16, R188.reuse, R194, R16 ;  /* 0x000000c2bc10723c */ /* 0x040ff00000001810 */
[-C--:B------:R-:W-:Y:S08]  /*bb60*/  HMMA.16816.F32 R20, R188, R200.reuse, R20 ;  /* 0x000000c8bc14723c */ /* 0x080ff00000001814 */
[C---:B------:R-:W-:Y:S08]  /*bb70*/  HMMA.16816.F32 R24, R196.reuse, R200, R24 ;  /* 0x000000c8c418723c */ /* 0x040ff00000001818 */
[-C--:B------:R-:W-:Y:S08]  /*bb80*/  HMMA.16816.F32 R28, R196, R202.reuse, R28 ;  /* 0x000000cac41c723c */ /* 0x080ff0000000181c */
[C---:B------:R-:W-:Y:S08]  /*bb90*/  HMMA.16816.F32 R32, R188.reuse, R202, R32 ;  /* 0x000000cabc20723c */ /* 0x040ff00000001820 */
[-C--:B----4-:R-:W-:Y:S08]  /*bba0*/  HMMA.16816.F32 R36, R188, R204.reuse, R36 ;  /* 0x000000ccbc24723c */ /* 0x090ff00000001824 */
[C---:B------:R-:W-:Y:S08]  /*bbb0*/  HMMA.16816.F32 R40, R196.reuse, R204, R40 ;  /* 0x000000ccc428723c */ /* 0x040ff00000001828 */
[-C--:B------:R-:W-:Y:S08]  /*bbc0*/  HMMA.16816.F32 R44, R196, R206.reuse, R44 ;  /* 0x000000cec42c723c */ /* 0x080ff0000000182c */
[C---:B------:R-:W-:Y:S08]  /*bbd0*/  HMMA.16816.F32 R48, R188.reuse, R206, R48 ;  /* 0x000000cebc30723c */ /* 0x040ff00000001830 */
[-C--:B-1----:R-:W-:Y:S08]  /*bbe0*/  HMMA.16816.F32 R52, R188, R212.reuse, R52 ;  /* 0x000000d4bc34723c */ /* 0x082ff00000001834 */
        /* <DEDUP_REMOVED lines=153> */
.L_x_720:
        /* <DEDUP_REMOVED lines=37> */
[----:B--2---:R-:W1:Y:S01]  /*c7d0*/  SHFL.BFLY PT, R8, R0, 0x2, 0x1f ;  /* 0x0c401f0000087f89 */ /* 0x004e6200000e0000 */
        /* <DEDUP_REMOVED lines=27> */
[----:B------:R-:W-:Y:S02]  /*c990*/  ISETP.GT.AND P0, PT, R238, RZ, PT ;  /* 0x000000ffee00720c */ /* 0x000fe40003f04270 */
[----:B------:R-:W-:Y:S03]  /*c9a0*/  FMNMX.FTZ R6, R218, R6, !PT ;  /* 0x00000006da067209 */ /* 0x000fe60007810000 */
[----:B------:R-:W2:Y:S01]  /*c9b0*/  SHFL.BFLY PT, R105, R5, 0x1, 0x1f ;  /* 0x0c201f0005697f89 */ /* 0x000ea200000e0000 */
[----:B------:R-:W-:Y:S04]  /*c9c0*/  FMNMX.FTZ R6, R219, R6, !PT ;  /* 0x00000006db067209 */ /* 0x000fe80007810000 */
[----:B------:R-:W-:Y:S03]  /*c9d0*/  FMNMX.FTZ R6, R241, R6, !PT ;  /* 0x00000006f1067209 */ /* 0x000fe60007810000 */
[----:B------:R-:W3:Y:S01]  /*c9e0*/  SHFL.BFLY PT, R9, R4, 0x2, 0x1f ;  /* 0x0c401f0004097f89 */ /* 0x000ee200000e0000 */
[----:B------:R-:W-:Y:S04]  /*c9f0*/  FMNMX.FTZ R6, R242, R6, !PT ;  /* 0x00000006f2067209 */ /* 0x000fe80007810000 */
[----:B------:R-:W-:Y:S02]  /*ca00*/  FMNMX.FTZ R6, R252, R6, !PT ;  /* 0x00000006fc067209 */ /* 0x000fe40007810000 */
[----:B-1----:R-:W-:Y:S05]  /*ca10*/  FMNMX.FTZ R106, R0, R106, !PT ;  /* 0x0000006a006a7209 */ /* 0x002fea0007810000 */
[C---:B------:R-:W-:Y:S02]  /*ca20*/  FADD.FTZ R0, -R106.reuse, R2 ;  /* 0x000000026a007221 */ /* 0x040fe40000010100 */
[----:B------:R-:W-:Y:S01]  /*ca30*/  FMUL.FTZ R110, R106, c[0x0][0x2d0] ;  /* 0x0000b4006a6e7a20 */ /* 0x000fe20000410000 */
[----:B--2---:R-:W-:Y:S01]  /*ca40*/  FMNMX.FTZ R105, R5, R105, !PT ;  /* 0x0000006905697209 */ /* 0x004fe20007810000 */
[----:B------:R-:W-:Y:S01]  /*ca50*/  FMUL.FTZ R2, R0, c[0x0][0x2d0] ;  /* 0x0000b40000027a20 */ /* 0x000fe20000410000 */
[----:B------:R-:W-:Y:S03]  /*ca60*/  FMNMX.FTZ R0, R20, R6, !PT ;  /* 0x0000000614007209 */ /* 0x000fe60007810000 */
[----:B------:R1:W2:Y:S01]  /*ca70*/  MUFU.EX2 R103, R2 ;  /* 0x0000000200677308 */ /* 0x0002a20000000800 */
[----:B------:R-:W-:Y:S01]  /*ca80*/  FMNMX.FTZ R0, R108, R0, !PT ;  /* 0x000000006c007209 */ /* 0x000fe20007810000 */
[----:B------:R-:W-:Y:S01]  /*ca90*/  FMUL.FTZ R111, R105, c[0x0][0x2d0] ;  /* 0x0000b400696f7a20 */ /* 0x000fe20000410000 */
[----:B---3--:R-:W-:Y:S02]  /*caa0*/  FMNMX.FTZ R4, R4, R9, !PT ;  /* 0x0000000904047209 */ /* 0x008fe40007810000 */
[----:B------:R-:W-:Y:S03]  /*cab0*/  FMNMX.FTZ R0, R109, R0, !PT ;  /* 0x000000006d007209 */ /* 0x000fe60007810000 */
[----:B------:R-:W3:Y:S01]  /*cac0*/  SHFL.BFLY PT, R104, R4, 0x1, 0x1f ;  /* 0x0c201f0004687f89 */ /* 0x000ee200000e0000 */
[----:B-1----:R-:W-:Y:S07]  /*cad0*/  FADD.FTZ R2, -R105, R3 ;  /* 0x0000000369027221 */ /* 0x002fee0000010100 */
[----:B------:R-:W1:Y:S01]  /*cae0*/  SHFL.BFLY PT, R3, R0, 0x2, 0x1f ;  /* 0x0c401f0000037f89 */ /* 0x000e6200000e0000 */
[C---:B--2---:R-:W-:Y:S02]  /*caf0*/  FMUL.FTZ R5, R103.reuse, R113 ;  /* 0x0000007167057220 */ /* 0x044fe40000410000 */
[----:B------:R-:W-:Y:S02]  /*cb00*/  FMUL.FTZ R2, R2, c[0x0][0x2d0] ;  /* 0x0000b40002027a20 */ /* 0x000fe40000410000 */
[C---:B------:R-:W-:Y:S01]  /*cb10*/  FMUL.FTZ R49, R103.reuse, R157 ;  /* 0x0000009d67317220 */ /* 0x040fe20000410000 */
[----:B---3--:R-:W-:Y:S01]  /*cb20*/  FMNMX.FTZ R104, R4, R104, !PT ;  /* 0x0000006804687209 */ /* 0x008fe20007810000 */
[----:B------:R2:W3:Y:S01]  /*cb30*/  MUFU.EX2 R101, R2 ;  /* 0x0000000200657308 */ /* 0x0004e20000000800 */
[--C-:B------:R-:W-:Y:S02]  /*cb40*/  FFMA.FTZ R4, R180, c[0x0][0x2d0], -R110.reuse ;  /* 0x0000b400b4047a23 */ /* 0x100fe4000001086e */
[C---:B------:R-:W-:Y:S02]  /*cb50*/  FMUL.FTZ R48, R103.reuse, R156 ;  /* 0x0000009c67307220 */ /* 0x040fe40000410000 */
[----:B------:R-:W-:Y:S02]  /*cb60*/  FMUL.FTZ R176, R104, c[0x0][0x2d0] ;  /* 0x0000b40068b07a20 */ /* 0x000fe40000410000 */
[C---:B------:R-:W-:Y:S02]  /*cb70*/  FMUL.FTZ R64, R103.reuse, R172 ;  /* 0x000000ac67407220 */ /* 0x040fe40000410000 */
[C---:B------:R-:W-:Y:S01]  /*cb80*/  FMUL.FTZ R65, R103.reuse, R173 ;  /* 0x000000ad67417220 */ /* 0x040fe20000410000 */
[----:B------:R-:W-:Y:S01]  /*cb90*/  MUFU.EX2 R11, R4 ;  /* 0x00000004000b7308 */ /* 0x000fe20000000800 */
[C---:B------:R-:W-:Y:S02]  /*cba0*/  FMUL.FTZ R68, R103.reuse, R68 ;  /* 0x0000004467447220 */ /* 0x040fe40000410000 */
[C---:B------:R-:W-:Y:S02]  /*cbb0*/  FMUL.FTZ R69, R103.reuse, R69 ;  /* 0x0000004567457220 */ /* 0x040fe40000410000 */
[C---:B------:R-:W-:Y:S01]  /*cbc0*/  FMUL.FTZ R80, R103.reuse, R80 ;  /* 0x0000005067507220 */ /* 0x040fe20000410000 */
[----:B-1----:R-:W-:Y:S01]  /*cbd0*/  FMNMX.FTZ R0, R0, R3, !PT ;  /* 0x0000000300007209 */ /* 0x002fe20007810000 */
[----:B------:R-:W-:Y:S02]  /*cbe0*/  FFMA.FTZ R3, R16, c[0x0][0x2d0], -R110 ;  /* 0x0000b40010037a23 */ /* 0x000fe4000001086e */
[C---:B------:R-:W-:Y:S02]  /*cbf0*/  FMUL.FTZ R16, R103.reuse, R124 ;  /* 0x0000007c67107220 */ /* 0x040fe40000410000 */
[----:B------:R1:W-:Y:S01]  /*cc00*/  MUFU.EX2 R34, R3 ;  /* 0x0000000300227308 */ /* 0x0003e20000000800 */
[----:B------:R-:W-:Y:S02]  /*cc10*/  FMUL.FTZ R81, R103, R81 ;  /* 0x0000005167517220 */ /* 0x000fe40000410000 */
[----:B--2---:R-:W-:Y:S02]  /*cc20*/  FADD.FTZ R2, -R104, R100 ;  /* 0x0000006468027221 */ /* 0x004fe40000010100 */
[C---:B---3--:R-:W-:Y:S02]  /*cc30*/  FMUL.FTZ R7, R101.reuse, R115 ;  /* 0x0000007365077220 */ /* 0x048fe40000410000 */
[----:B------:R-:W-:Y:S02]  /*cc40*/  FMUL.FTZ R2, R2, c[0x0][0x2d0] ;  /* 0x0000b40002027a20 */ /* 0x000fe40000410000 */
[C---:B------:R-:W-:Y:S02]  /*cc50*/  FMUL.FTZ R35, R101.reuse, R143 ;  /* 0x0000008f65237220 */ /* 0x040fe40000410000 */
[----:B------:R2:W3:Y:S01]  /*cc60*/  MUFU.EX2 R100, R2 ;  /* 0x0000000200647308 */ /* 0x0004e20000000800 */
[C---:B------:R-:W-:Y:S02]  /*cc70*/  FMUL.FTZ R6, R101.reuse, R114 ;  /* 0x0000007265067220 */ /* 0x040fe40000410000 */
[C---:B------:R-:W-:Y:S02]  /*cc80*/  FMUL.FTZ R50, R101.reuse, R158 ;  /* 0x0000009e65327220 */ /* 0x040fe40000410000 */
[C---:B------:R-:W-:Y:S02]  /*cc90*/  FMUL.FTZ R51, R101.reuse, R159 ;  /* 0x0000009f65337220 */ /* 0x040fe40000410000 */
[C---:B------:R-:W-:Y:S02]  /*cca0*/  FMUL.FTZ R66, R101.reuse, R174 ;  /* 0x000000ae65427220 */ /* 0x040fe40000410000 */
[C---:B------:R-:W-:Y:S02]  /*ccb0*/  FMUL.FTZ R67, R101.reuse, R175 ;  /* 0x000000af65437220 */ /* 0x040fe40000410000 */
[----:B------:R-:W-:Y:S01]  /*ccc0*/  FMUL.FTZ R70, R101, R70 ;  /* 0x0000004665467220 */ /* 0x000fe20000410000 */
[----:B------:R-:W-:Y:S01]  /*ccd0*/  LDSM.16.MT88.4 R172, [R222+0x1d00] ;  /* 0x001d0000deac783b */ /* 0x000fe20000004200 */
[--C-:B-1----:R-:W-:Y:S02]  /*cce0*/  FFMA.FTZ R3, R181, c[0x0][0x2d0], -R111.reuse ;  /* 0x0000b400b5037a23 */ /* 0x102fe4000001086f */
[C---:B------:R-:W-:Y:S02]  /*ccf0*/  FMUL.FTZ R71, R101.reuse, R71 ;  /* 0x0000004765477220 */ /* 0x040fe40000410000 */
[----:B------:R1:W-:Y:S01]  /*cd00*/  MUFU.EX2 R10, R3 ;  /* 0x00000003000a7308 */ /* 0x0003e20000000800 */
[C---:B------:R-:W-:Y:S02]  /*cd10*/  FMUL.FTZ R82, R101.reuse, R82 ;  /* 0x0000005265527220 */ /* 0x040fe40000410000 */
[----:B------:R-:W-:Y:S02]  /*cd20*/  FMUL.FTZ R83, R101, R83 ;  /* 0x0000005365537220 */ /* 0x000fe40000410000 */
        /* <DEDUP_REMOVED lines=8> */
[C---:B------:R-:W-:Y:S02]  /*cdb0*/  FMUL.FTZ R13, R100.reuse, R121 ;  /* 0x00000079640d7220 */ /* 0x040fe40000410000 */
[C---:B------:R-:W-:Y:S02]  /*cdc0*/  FMUL.FTZ R45, R100.reuse, R153 ;  /* 0x00000099642d7220 */ /* 0x040fe40000410000 */
[--C-:B-1----:R-:W-:Y:S01]  /*cdd0*/  FFMA.FTZ R3, R187, c[0x0][0x2d0], -R111.reuse ;  /* 0x0000b400bb037a23 */ /* 0x102fe2000001086f */
[----:B------:R-:W-:Y:S01]  /*cde0*/  MOV R187, R20 ;  /* 0x0000001400bb7202 */ /* 0x000fe20000000f00 */
[C---:B------:R-:W-:Y:S01]  /*cdf0*/  FMUL.FTZ R29, R100.reuse, R137 ;  /* 0x00000089641d7220 */ /* 0x040fe20000410000 */
[----:B------:R-:W-:Y:S01]  /*ce00*/  LDSM.16.MT88.4 R20, [R221+0x100] ;  /* 0x00010000dd14783b */ /* 0x000fe20000004200 */
[----:B------:R1:W-:Y:S01]  /*ce10*/  MUFU.EX2 R220, R3 ;  /* 0x0000000300dc7308 */ /* 0x0003e20000000800 */
[C---:B------:R-:W-:Y:S02]  /*ce20*/  FMUL.FTZ R40, R100.reuse, R148 ;  /* 0x0000009464287220 */ /* 0x040fe40000410000 */
[C---:B------:R-:W-:Y:S02]  /*ce30*/  FMUL.FTZ R44, R100.reuse, R152 ;  /* 0x00000098642c7220 */ /* 0x040fe40000410000 */
[----:B------:R-:W-:Y:S02]  /*ce40*/  FMUL.FTZ R56, R100, R164 ;  /* 0x000000a464387220 */ /* 0x000fe40000410000 */
[----:B--2---:R-:W-:Y:S02]  /*ce50*/  FFMA.FTZ R2, R102, c[0x0][0x2d0], -R110 ;  /* 0x0000b40066027a23 */ /* 0x004fe4000001086e */
[C---:B------:R-:W-:Y:S02]  /*ce60*/  FMUL.FTZ R57, R100.reuse, R165 ;  /* 0x000000a564397220 */ /* 0x040fe40000410000 */
[----:B------:R2:W3:Y:S01]  /*ce70*/  MUFU.EX2 R185, R2 ;  /* 0x0000000200b97308 */ /* 0x0004e20000000800 */
[C---:B------:R-:W-:Y:S02]  /*ce80*/  FMUL.FTZ R60, R100.reuse, R168 ;  /* 0x000000a8643c7220 */ /* 0x040fe40000410000 */
[C---:B------:R-:W-:Y:S02]  /*ce90*/  FMUL.FTZ R61, R100.reuse, R169 ;  /* 0x000000a9643d7220 */ /* 0x040fe40000410000 */
[C---:B------:R-:W-:Y:S02]  /*cea0*/  FMUL.FTZ R72, R100.reuse, R72 ;  /* 0x0000004864487220 */ /* 0x040fe40000410000 */
[C---:B------:R-:W-:Y:S02]  /*ceb0*/  FMUL.FTZ R73, R100.reuse, R73 ;  /* 0x0000004964497220 */ /* 0x040fe40000410000 */
[C---:B------:R-:W-:Y:S02]  /*cec0*/  FMUL.FTZ R76, R100.reuse, R76 ;  /* 0x0000004c644c7220 */ /* 0x040fe40000410000 */
[----:B------:R-:W-:Y:S02]  /*ced0*/  FMUL.FTZ R77, R100, R77 ;  /* 0x0000004d644d7220 */ /* 0x000fe40000410000 */
[--C-:B-1----:R-:W-:Y:S02]  /*cee0*/  FFMA.FTZ R3, R17, c[0x0][0x2d0], -R111.reuse ;  /* 0x0000b40011037a23 */ /* 0x102fe4000001086f */
[C---:B------:R-:W-:Y:S02]  /*cef0*/  FMUL.FTZ R17, R103.reuse, R125 ;  /* 0x0000007d67117220 */ /* 0x040fe40000410000 */
[----:B------:R-:W-:Y:S01]  /*cf00*/  MUFU.EX2 R31, R3 ;  /* 0x00000003001f7308 */ /* 0x000fe20000000800 */
[----:B------:R-:W-:Y:S02]  /*cf10*/  FMUL.FTZ R85, R103, R85 ;  /* 0x0000005567557220 */ /* 0x000fe40000410000 */
[C---:B------:R-:W-:Y:S02]  /*cf20*/  FMUL.FTZ R86, R101.reuse, R86 ;  /* 0x0000005665567220 */ /* 0x040fe40000410000 */
[----:B------:R-:W-:Y:S01]  /*cf30*/  FMUL.FTZ R87, R101, R87 ;  /* 0x0000005765577220 */ /* 0x000fe20000410000 */
[----:B--2---:R-:W1:Y:S01]  /*cf40*/  SHFL.BFLY PT, R2, R0, 0x1, 0x1f ;  /* 0x0c201f0000027f89 */ /* 0x004e6200000e0000 */
[----:B---3--:R-:W-:Y:S01]  /*cf50*/  F2FP.PACK_AB R114, R34, R185 ;  /* 0x000000b92272723e */ /* 0x008fe200000000ff */
[C---:B------:R-:W-:Y:S02]  /*cf60*/  FMUL.FTZ R88, R100.reuse, R88 ;  /* 0x0000005864587220 */ /* 0x040fe40000410000 */
[C---:B------:R-:W-:Y:S02]  /*cf70*/  FMUL.FTZ R89, R100.reuse, R89 ;  /* 0x0000005964597220 */ /* 0x040fe40000410000 */
[C---:B------:R-:W-:Y:S02]  /*cf80*/  FMUL.FTZ R92, R100.reuse, R92 ;  /* 0x0000005c645c7220 */ /* 0x040fe40000410000 */
[----:B------:R-:W-:Y:S02]  /*cf90*/  FMUL.FTZ R93, R100, R93 ;  /* 0x0000005d645d7220 */ /* 0x000fe40000410000 */
[C---:B------:R-:W-:Y:S02]  /*cfa0*/  FMUL.FTZ R96, R103.reuse, R96 ;  /* 0x0000006067607220 */ /* 0x040fe40000410000 */
[----:B------:R-:W-:Y:S02]  /*cfb0*/  FMUL.FTZ R97, R103, R97 ;  /* 0x0000006167617220 */ /* 0x000fe40000410000 */
[C---:B------:R-:W-:Y:S02]  /*cfc0*/  FMUL.FTZ R98, R101.reuse, R98 ;  /* 0x0000006265627220 */ /* 0x040fe40000410000 */
[C---:B------:R-:W-:Y:S01]  /*cfd0*/  FMUL.FTZ R99, R101.reuse, R99 ;  /* 0x0000006365637220 */ /* 0x040fe20000410000 */
[----:B-1----:R-:W-:Y:S01]  /*cfe0*/  FMNMX.FTZ R102, R2, R0, !PT ;  /* 0x0000000002667209 */ /* 0x002fe20007810000 */
[--C-:B------:R-:W-:Y:S02]  /*cff0*/  FFMA.FTZ R2, R186, c[0x0][0x2d0], -R176.reuse ;  /* 0x0000b400ba027a23 */ /* 0x100fe400000108b0 */
[----:B------:R-:W-:Y:S02]  /*d000*/  FFMA.FTZ R0, R18, c[0x0][0x2d0], -R111 ;  /* 0x0000b40012007a23 */ /* 0x000fe4000001086f */
[----:B------:R1:W-:Y:S01]  /*d010*/  MUFU.EX2 R12, R2 ;  /* 0x00000002000c7308 */ /* 0x0003e20000000800 */
[C---:B------:R-:W-:Y:S09]  /*d020*/  FMUL.FTZ R18, R101.reuse, R126 ;  /* 0x0000007e65127220 */ /* 0x040ff20000410000 */
[----:B------:R2:W3:Y:S01]  /*d030*/  MUFU.EX2 R33, R0 ;  /* 0x0000000000217308 */ /* 0x0004e20000000800 */
[--C-:B-1----:R-:W-:Y:S01]  /*d040*/  FFMA.FTZ R2, R190, c[0x0][0x2d0], -R176.reuse ;  /* 0x0000b400be027a23 */ /* 0x102fe200000108b0 */
[----:B------:R-:W-:Y:S01]  /*d050*/  MOV R190, R19 ;  /* 0x0000001300be7202 */ /* 0x000fe20000000f00 */
[----:B------:R-:W-:Y:S07]  /*d060*/  FMUL.FTZ R19, R101, R127 ;  /* 0x0000007f65137220 */ /* 0x000fee0000410000 */
[----:B------:R1:W4:Y:S01]  /*d070*/  MUFU.EX2 R26, R2 ;  /* 0x00000002001a7308 */ /* 0x0003220000000800 */
[----:B------:R-:W-:Y:S01]  /*d080*/  LDSM.16.MT88.4 R124, [R221+0x2100] ;  /* 0x00210000dd7c783b */ /* 0x000fe20000004200 */
[----:B------:R-:W-:Y:S01]  /*d090*/  MOV R156, R190 ;  /* 0x000000be009c7202 */ /* 0x000fe20000000f00 */
[----:B--2---:R-:W-:Y:S01]  /*d0a0*/  FADD.FTZ R0, -R102, R107 ;  /* 0x0000006b66007221 */ /* 0x004fe20000010100 */
[----:B---3--:R-:W-:Y:S02]  /*d0b0*/  F2FP.PACK_AB R115, R33, R31 ;  /* 0x0000001f2173723e */ /* 0x008fe400000000ff */
[----:B------:R-:W-:Y:S01]  /*d0c0*/  MOV R137, R33 ;  /* 0x0000002100897202 */ /* 0x000fe20000000f00 */
[----:B------:R-:W-:Y:S02]  /*d0d0*/  FMUL.FTZ R0, R0, c[0x0][0x2d0] ;  /* 0x0000b40000007a20 */ /* 0x000fe40000410000 */
[----:B------:R-:W-:Y:S04]  /*d0e0*/  FMUL.FTZ R33, R103, R141 ;  /* 0x0000008d67217220 */ /* 0x000fe80000410000 */
[----:B------:R-:W2:Y:S01]  /*d0f0*/  MUFU.EX2 R0, R0 ;  /* 0x0000000000007308 */ /* 0x000ea20000000800 */
[--C-:B-1----:R-:W-:Y:S01]  /*d100*/  FFMA.FTZ R2, R183, c[0x0][0x2d0], -R176.reuse ;  /* 0x0000b400b7027a23 */ /* 0x102fe200000108b0 */
[----:B------:R-:W-:Y:S01]  /*d110*/  MOV R183, R12 ;  /* 0x0000000c00b77202 */ /* 0x000fe20000000f00 */
[----:B------:R-:W-:Y:S01]  /*d120*/  FMUL.FTZ R12, R100, R120 ;  /* 0x00000078640c7220 */ /* 0x000fe20000410000 */
[----:B----4-:R-:W-:Y:S06]  /*d130*/  MOV R133, R26 ;  /* 0x0000001a00857202 */ /* 0x010fec0000000f00 */
[----:B------:R1:W-:Y:S01]  /*d140*/  MUFU.EX2 R4, R2 ;  /* 0x0000000200047308 */ /* 0x0003e20000000800 */
[----:B------:R-:W-:Y:S01]  /*d150*/  F2FP.PACK_AB R116, R26, R183 ;  /* 0x000000b71a74723e */ /* 0x000fe200000000ff */
[C---:B--2---:R-:W-:Y:S02]  /*d160*/  FMUL.FTZ R26, R0.reuse, R134 ;  /* 0x00000086001a7220 */ /* 0x044fe40000410000 */
[C---:B------:R-:W-:Y:S02]  /*d170*/  FMUL.FTZ R27, R0.reuse, R135 ;  /* 0x00000087001b7220 */ /* 0x040fe40000410000 */
[C---:B------:R-:W-:Y:S02]  /*d180*/  FMUL.FTZ R14, R0.reuse, R122 ;  /* 0x0000007a000e7220 */ /* 0x040fe40000410000 */
[C---:B------:R-:W-:Y:S02]  /*d190*/  FMUL.FTZ R15, R0.reuse, R123 ;  /* 0x0000007b000f7220 */ /* 0x040fe40000410000 */
[C---:B------:R-:W-:Y:S01]  /*d1a0*/  FMUL.FTZ R42, R0.reuse, R150 ;  /* 0x00000096002a7220 */ /* 0x040fe20000410000 */
[----:B------:R-:W2:Y:S01]  /*d1b0*/  LDSM.16.MT88.4 R120, [R222+0x1100] ;  /* 0x00110000de78783b */ /* 0x000ea20000004200 */
[----:B------:R-:W-:Y:S01]  /*d1c0*/  FMUL.FTZ R30, R0, R138 ;  /* 0x0000008a001e7220 */ /* 0x000fe20000410000 */
[----:B------:R-:W-:Y:S01]  /*d1d0*/  MOV R138, R34 ;  /* 0x00000022008a7202 */ /* 0x000fe20000000f00 */
[----:B-1----:R-:W-:Y:S02]  /*d1e0*/  FFMA.FTZ R2, R182, c[0x0][0x2d0], -R176 ;  /* 0x0000b400b6027a23 */ /* 0x002fe400000108b0 */
[----:B------:R-:W-:Y:S02]  /*d1f0*/  FMUL.FTZ R34, R101, R142 ;  /* 0x0000008e65227220 */ /* 0x000fe40000410000 */
        /* <DEDUP_REMOVED lines=13> */
[----:B-1----:R-:W-:Y:S02]  /*d2d0*/  FMUL.FTZ R2, R102, c[0x0][0x2d0] ;  /* 0x0000b40066027a20 */ /* 0x002fe40000410000 */
[----:B------:R-:W-:Y:S02]  /*d2e0*/  FMUL.FTZ R91, R0, R91 ;  /* 0x0000005b005b7220 */ /* 0x000fe40000410000 */
[--C-:B------:R-:W-:Y:S02]  /*d2f0*/  FFMA.FTZ R3, R184, c[0x0][0x2d0], -R2.reuse ;  /* 0x0000b400b8037a23 */ /* 0x100fe40000010802 */
[C---:B------:R-:W-:Y:S02]  /*d300*/  FMUL.FTZ R94, R0.reuse, R94 ;  /* 0x0000005e005e7220 */ /* 0x040fe40000410000 */
[----:B------:R1:W-:Y:S01]  /*d310*/  MUFU.EX2 R182, R3 ;  /* 0x0000000300b67308 */ /* 0x0003e20000000800 */
[----:B------:R-:W-:Y:S02]  /*d320*/  FMUL.FTZ R95, R0, R95 ;  /* 0x0000005f005f7220 */ /* 0x000fe40000410000 */
[--C-:B------:R-:W-:Y:S02]  /*d330*/  FFMA.FTZ R108, R108, c[0x0][0x2d0], -R2.reuse ;  /* 0x0000b4006c6c7a23 */ /* 0x100fe40000010802 */
[--C-:B-1----:R-:W-:Y:S01]  /*d340*/  FFMA.FTZ R3, R191, c[0x0][0x2d0], -R2.reuse ;  /* 0x0000b400bf037a23 */ /* 0x102fe20000010802 */
[----:B------:R-:W-:Y:S01]  /*d350*/  MOV R191, R11 ;  /* 0x0000000b00bf7202 */ /* 0x000fe20000000f00 */
[C---:B------:R-:W-:Y:S03]  /*d360*/  FMUL.FTZ R11, R0.reuse, R119 ;  /* 0x00000077000b7220 */ /* 0x040fe60000410000 */
[----:B------:R1:W3:Y:S02]  /*d370*/  MUFU.EX2 R186, R3 ;  /* 0x0000000300ba7308 */ /* 0x0002e40000000800 */
[--C-:B-1----:R-:W-:Y:S01]  /*d380*/  FFMA.FTZ R3, R189, c[0x0][0x2d0], -R2.reuse ;  /* 0x0000b400bd037a23 */ /* 0x102fe20000010802 */
[----:B------:R-:W-:Y:S01]  /*d390*/  MOV R189, R10 ;  /* 0x0000000a00bd7202 */ /* 0x000fe20000000f00 */
[----:B------:R-:W-:Y:S01]  /*d3a0*/  FMUL.FTZ R10, R0, R118 ;  /* 0x00000076000a7220 */ /* 0x000fe20000410000 */
[----:B---3--:R-:W-:Y:S05]  /*d3b0*/  F2FP.PACK_AB R117, R186, R182 ;  /* 0x000000b6ba75723e */ /* 0x008fea00000000ff */
[----:B------:R1:W3:Y:S01]  /*d3c0*/  MUFU.EX2 R28, R3 ;  /* 0x00000003001c7308 */ /* 0x0002e20000000800 */
[----:B------:R-:W-:Y:S01]  /*d3d0*/  F2FP.PACK_AB R113, R220, R189 ;  /* 0x000000bddc71723e */ /* 0x000fe200000000ff */
[----:B-1----:R-:W-:Y:S01]  /*d3e0*/  FFMA.FTZ R3, R188, c[0x0][0x2d0], -R2 ;  /* 0x0000b400bc037a23 */ /* 0x002fe20000010802 */
[----:B------:R-:W-:Y:S01]  /*d3f0*/  MOV R188, R4 ;  /* 0x0000000400bc7202 */ /* 0x000fe20000000f00 */
[----:B------:R-:W-:Y:S01]  /*d400*/  FMUL.FTZ R4, R103, R112 ;  /* 0x0000007067047220 */ /* 0x000fe20000410000 */
[----:B------:R-:W-:Y:S05]  /*d410*/  F2FP.PACK_AB R112, R32, R191 ;  /* 0x000000bf2070723e */ /* 0x000fea00000000ff */
[----:B------:R1:W4:Y:S01]  /*d420*/  MUFU.EX2 R181, R3 ;  /* 0x0000000300b57308 */ /* 0x0003220000000800 */
[----:B---3--:R-:W-:Y:S02]  /*d430*/  MOV R135, R28 ;  /* 0x0000001c00877202 */ /* 0x008fe40000000f00 */
[----:B------:R-:W-:Y:S01]  /*d440*/  F2FP.PACK_AB R118, R180, R188 ;  /* 0x000000bcb476723e */ /* 0x000fe200000000ff */
[-C--:B------:R-:W-:Y:S05]  /*d450*/  HMMA.16816.F32 R4, R112, R20.reuse, R4 ;  /* 0x000000147004723c */ /* 0x080fea0000001804 */
[--C-:B-1----:R-:W-:Y:S01]  /*d460*/  FFMA.FTZ R3, R192, c[0x0][0x2d0], -R110.reuse ;  /* 0x0000b400c0037a23 */ /* 0x102fe2000001086e */
[----:B----4-:R-:W-:Y:S01]  /*d470*/  F2FP.PACK_AB R119, R181, R28 ;  /* 0x0000001cb577723e */ /* 0x010fe200000000ff */
[----:B------:R-:W-:Y:S01]  /*d480*/  FMUL.FTZ R28, R100, R136 ;  /* 0x00000088641c7220 */ /* 0x000fe20000410000 */
[----:B------:R-:W-:Y:S01]  /*d490*/  MOV R136, R31 ;  /* 0x0000001f00887202 */ /* 0x000fe20000000f00 */
[----:B------:R1:W-:Y:S03]  /*d4a0*/  MUFU.EX2 R132, R3 ;  /* 0x0000000300847308 */ /* 0x0003e60000000800 */
[----:B------:R-:W-:Y:S01]  /*d4b0*/  FMUL.FTZ R31, R0, R139 ;  /* 0x0000008b001f7220 */ /* 0x000fe20000410000 */
[----:B------:R-:W-:Y:S01]  /*d4c0*/  MOV R139, R32 ;  /* 0x00000020008b7202 */ /* 0x000fe20000000f00 */
[C---:B------:R-:W-:Y:S01]  /*d4d0*/  FMUL.FTZ R32, R103.reuse, R140 ;  /* 0x0000008c67207220 */ /* 0x040fe20000410000 */
[C---:B------:R-:W-:Y:S04]  /*d4e0*/  HMMA.16816.F32 R8, R116.reuse, R20, R8 ;  /* 0x000000147408723c */ /* 0x040fe80000001808 */
[----:B------:R-:W-:Y:S02]  /*d4f0*/  MOV R152, R139 ;  /* 0x0000008b00987202 */ /* 0x000fe40000000f00 */
[----:B------:R-:W-:Y:S01]  /*d500*/  MOV R139, R135 ;  /* 0x00000087008b7202 */ /* 0x000fe20000000f00 */
[C---:B------:R-:W-:Y:S01]  /*d510*/  FMUL.FTZ R20, R103.reuse, R128 ;  /* 0x0000008067147220 */ /* 0x040fe20000410000 */
[-C--:B------:R-:W-:Y:S04]  /*d520*/  HMMA.16816.F32 R12, R116, R22.reuse, R12 ;  /* 0x00000016740c723c */ /* 0x080fe8000000180c */
[----:B------:R-:W-:Y:S01]  /*d530*/  FMUL.FTZ R21, R103, R129 ;  /* 0x0000008167157220 */ /* 0x000fe20000410000 */
[----:B------:R-:W-:Y:S03]  /*d540*/  MOV R135, R188 ;  /* 0x000000bc00877202 */ /* 0x000fe60000000f00 */
[C---:B------:R-:W-:Y:S04]  /*d550*/  HMMA.16816.F32 R16, R112.reuse, R22, R16 ;  /* 0x000000167010723c */ /* 0x040fe80000001810 */
[--C-:B-1----:R-:W-:Y:S03]  /*d560*/  FFMA.FTZ R3, R193, c[0x0][0x2d0], -R110.reuse ;  /* 0x0000b400c1037a23 */ /* 0x102fe6000001086e */
[C---:B------:R-:W-:Y:S01]  /*d570*/  FMUL.FTZ R22, R101.reuse, R130 ;  /* 0x0000008265167220 */ /* 0x040fe20000410000 */
[----:B------:R1:W-:Y:S01]  /*d580*/  MUFU.EX2 R184, R3 ;  /* 0x0000000300b87308 */ /* 0x0003e20000000800 */
[----:B------:R-:W-:Y:S02]  /*d590*/  FMUL.FTZ R23, R101, R131 ;  /* 0x0000008365177220 */ /* 0x000fe40000410000 */
[----:B------:R-:W-:Y:S05]  /*d5a0*/  LDSM.16.MT88.4 R128, [R222+0x500] ;  /* 0x00050000de80783b */ /* 0x000fea0000004200 */
[-C--:B------:R-:W-:Y:S08]  /*d5b0*/  HMMA.16816.F32 R20, R112, R36.reuse, R20 ;  /* 0x000000247014723c */ /* 0x080ff00000001814 */
[C---:B------:R-:W-:Y:S07]  /*d5c0*/  HMMA.16816.F32 R24, R116.reuse, R36, R24 ;  /* 0x000000247418723c */ /* 0x040fee0000001818 */
[C---:B------:R-:W-:Y:S01]  /*d5d0*/  FMUL.FTZ R36, R103.reuse, R144 ;  /* 0x0000009067247220 */ /* 0x040fe20000410000 */
[-C--:B------:R-:W-:Y:S04]  /*d5e0*/  HMMA.16816.F32 R28, R116, R38.reuse, R28 ;  /* 0x00000026741c723c */ /* 0x080fe8000000181c */
[--C-:B-1----:R-:W-:Y:S01]  /*d5f0*/  FFMA.FTZ R3, R196, c[0x0][0x2d0], -R111.reuse ;  /* 0x0000b400c4037a23 */ /* 0x102fe2000001086f */
[----:B------:R-:W-:Y:S01]  /*d600*/  MOV R144, R133 ;  /* 0x0000008500907202 */ /* 0x000fe20000000f00 */
[----:B------:R-:W-:Y:S01]  /*d610*/  FMUL.FTZ R37, R103, R145 ;  /* 0x0000009167257220 */ /* 0x000fe20000410000 */
[----:B------:R-:W-:Y:S01]  /*d620*/  MOV R133, R191 ;  /* 0x000000bf00857202 */ /* 0x000fe20000000f00 */
[C---:B------:R-:W-:Y:S01]  /*d630*/  HMMA.16816.F32 R32, R112.reuse, R38, R32 ;  /* 0x000000267020723c */ /* 0x040fe20000001820 */
[----:B------:R1:W-:Y:S03]  /*d640*/  MUFU.EX2 R134, R3 ;  /* 0x0000000300867308 */ /* 0x0003e60000000800 */
[----:B------:R-:W-:Y:S03]  /*d650*/  MOV R145, R189 ;  /* 0x000000bd00917202 */ /* 0x000fe60000000f00 */
[C---:B------:R-:W-:Y:S02]  /*d660*/  FMUL.FTZ R39, R101.reuse, R147 ;  /* 0x0000009365277220 */ /* 0x040fe40000410000 */
[----:B------:R-:W-:Y:S07]  /*d670*/  FMUL.FTZ R38, R101, R146 ;  /* 0x0000009265267220 */ /* 0x000fee0000410000 */
[-C--:B------:R-:W-:Y:S08]  /*d680*/  HMMA.16816.F32 R36, R112, R52.reuse, R36 ;  /* 0x000000347024723c */ /* 0x080ff00000001824 */
[C---:B------:R-:W-:Y:S04]  /*d690*/  HMMA.16816.F32 R40, R116.reuse, R52, R40 ;  /* 0x000000347428723c */ /* 0x040fe80000001828 */
[--C-:B-1----:R-:W-:Y:S03]  /*d6a0*/  FFMA.FTZ R3, R198, c[0x0][0x2d0], -R111.reuse ;  /* 0x0000b400c6037a23 */ /* 0x102fe6000001086f */
[C---:B------:R-:W-:Y:S01]  /*d6b0*/  FMUL.FTZ R52, R103.reuse, R160 ;  /* 0x000000a067347220 */ /* 0x040fe20000410000 */
[-C--:B------:R-:W-:Y:S01]  /*d6c0*/  HMMA.16816.F32 R44, R116, R54.reuse, R44 ;  /* 0x00000036742c723c */ /* 0x080fe2000000182c */
[----:B------:R1:W3:Y:S03]  /*d6d0*/  MUFU.EX2 R140, R3 ;  /* 0x00000003008c7308 */ /* 0x0002e60000000800 */
[----:B------:R-:W-:Y:S04]  /*d6e0*/  FMUL.FTZ R53, R103, R161 ;  /* 0x000000a167357220 */ /* 0x000fe80000410000 */
[C---:B------:R-:W-:Y:S07]  /*d6f0*/  HMMA.16816.F32 R48, R112.reuse, R54, R48 ;  /* 0x000000367030723c */ /* 0x040fee0000001830 */
[C---:B------:R-:W-:Y:S02]  /*d700*/  FMUL.FTZ R54, R101.reuse, R162 ;  /* 0x000000a265367220 */ /* 0x040fe40000410000 */
[----:B------:R-:W-:Y:S07]  /*d710*/  FMUL.FTZ R55, R101, R163 ;  /* 0x000000a365377220 */ /* 0x000fee0000410000 */
[-C--:B--2---:R-:W-:Y:S03]  /*d720*/  HMMA.16816.F32 R52, R112, R120.reuse, R52 ;  /* 0x000000787034723c */ /* 0x084fe60000001834 */
        /* <DEDUP_REMOVED lines=18> */
[--C-:B-1----:R-:W-:Y:S04]  /*d850*/  FFMA.FTZ R3, R199, c[0x0][0x2d0], -R111.reuse ;  /* 0x0000b400c7037a23 */ /* 0x102fe8000001086f */
[----:B------:R-:W-:Y:S01]  /*d860*/  HMMA.16816.F32 R96, R112, R122, R96 ;  /* 0x0000007a7060723c */ /* 0x000fe20000001860 */
[----:B------:R-:W1:Y:S01]  /*d870*/  LDSM.16.MT88.4 R120, [R221+0x1500] ;  /* 0x00150000dd78783b */ /* 0x000e620000004200 */
[----:B------:R2:W2:Y:S05]  /*d880*/  MUFU.EX2 R153, R3 ;  /* 0x0000000300997308 */ /* 0x0004aa0000000800 */
[----:B---3--:R-:W-:Y:S02]  /*d890*/  F2FP.PACK_AB R113, R140, R134 ;  /* 0x000000868c71723e */ /* 0x008fe400000000ff */
[----:B----4-:R-:W-:Y:S03]  /*d8a0*/  F2FP.PACK_AB R114, R149, R143 ;  /* 0x0000008f9572723e */ /* 0x010fe600000000ff */
[----:B------:R-:W-:Y:S01]  /*d8b0*/  F2FP.PACK_AB R112, R184, R132 ;  /* 0x00000084b870723e */ /* 0x000fe200000000ff */
[--C-:B--2---:R-:W-:Y:S01]  /*d8c0*/  FFMA.FTZ R3, R201, c[0x0][0x2d0], -R176.reuse ;  /* 0x0000b400c9037a23 */ /* 0x104fe200000108b0 */
[----:B------:R-:W-:Y:S03]  /*d8d0*/  F2FP.PACK_AB R115, R153, R150 ;  /* 0x000000969973723e */ /* 0x000fe600000000ff */
[----:B------:R2:W-:Y:S04]  /*d8e0*/  MUFU.EX2 R147, R3 ;  /* 0x0000000300937308 */ /* 0x0005e80000000800 */
[-C--:B------:R-:W-:Y:S03]  /*d8f0*/  HMMA.16816.F32 R4, R112, R124.reuse, R4 ;  /* 0x0000007c7004723c */ /* 0x080fe60000001804 */
[----:B--2---:R-:W-:Y:S04]  /*d900*/  FFMA.FTZ R3, R200, c[0x0][0x2d0], -R176 ;  /* 0x0000b400c8037a23 */ /* 0x004fe800000108b0 */
[----:B------:R2:W3:Y:S02]  /*d910*/  MUFU.EX2 R141, R3 ;  /* 0x00000003008d7308 */ /* 0x0004e40000000800 */
[--C-:B--2---:R-:W-:Y:S03]  /*d920*/  FFMA.FTZ R3, R202, c[0x0][0x2d0], -R2.reuse ;  /* 0x0000b400ca037a23 */ /* 0x104fe60000010802 */
[----:B---3--:R-:W-:Y:S05]  /*d930*/  F2FP.PACK_AB R116, R141, R147 ;  /* 0x000000938d74723e */ /* 0x008fea00000000ff */
[----:B------:R2:W-:Y:S02]  /*d940*/  MUFU.EX2 R148, R3 ;  /* 0x0000000300947308 */ /* 0x0005e40000000800 */
[----:B--2---:R-:W-:Y:S08]  /*d950*/  FFMA.FTZ R3, R203, c[0x0][0x2d0], -R2 ;  /* 0x0000b400cb037a23 */ /* 0x004ff00000010802 */
[----:B------:R2:W3:Y:S02]  /*d960*/  MUFU.EX2 R142, R3 ;  /* 0x00000003008e7308 */ /* 0x0004e40000000800 */
[--C-:B--2---:R-:W-:Y:S01]  /*d970*/  FFMA.FTZ R3, R204, c[0x0][0x2d0], -R176.reuse ;  /* 0x0000b400cc037a23 */ /* 0x104fe200000108b0 */
[----:B---3--:R-:W-:Y:S07]  /*d980*/  F2FP.PACK_AB R117, R142, R148 ;  /* 0x000000948e75723e */ /* 0x008fee00000000ff */
        /* <DEDUP_REMOVED lines=10> */
[----:B------:R2:W-:Y:S01]  /*da30*/  MUFU.EX2 R192, R3 ;  /* 0x0000000300c07308 */ /* 0x0005e20000000800 */
[C---:B------:R-:W-:Y:S08]  /*da40*/  HMMA.16816.F32 R8, R116.reuse, R124, R8 ;  /* 0x0000007c7408723c */ /* 0x040ff00000001808 */
[-C--:B------:R-:W-:Y:S08]  /*da50*/  HMMA.16816.F32 R12, R116, R126.reuse, R12 ;  /* 0x0000007e740c723c */ /* 0x080ff0000000180c */
[C---:B------:R-:W-:Y:S01]  /*da60*/  HMMA.16816.F32 R16, R112.reuse, R126, R16 ;  /* 0x0000007e7010723c */ /* 0x040fe20000001810 */
[----:B------:R-:W3:Y:S03]  /*da70*/  LDSM.16.MT88.4 R124, [R222+0x1500] ;  /* 0x00150000de7c783b */ /* 0x000ee60000004200 */
[--C-:B--2---:R-:W-:Y:S04]  /*da80*/  FFMA.FTZ R3, R213, c[0x0][0x2d0], -R110.reuse ;  /* 0x0000b400d5037a23 */ /* 0x104fe8000001086e */
[-C--:B------:R-:W-:Y:S01]  /*da90*/  HMMA.16816.F32 R20, R112, R128.reuse, R20 ;  /* 0x000000807014723c */ /* 0x080fe20000001814 */
[----:B------:R2:W4:Y:S07]  /*daa0*/  MUFU.EX2 R107, R3 ;  /* 0x00000003006b7308 */ /* 0x00052e0000000800 */
[C---:B------:R-:W-:Y:S08]  /*dab0*/  HMMA.16816.F32 R24, R116.reuse, R128, R24 ;  /* 0x000000807418723c */ /* 0x040ff00000001818 */
[-C--:B------:R-:W-:Y:S08]  /*dac0*/  HMMA.16816.F32 R28, R116, R130.reuse, R28 ;  /* 0x00000082741c723c */ /* 0x080ff0000000181c */
[C---:B------:R-:W-:Y:S01]  /*dad0*/  HMMA.16816.F32 R32, R112.reuse, R130, R32 ;  /* 0x000000827020723c */ /* 0x040fe20000001820 */
[----:B------:R-:W3:Y:S03]  /*dae0*/  LDSM.16.MT88.4 R128, [R221+0x2500] ;  /* 0x00250000dd80783b */ /* 0x000ee60000004200 */
[--C-:B--2---:R-:W-:Y:S04]  /*daf0*/  FFMA.FTZ R3, R214, c[0x0][0x2d0], -R111.reuse ;  /* 0x0000b400d6037a23 */ /* 0x104fe8000001086f */
[-C--:B-1----:R-:W-:Y:S01]  /*db00*/  HMMA.16816.F32 R36, R112, R120.reuse, R36 ;  /* 0x000000787024723c */ /* 0x082fe20000001824 */
[----:B------:R1:W-:Y:S07]  /*db10*/  MUFU.EX2 R213, R3 ;  /* 0x0000000300d57308 */ /* 0x0003ee0000000800 */
[C---:B------:R-:W-:Y:S08]  /*db20*/  HMMA.16816.F32 R40, R116.reuse, R120, R40 ;  /* 0x000000787428723c */ /* 0x040ff00000001828 */
[-C--:B------:R-:W-:Y:S08]  /*db30*/  HMMA.16816.F32 R44, R116, R122.reuse, R44 ;  /* 0x0000007a742c723c */ /* 0x080ff0000000182c */
[C---:B------:R-:W-:Y:S01]  /*db40*/  HMMA.16816.F32 R48, R112.reuse, R122, R48 ;  /* 0x0000007a7030723c */ /* 0x040fe20000001830 */
[----:B------:R-:W2:Y:S03]  /*db50*/  LDSM.16.MT88.4 R120, [R222+0x2500] ;  /* 0x00250000de78783b */ /* 0x000ea60000004200 */
[--C-:B-1----:R-:W-:Y:S01]  /*db60*/  FFMA.FTZ R3, R215, c[0x0][0x2d0], -R111.reuse ;  /* 0x0000b400d7037a23 */ /* 0x102fe2000001086f */
[----:B----4-:R-:W-:Y:S01]  /*db70*/  MOV R215, R107 ;  /* 0x0000006b00d77202 */ /* 0x010fe20000000f00 */
[--C-:B------:R-:W-:Y:S02]  /*db80*/  FFMA.FTZ R107, R209, c[0x0][0x2d0], -R110.reuse ;  /* 0x0000b400d16b7a23 */ /* 0x100fe4000001086e */
[-C--:B---3--:R-:W-:Y:S01]  /*db90*/  HMMA.16816.F32 R52, R112, R124.reuse, R52 ;  /* 0x0000007c7034723c */ /* 0x088fe20000001834 */
[----:B------:R1:W3:Y:S07]  /*dba0*/  MUFU.EX2 R214, R3 ;  /* 0x0000000300d67308 */ /* 0x0002ee0000000800 */
[C---:B------:R-:W-:Y:S03]  /*dbb0*/  HMMA.16816.F32 R56, R116.reuse, R124, R56 ;  /* 0x0000007c7438723c */ /* 0x040fe60000001838 */
[----:B------:R4:W-:Y:S05]  /*dbc0*/  MUFU.EX2 R209, R107 ;  /* 0x0000006b00d17308 */ /* 0x0009ea0000000800 */
[-C--:B------:R-:W-:Y:S08]  /*dbd0*/  HMMA.16816.F32 R60, R116, R126.reuse, R60 ;  /* 0x0000007e743c723c */ /* 0x080ff0000000183c */
[C---:B------:R-:W-:Y:S01]  /*dbe0*/  HMMA.16816.F32 R64, R112.reuse, R126, R64 ;  /* 0x0000007e7040723c */ /* 0x040fe20000001840 */
[----:B------:R-:W3:Y:S03]  /*dbf0*/  LDSM.16.MT88.4 R124, [R221+0x900] ;  /* 0x00090000dd7c783b */ /* 0x000ee60000004200 */
[----:B-1----:R-:W-:Y:S04]  /*dc00*/  FFMA.FTZ R3, R208, c[0x0][0x2d0], -R110 ;  /* 0x0000b400d0037a23 */ /* 0x002fe8000001086e */
[-C--:B------:R-:W-:Y:S01]  /*dc10*/  HMMA.16816.F32 R68, R112, R128.reuse, R68 ;  /* 0x000000807044723c */ /* 0x080fe20000001844 */
[----:B------:R1:W1:Y:S03]  /*dc20*/  MUFU.EX2 R212, R3 ;  /* 0x0000000300d47308 */ /* 0x0002660000000800 */
[----:B----4-:R-:W-:Y:S01]  /*dc30*/  FFMA.FTZ R107, R217, c[0x0][0x2d0], -R176 ;  /* 0x0000b400d96b7a23 */ /* 0x010fe200000108b0 */
[----:B------:R-:W-:Y:S03]  /*dc40*/  MOV R217, R153 ;  /* 0x0000009900d97202 */ /* 0x000fe60000000f00 */
[C---:B------:R-:W-:Y:S03]  /*dc50*/  HMMA.16816.F32 R72, R116.reuse, R128, R72 ;  /* 0x000000807448723c */ /* 0x040fe60000001848 */
[----:B------:R4:W-:Y:S05]  /*dc60*/  MUFU.EX2 R205, R107 ;  /* 0x0000006b00cd7308 */ /* 0x0009ea0000000800 */
[-C--:B------:R-:W-:Y:S08]  /*dc70*/  HMMA.16816.F32 R76, R116, R130.reuse, R76 ;  /* 0x00000082744c723c */ /* 0x080ff0000000184c */
[C---:B------:R-:W-:Y:S01]  /*dc80*/  HMMA.16816.F32 R80, R112.reuse, R130, R80 ;  /* 0x000000827050723c */ /* 0x040fe20000001850 */
[----:B------:R-:W3:Y:S03]  /*dc90*/  LDSM.16.MT88.4 R128, [R222+0x900] ;  /* 0x00090000de80783b */ /* 0x000ee60000004200 */
[--C-:B-1----:R-:W-:Y:S01]  /*dca0*/  FFMA.FTZ R3, R210, c[0x0][0x2d0], -R111.reuse ;  /* 0x0000b400d2037a23 */ /* 0x102fe2000001086f */
[----:B------:R-:W-:Y:S03]  /*dcb0*/  MOV R210, R192 ;  /* 0x000000c000d27202 */ /* 0x000fe60000000f00 */
[-C--:B--2---:R-:W-:Y:S01]  /*dcc0*/  HMMA.16816.F32 R84, R112, R120.reuse, R84 ;  /* 0x000000787054723c */ /* 0x084fe20000001854 */
[----:B------:R1:W-:Y:S03]  /*dcd0*/  MUFU.EX2 R208, R3 ;  /* 0x0000000300d07308 */ /* 0x0003e60000000800 */
[----:B----4-:R-:W-:Y:S04]  /*dce0*/  FFMA.FTZ R107, R178, c[0x0][0x2d0], -R110 ;  /* 0x0000b400b26b7a23 */ /* 0x010fe8000001086e */
[C---:B------:R-:W-:Y:S03]  /*dcf0*/  HMMA.16816.F32 R88, R116.reuse, R120, R88 ;  /* 0x000000787458723c */ /* 0x040fe60000001858 */
[----:B------:R2:W-:Y:S05]  /*dd00*/  MUFU.EX2 R193, R107 ;  /* 0x0000006b00c17308 */ /* 0x0005ea0000000800 */
[-C--:B------:R-:W-:Y:S08]  /*dd10*/  HMMA.16816.F32 R92, R116, R122.reuse, R92 ;  /* 0x0000007a745c723c */ /* 0x080ff0000000185c */
[----:B------:R-:W-:Y:S01]  /*dd20*/  HMMA.16816.F32 R96, R112, R122, R96 ;  /* 0x0000007a7060723c */ /* 0x000fe20000001860 */
[----:B------:R-:W4:Y:S03]  /*dd30*/  LDSM.16.MT88.4 R120, [R221+0x1900] ;  /* 0x00190000dd78783b */ /* 0x000f260000004200 */
[--C-:B-1----:R-:W-:Y:S01]  /*dd40*/  FFMA.FTZ R3, R211, c[0x0][0x2d0], -R111.reuse ;  /* 0x0000b400d3037a23 */ /* 0x102fe2000001086f */
[----:B------:R-:W-:Y:S02]  /*dd50*/  MOV R211, R155 ;  /* 0x0000009b00d37202 */ /* 0x000fe40000000f00 */
[----:B------:R-:W-:Y:S01]  /*dd60*/  F2FP.PACK_AB R112, R215, R210 ;  /* 0x000000d2d770723e */ /* 0x000fe200000000ff */
[----:B------:R1:W1:Y:S01]  /*dd70*/  MUFU.EX2 R207, R3 ;  /* 0x0000000300cf7308 */ /* 0x0002620000000800 */
[----:B---3--:R-:W-:Y:S03]  /*dd80*/  F2FP.PACK_AB R113, R214, R213 ;  /* 0x000000d5d671723e */ /* 0x008fe600000000ff */
[----:B------:R-:W-:Y:S01]  /*dd90*/  F2FP.PACK_AB R114, R209, R212 ;  /* 0x000000d4d172723e */ /* 0x000fe200000000ff */
[--C-:B--2---:R-:W-:Y:S01]  /*dda0*/  FFMA.FTZ R107, R250, c[0x0][0x2d0], -R176.reuse ;  /* 0x0000b400fa6b7a23 */ /* 0x104fe200000108b0 */
[----:B------:R-:W-:Y:S02]  /*ddb0*/  MOV R250, R132 ;  /* 0x0000008400fa7202 */ /* 0x000fe40000000f00 */
[----:B------:R-:W-:Y:S02]  /*ddc0*/  MOV R132, R183 ;  /* 0x000000b700847202 */ /* 0x000fe40000000f00 */
[----:B------:R-:W-:Y:S01]  /*ddd0*/  MUFU.EX2 R189, R107 ;  /* 0x0000006b00bd7308 */ /* 0x000fe20000000800 */
[----:B-1----:R-:W-:Y:S01]  /*dde0*/  FFMA.FTZ R3, R216, c[0x0][0x2d0], -R176 ;  /* 0x0000b400d8037a23 */ /* 0x002fe200000108b0 */
[----:B------:R-:W-:Y:S02]  /*ddf0*/  F2FP.PACK_AB R115, R207, R208 ;  /* 0x000000d0cf73723e */ /* 0x000fe400000000ff */
[----:B------:R-:W-:Y:S06]  /*de00*/  MOV R216, R154 ;  /* 0x0000009a00d87202 */ /* 0x000fec0000000f00 */
[----:B------:R1:W2:Y:S01]  /*de10*/  MUFU.EX2 R206, R3 ;  /* 0x0000000300ce7308 */ /* 0x0002a20000000800 */
[-C--:B------:R-:W-:Y:S03]  /*de20*/  HMMA.16816.F32 R4, R112, R124.reuse, R4 ;  /* 0x0000007c7004723c */ /* 0x080fe60000001804 */
[--C-:B-1----:R-:W-:Y:S01]  /*de30*/  FFMA.FTZ R3, R218, c[0x0][0x2d0], -R2.reuse ;  /* 0x0000b400da037a23 */ /* 0x102fe20000010802 */
[----:B--2---:R-:W-:Y:S02]  /*de40*/  F2FP.PACK_AB R116, R205, R206 ;  /* 0x000000cecd74723e */ /* 0x004fe400000000ff */
[----:B------:R-:W-:Y:S03]  /*de50*/  MOV R218, R149 ;  /* 0x0000009500da7202 */ /* 0x000fe60000000f00 */
[----:B------:R1:W-:Y:S03]  /*de60*/  MUFU.EX2 R204, R3 ;  /* 0x0000000300cc7308 */ /* 0x0003e60000000800 */
        /* <DEDUP_REMOVED lines=9> */
[----:B------:R-:W-:Y:S01]  /*df00*/  MOV R138, R186 ;  /* 0x000000ba008a7202 */ /* 0x000fe20000000f00 */
[--C-:B-1----:R-:W-:Y:S01]  /*df10*/  FFMA.FTZ R3, R239, c[0x0][0x2d0], -R176.reuse ;  /* 0x0000b400ef037a23 */ /* 0x102fe200000108b0 */
[----:B--2---:R-:W-:Y:S02]  /*df20*/  F2FP.PACK_AB R117, R203, R204 ;  /* 0x000000cccb75723e */ /* 0x004fe400000000ff */
[----:B------:R-:W-:Y:S03]  /*df30*/  MOV R239, R151 ;  /* 0x0000009700ef7202 */ /* 0x000fe60000000f00 */
        /* <DEDUP_REMOVED lines=22> */
[----:B------:R1:W3:Y:S01]  /*e0a0*/  MUFU.EX2 R197, R3 ;  /* 0x0000000300c57308 */ /* 0x0002e20000000800 */
[----:B------:R-:W-:Y:S06]  /*e0b0*/  LDSM.16.MT88.4 R140, [R222+0xd00] ;  /* 0x000d0000de8c783b */ /* 0x000fec0000004200 */
[C---:B------:R-:W-:Y:S08]  /*e0c0*/  HMMA.16816.F32 R24, R116.reuse, R128, R24 ;  /* 0x000000807418723c */ /* 0x040ff00000001818 */
[-C--:B------:R-:W-:Y:S08]  /*e0d0*/  HMMA.16816.F32 R28, R116, R130.reuse, R28 ;  /* 0x00000082741c723c */ /* 0x080ff0000000181c */
[C---:B------:R-:W-:Y:S01]  /*e0e0*/  HMMA.16816.F32 R32, R112.reuse, R130, R32 ;  /* 0x000000827020723c */ /* 0x040fe20000001820 */
[----:B------:R-:W2:Y:S03]  /*e0f0*/  LDSM.16.MT88.4 R128, [R221+0x2900] ;  /* 0x00290000dd80783b */ /* 0x000ea60000004200 */
[--C-:B-1----:R-:W-:Y:S01]  /*e100*/  FFMA.FTZ R3, R247, c[0x0][0x2d0], -R111.reuse ;  /* 0x0000b400f7037a23 */ /* 0x102fe2000001086f */
[----:B------:R-:W-:Y:S02]  /*e110*/  MOV R247, R184 ;  /* 0x000000b800f77202 */ /* 0x000fe40000000f00 */
[----:B------:R3:W-:Y:S01]  /*e120*/  MUFU.EX2 R184, R108 ;  /* 0x0000006c00b87308 */ /* 0x0007e20000000800 */
[-C--:B----4-:R-:W-:Y:S08]  /*e130*/  HMMA.16816.F32 R36, R112, R120.reuse, R36 ;  /* 0x000000787024723c */ /* 0x090ff00000001824 */
[C---:B------:R-:W-:Y:S01]  /*e140*/  HMMA.16816.F32 R40, R116.reuse, R120, R40 ;  /* 0x000000787428723c */ /* 0x040fe20000001828 */
[----:B------:R1:W-:Y:S07]  /*e150*/  MUFU.EX2 R196, R3 ;  /* 0x0000000300c47308 */ /* 0x0003ee0000000800 */
[-C--:B------:R-:W-:Y:S04]  /*e160*/  HMMA.16816.F32 R44, R116, R122.reuse, R44 ;  /* 0x0000007a742c723c */ /* 0x080fe8000000182c */
[----:B---3--:R-:W-:Y:S04]  /*e170*/  F2FP.PACK_AB R108, R197, R198 ;  /* 0x000000c6c56c723e */ /* 0x008fe800000000ff */
[C---:B------:R-:W-:Y:S01]  /*e180*/  HMMA.16816.F32 R48, R112.reuse, R122, R48 ;  /* 0x0000007a7030723c */ /* 0x040fe20000001830 */
[----:B------:R-:W3:Y:S07]  /*e190*/  LDSM.16.MT88.4 R120, [R222+0x2900] ;  /* 0x00290000de78783b */ /* 0x000eee0000004200 */
[-C--:B--2---:R-:W-:Y:S04]  /*e1a0*/  HMMA.16816.F32 R52, R112, R124.reuse, R52 ;  /* 0x0000007c7034723c */ /* 0x084fe80000001834 */
[--C-:B-1----:R-:W-:Y:S01]  /*e1b0*/  FFMA.FTZ R3, R248, c[0x0][0x2d0], -R111.reuse ;  /* 0x0000b400f8037a23 */ /* 0x102fe2000001086f */
[----:B------:R-:W-:Y:S03]  /*e1c0*/  MOV R248, R148 ;  /* 0x0000009400f87202 */ /* 0x000fe60000000f00 */
[C---:B------:R-:W-:Y:S01]  /*e1d0*/  HMMA.16816.F32 R56, R116.reuse, R124, R56 ;  /* 0x0000007c7438723c */ /* 0x040fe20000001838 */
[----:B------:R1:W-:Y:S07]  /*e1e0*/  MUFU.EX2 R195, R3 ;  /* 0x0000000300c37308 */ /* 0x0003ee0000000800 */
[-C--:B------:R-:W-:Y:S08]  /*e1f0*/  HMMA.16816.F32 R60, R116, R126.reuse, R60 ;  /* 0x0000007e743c723c */ /* 0x080ff0000000183c */
[C---:B------:R-:W-:Y:S01]  /*e200*/  HMMA.16816.F32 R64, R112.reuse, R126, R64 ;  /* 0x0000007e7040723c */ /* 0x040fe20000001840 */
[----:B------:R-:W2:Y:S07]  /*e210*/  LDSM.16.MT88.4 R124, [R221+0xd00] ;  /* 0x000d0000dd7c783b */ /* 0x000eae0000004200 */
[-C--:B------:R-:W-:Y:S04]  /*e220*/  HMMA.16816.F32 R68, R112, R128.reuse, R68 ;  /* 0x000000807044723c */ /* 0x080fe80000001844 */
[----:B-1----:R-:W-:Y:S04]  /*e230*/  FFMA.FTZ R3, R177, c[0x0][0x2d0], -R110 ;  /* 0x0000b400b1037a23 */ /* 0x002fe8000001086e */
[C---:B------:R-:W-:Y:S01]  /*e240*/  HMMA.16816.F32 R72, R116.reuse, R128, R72 ;  /* 0x000000807448723c */ /* 0x040fe20000001848 */
[----:B------:R1:W4:Y:S07]  /*e250*/  MUFU.EX2 R194, R3 ;  /* 0x0000000300c27308 */ /* 0x00032e0000000800 */
[-C--:B------:R-:W-:Y:S08]  /*e260*/  HMMA.16816.F32 R76, R116, R130.reuse, R76 ;  /* 0x00000082744c723c */ /* 0x080ff0000000184c */
[C---:B------:R-:W-:Y:S08]  /*e270*/  HMMA.16816.F32 R80, R112.reuse, R130, R80 ;  /* 0x000000827050723c */ /* 0x040ff00000001850 */
[-C--:B---3--:R-:W-:Y:S04]  /*e280*/  HMMA.16816.F32 R84, R112, R120.reuse, R84 ;  /* 0x000000787054723c */ /* 0x088fe80000001854 */
[--C-:B-1----:R-:W-:Y:S01]  /*e290*/  FFMA.FTZ R3, R179, c[0x0][0x2d0], -R111.reuse ;  /* 0x0000b400b3037a23 */ /* 0x102fe2000001086f */
[----:B----4-:R-:W-:Y:S03]  /*e2a0*/  F2FP.PACK_AB R110, R193, R194 ;  /* 0x000000c2c16e723e */ /* 0x010fe600000000ff */
[C---:B------:R-:W-:Y:S01]  /*e2b0*/  HMMA.16816.F32 R88, R116.reuse, R120, R88 ;  /* 0x000000787458723c */ /* 0x040fe20000001858 */
[----:B------:R1:W-:Y:S07]  /*e2c0*/  MUFU.EX2 R192, R3 ;  /* 0x0000000300c07308 */ /* 0x0003ee0000000800 */
[-C--:B------:R-:W-:Y:S08]  /*e2d0*/  HMMA.16816.F32 R92, R116, R122.reuse, R92 ;  /* 0x0000007a745c723c */ /* 0x080ff0000000185c */
[----:B------:R-:W-:Y:S04]  /*e2e0*/  HMMA.16816.F32 R96, R112, R122, R96 ;  /* 0x0000007a7060723c */ /* 0x000fe80000001860 */
[----:B-1----:R-:W-:Y:S01]  /*e2f0*/  FFMA.FTZ R3, R243, c[0x0][0x2d0], -R111 ;  /* 0x0000b400f3037a23 */ /* 0x002fe2000001086f */
[----:B------:R-:W-:Y:S03]  /*e300*/  MOV R243, R147 ;  /* 0x0000009300f37202 */ /* 0x000fe60000000f00 */
[----:B------:R1:W3:Y:S04]  /*e310*/  MUFU.EX2 R191, R3 ;  /* 0x0000000300bf7308 */ /* 0x0002e80000000800 */
[----:B-1----:R-:W-:Y:S01]  /*e320*/  FFMA.FTZ R3, R249, c[0x0][0x2d0], -R176 ;  /* 0x0000b400f9037a23 */ /* 0x002fe200000108b0 */
[----:B---3--:R-:W-:Y:S02]  /*e330*/  F2FP.PACK_AB R111, R191, R192 ;  /* 0x000000c0bf6f723e */ /* 0x008fe400000000ff */
[----:B------:R-:W-:Y:S03]  /*e340*/  MOV R249, R134 ;  /* 0x0000008600f97202 */ /* 0x000fe60000000f00 */
[----:B------:R1:W-:Y:S01]  /*e350*/  MUFU.EX2 R190, R3 ;  /* 0x0000000300be7308 */ /* 0x0003e20000000800 */
[----:B------:R-:W-:Y:S02]  /*e360*/  MOV R134, R133 ;  /* 0x0000008500867202 */ /* 0x000fe40000000f00 */
[----:B------:R-:W-:Y:S01]  /*e370*/  MOV R133, R182 ;  /* 0x000000b600857202 */ /* 0x000fe20000000f00 */
[--C-:B-1----:R-:W-:Y:S01]  /*e380*/  FFMA.FTZ R3, R252, c[0x0][0x2d0], -R2.reuse ;  /* 0x0000b400fc037a23 */ /* 0x102fe20000010802 */
[----:B------:R-:W-:Y:S05]  /*e390*/  MOV R252, R181 ;  /* 0x000000b500fc7202 */ /* 0x000fea0000000f00 */
[----:B------:R1:W-:Y:S02]  /*e3a0*/  MUFU.EX2 R188, R3 ;  /* 0x0000000300bc7308 */ /* 0x0003e40000000800 */
[--C-:B-1----:R-:W-:Y:S02]  /*e3b0*/  FFMA.FTZ R3, R187, c[0x0][0x2d0], -R2.reuse ;  /* 0x0000b400bb037a23 */ /* 0x102fe40000010802 */
[----:B------:R-:W-:Y:S01]  /*e3c0*/  FFMA.FTZ R2, R109, c[0x0][0x2d0], -R2 ;  /* 0x0000b4006d027a23 */ /* 0x000fe20000010802 */
[----:B------:R-:W-:Y:S05]  /*e3d0*/  F2FP.PACK_AB R109, R195, R196 ;  /* 0x000000c4c36d723e */ /* 0x000fea00000000ff */
[----:B------:R1:W3:Y:S02]  /*e3e0*/  MUFU.EX2 R187, R3 ;  /* 0x0000000300bb7308 */ /* 0x0002e40000000800 */
[-C--:B--2---:R-:W-:Y:S01]  /*e3f0*/  HMMA.16816.F32 R112, R108, R124.reuse, R4 ;  /* 0x0000007c6c70723c */ /* 0x084fe20000001804 */
[----:B------:R-:W-:Y:S07]  /*e400*/  LDSM.16.MT88.4 R4, [R222+0x2d00] ;  /* 0x002d0000de04783b */ /* 0x000fee0000004200 */
[----:B------:R-:W2:Y:S01]  /*e410*/  MUFU.EX2 R107, R2 ;  /* 0x00000002006b7308 */ /* 0x000ea20000000800 */
[--C-:B-1----:R-:W-:Y:S03]  /*e420*/  FFMA.FTZ R3, R156, c[0x0][0x2d0], -R176.reuse ;  /* 0x0000b4009c037a23 */ /* 0x102fe600000108b0 */
[----:B---3--:R-:W-:Y:S01]  /*e430*/  F2FP.PACK_AB R177, R187, R188 ;  /* 0x000000bcbbb1723e */ /* 0x008fe200000000ff */
[----:B------:R-:W1:Y:S05]  /*e440*/  LDSM.16.MT88.4 R156, [R221+0x1d00] ;  /* 0x001d0000dd9c783b */ /* 0x000e6a0000004200 */
[----:B------:R3:W-:Y:S01]  /*e450*/  MUFU.EX2 R186, R3 ;  /* 0x0000000300ba7308 */ /* 0x0007e20000000800 */
[----:B--2---:R-:W-:Y:S02]  /*e460*/  F2FP.PACK_AB R179, R107, R184 ;  /* 0x000000b86bb3723e */ /* 0x004fe400000000ff */
[----:B------:R-:W-:Y:S01]  /*e470*/  MOV R2, R149 ;  /* 0x0000009500027202 */ /* 0x000fe20000000f00 */
[----:B---3--:R-:W-:Y:S01]  /*e480*/  FFMA.FTZ R3, R251, c[0x0][0x2d0], -R176 ;  /* 0x0000b400fb037a23 */ /* 0x008fe200000108b0 */
[----:B------:R-:W-:Y:S02]  /*e490*/  F2FP.PACK_AB R176, R189, R190 ;  /* 0x000000bebdb0723e */ /* 0x000fe400000000ff */
[----:B------:R-:W-:Y:S03]  /*e4a0*/  MOV R251, R180 ;  /* 0x000000b400fb7202 */ /* 0x000fe60000000f00 */
[----:B------:R-:W2:Y:S01]  /*e4b0*/  MUFU.EX2 R185, R3 ;  /* 0x0000000300b97308 */ /* 0x000ea20000000800 */
[----:B------:R-:W3:Y:S01]  /*e4c0*/  LDSM.16.MT88.4 R180, [R221+0x2d00] ;  /* 0x002d0000ddb4783b */ /* 0x000ee20000004200 */
[----:B--2---:R-:W-:Y:S02]  /*e4d0*/  F2FP.PACK_AB R178, R185, R186 ;  /* 0x000000bab9b2723e */ /* 0x004fe400000000ff */
[----:B------:R-:W-:Y:S05]  /*e4e0*/  MOV R3, R152 ;  /* 0x0000009800037202 */ /* 0x000fea0000000f00 */
[C---:B------:R-:W-:Y:S07]  /*e4f0*/  HMMA.16816.F32 R116, R176.reuse, R124, R8 ;  /* 0x0000007cb074723c */ /* 0x040fee0000001808 */
[----:B------:R-:W-:Y:S01]  /*e500*/  MOV R11, R139 ;  /* 0x0000008b000b7202 */ /* 0x000fe20000000f00 */
[-C--:B------:R-:W-:Y:S04]  /*e510*/  HMMA.16816.F32 R120, R176, R126.reuse, R12 ;  /* 0x0000007eb078723c */ /* 0x080fe8000000180c */
[----:B------:R-:W-:Y:S02]  /*e520*/  MOV R10, R144 ;  /* 0x00000090000a7202 */ /* 0x000fe40000000f00 */
[----:B------:R-:W-:Y:S02]  /*e530*/  MOV R8, R145 ;  /* 0x0000009100087202 */ /* 0x000fe40000000f00 */
[C---:B------:R-:W-:Y:S01]  /*e540*/  HMMA.16816.F32 R124, R108.reuse, R126, R16 ;  /* 0x0000007e6c7c723c */ /* 0x040fe20000001810 */
[----:B------:R-:W2:Y:S03]  /*e550*/  LDL.LU R17, [R1+0x44] ;  /* 0x0000440001117983 */ /* 0x000ea60000300800 */
[----:B------:R-:W-:Y:S02]  /*e560*/  MOV R13, R137 ;  /* 0x00000089000d7202 */ /* 0x000fe40000000f00 */
[----:B------:R-:W-:Y:S02]  /*e570*/  MOV R14, R136 ;  /* 0x00000088000e7202 */ /* 0x000fe40000000f00 */
[-C--:B------:R-:W-:Y:S04]  /*e580*/  HMMA.16816.F32 R128, R108, R140.reuse, R20 ;  /* 0x0000008c6c80723c */ /* 0x080fe80000001814 */
[----:B------:R-:W-:Y:S02]  /*e590*/  MOV R16, R134 ;  /* 0x0000008600107202 */ /* 0x000fe40000000f00 */
[----:B------:R-:W-:Y:S02]  /*e5a0*/  MOV R15, R135 ;  /* 0x00000087000f7202 */ /* 0x000fe40000000f00 */
[----:B------:R-:W-:Y:S04]  /*e5b0*/  MOV R23, R2 ;  /* 0x0000000200177202 */ /* 0x000fe80000000f00 */
[----:B------:R-:W-:Y:S02]  /*e5c0*/  MOV R2, R220 ;  /* 0x000000dc00027202 */ /* 0x000fe40000000f00 */
[----:B------:R4:W5:Y:S01]  /*e5d0*/  LDL.LU R220, [R1+0x64] ;  /* 0x0000640001dc7983 */ /* 0x0009620000300800 */
[----:B------:R-:W-:Y:S02]  /*e5e0*/  MOV R19, R133 ;  /* 0x0000008500137202 */ /* 0x000fe40000000f00 */
[----:B------:R-:W-:Y:S01]  /*e5f0*/  MOV R18, R132 ;  /* 0x0000008400127202 */ /* 0x000fe20000000f00 */
[----:B------:R-:W4:Y:S01]  /*e600*/  LDL.LU R20, [R1+0x48] ;  /* 0x0000480001147983 */ /* 0x000f220000300800 */
[C---:B------:R-:W-:Y:S04]  /*e610*/  HMMA.16816.F32 R132, R176.reuse, R140, R24 ;  /* 0x0000008cb084723c */ /* 0x040fe80000001818 */
[----:B------:R-:W-:Y:S02]  /*e620*/  MOV R12, R138 ;  /* 0x0000008a000c7202 */ /* 0x000fe40000000f00 */
[----:B------:R-:W-:Y:S02]  /*e630*/  MOV R9, R146 ;  /* 0x0000009200097202 */ /* 0x000fe40000000f00 */
        /* <DEDUP_REMOVED lines=17> */
[----:B------:R-:W-:Y:S04]  /*e750*/  HMMA.16816.F32 R96, R108, R6, R96 ;  /* 0x000000066c60723c */ /* 0x000fe80000001860 */
[----:B--2---:R-:W-:Y:S02]  /*e760*/  FFMA.FTZ R103, R103, R17, R16 ;  /* 0x0000001167677223 */ /* 0x004fe40000010010 */
        /* <DEDUP_REMOVED lines=65> */
[----:B------:R-:W-:Y:S02]  /*eb80*/  IADD3 R0, R238, -0x1, RZ ;  /* 0xffffffffee007810 */ /* 0x000fe40007ffe0ff */
[----:B------:R-:W-:Y:S01]  /*eb90*/  STL [R1+0x48], R5 ;  /* 0x0000480501007387 */ /* 0x000fe20000100800 */
[----:B------:R-:W-:Y:S01]  /*eba0*/  FADD.FTZ R2, R107, R2 ;  /* 0x000000026b027221 */ /* 0x000fe20000010000 */
[----:B------:R-:W-:Y:S02]  /*ebb0*/  MOV R238, R0 ;  /* 0x0000000000ee7202 */ /* 0x000fe40000000f00 */
[----:B------:R-:W-:Y:S01]  /*ebc0*/  MOV R107, R102 ;  /* 0x00000066006b7202 */ /* 0x000fe20000000f00 */
[----:B-1----:R-:W-:Y:S05]  /*ebd0*/  FADD.FTZ R3, R185, R4 ;  /* 0x00000004b9037221 */ /* 0x002fea0000010000 */
[----:B------:R1:W-:Y:S04]  /*ebe0*/  STL [R1+0x4c], R3 ;  /* 0x00004c0301007387 */ /* 0x0003e80000100800 */
[----:B------:R2:W-:Y:S01]  /*ebf0*/  STL [R1+0x50], R2 ;  /* 0x0000500201007387 */ /* 0x0005e20000100800 */
[----:B-1----:R-:W-:Y:S02]  /*ec00*/  MOV R3, R105 ;  /* 0x0000006900037202 */ /* 0x002fe40000000f00 */
[----:B--2---:R-:W-:Y:S01]  /*ec10*/  MOV R2, R106 ;  /* 0x0000006a00027202 */ /* 0x004fe20000000f00 */
[----:B-----5:R-:W-:-:S05]  /*ec20*/  @P0 BRA `(.L_x_719) ;  /* 0xffffc5c000000947 */ /* 0x020fca000383ffff */
.L_x_718:
[----:B-1----:R-:W2:Y:S04]  /*ec30*/  LDL.LU R0, [R1+0x44] ;  /* 0x0000440001007983 */ /* 0x002ea80000300800 */
        /* <DEDUP_REMOVED lines=152> */
.L_x_706:
[----:B------:R-:W-:Y:S01]  /*f5c0*/  USHF.R.S32.HI UR8, URZ, 0x1f, UR9 ;  /* 0x0000001f3f087899 */ /* 0x000fe20008011409 */
[----:B------:R-:W-:Y:S05]  /*f5d0*/  @P4 BRA `(.L_x_722) ;  /* 0x000018a000004947 */ /* 0x000fea0003800000 */
[----:B------:R-:W1:Y:S01]  /*f5e0*/  S2R R55, SR_TID.X ;  /* 0x0000000000377919 */ /* 0x000e620000002100 */
[----:B------:R-:W-:Y:S01]  /*f5f0*/  F2FP.PACK_AB R45, R45, R112 ;  /* 0x000000702d2d723e */ /* 0x000fe200000000ff */
[----:B------:R-:W-:Y:S01]  /*f600*/  ULDC.64 UR4, c[0x0][0x500] ;  /* 0x0001400000047ab9 */ /* 0x000fe20000000a00 */
[----:B------:R-:W-:Y:S01]  /*f610*/  F2FP.PACK_AB R44, R44, R114 ;  /* 0x000000722c2c723e */ /* 0x000fe200000000ff */
[----:B------:R-:W-:Y:S01]  /*f620*/  UISETP.NE.U32.AND UP1, UPT, URZ, UR4, UPT ;  /* 0x000000043f00728c */ /* 0x000fe2000bf25070 */
[----:B------:R-:W-:Y:S01]  /*f630*/  F2FP.PACK_AB R43, R43, R124 ;  /* 0x0000007c2b2b723e */ /* 0x000fe200000000ff */
[----:B------:R-:W-:Y:S01]  /*f640*/  UMOV UR6, 0x4 ;  /* 0x0000000400067882 */ /* 0x000fe20000000000 */
[----:B------:R-:W-:Y:S01]  /*f650*/  F2FP.PACK_AB R42, R42, R126 ;  /* 0x0000007e2a2a723e */ /* 0x000fe200000000ff */
[----:B------:R-:W-:Y:S01]  /*f660*/  UISETP.NE.AND.EX UP1, UPT, URZ, UR5, UPT, UP1 ;  /* 0x000000053f00728c */ /* 0x000fe2000bf25310 */
[----:B------:R-:W-:-:S02]  /*f670*/  F2FP.PACK_AB R48, R48, R116 ;  /* 0x000000743030723e */ /* 0x000fc400000000ff */
[----:B------:R-:W-:Y:S01]  /*f680*/  F2FP.PACK_AB R118, R119, R118 ;  /* 0x000000767776723e */ /* 0x000fe200000000ff */
[----:B------:R-:W-:Y:S01]  /*f690*/  ULDC.64 UR4, c[0x0][0x500] ;  /* 0x0001400000047ab9 */ /* 0x000fe20000000a00 */
[----:B------:R-:W-:Y:S01]  /*f6a0*/  F2FP.PACK_AB R47, R47, R120 ;  /* 0x000000782f2f723e */ /* 0x000fe200000000ff */
[----:B------:R-:W-:Y:S01]  /*f6b0*/  UIMAD.WIDE UR4, UR13, UR6, UR4 ;  /* 0x000000060d0472a5 */ /* 0x000fe2000f8e0204 */
[----:B------:R-:W-:Y:S02]  /*f6c0*/  F2FP.PACK_AB R122, R123, R122 ;  /* 0x0000007a7b7a723e */ /* 0x000fe400000000ff */
[----:B------:R-:W-:Y:S02]  /*f6d0*/  F2FP.PACK_AB R41, R41, R128 ;  /* 0x000000802929723e */ /* 0x000fe400000000ff */
[----:B------:R-:W-:Y:S02]  /*f6e0*/  F2FP.PACK_AB R40, R40, R130 ;  /* 0x000000822828723e */ /* 0x000fe400000000ff */
[----:B------:R-:W-:-:S02]  /*f6f0*/  F2FP.PACK_AB R38, R38, R140 ;  /* 0x0000008c2626723e */ /* 0x000fc400000000ff */
[----:B------:R-:W-:Y:S02]  /*f700*/  F2FP.PACK_AB R37, R37, R142 ;  /* 0x0000008e2525723e */ /* 0x000fe400000000ff */
[----:B-1----:R-:W-:Y:S02]  /*f710*/  SHF.R.S32.HI R56, RZ, 0x1f, R55 ;  /* 0x0000001fff387819 */ /* 0x002fe40000011437 */
[----:B------:R-:W-:Y:S02]  /*f720*/  F2FP.PACK_AB R39, R39, R132 ;  /* 0x000000842727723e */ /* 0x000fe400000000ff */
[CC--:B------:R-:W-:Y:S02]  /*f730*/  LEA.HI R3, R56.reuse, R55.reuse, RZ, 0x2 ;  /* 0x0000003738037211 */ /* 0x0c0fe400078f10ff */
[----:B------:R-:W-:Y:S02]  /*f740*/  LEA.HI R49, R56, R55, RZ, 0x5 ;  /* 0x0000003738317211 */ /* 0x000fe400078f28ff */
[----:B------:R-:W-:-:S02]  /*f750*/  SHF.R.S32.HI R46, RZ, 0x2, R3 ;  /* 0x00000002ff2e7819 */ /* 0x000fc40000011403 */
[----:B------:R-:W-:Y:S02]  /*f760*/  SHF.R.S32.HI R0, RZ, 0x1f, R3 ;  /* 0x0000001fff007819 */ /* 0x000fe40000011403 */
[----:B------:R-:W-:Y:S02]  /*f770*/  LOP3.LUT R3, R3, 0xfffffffc, RZ, 0xc0, !PT ;  /* 0xfffffffc03037812 */ /* 0x000fe400078ec0ff */
[----:B------:R-:W-:Y:S02]  /*f780*/  LEA.HI R0, R0, R46, RZ, 0x3 ;  /* 0x0000002e00007211 */ /* 0x000fe400078f18ff */
[----:B------:R-:W-:Y:S01]  /*f790*/  SHF.R.S32.HI R50, RZ, 0x5, R49 ;  /* 0x00000005ff327819 */ /* 0x000fe20000011431 */
[----:B------:R-:W-:Y:S01]  /*f7a0*/  IMAD.IADD R19, R55, 0x1, -R3 ;  /* 0x0000000137137824 */ /* 0x000fe200078e0a03 */
[----:B------:R-:W-:Y:S02]  /*f7b0*/  LOP3.LUT R0, R0, 0xfffffff8, RZ, 0xc0, !PT ;  /* 0xfffffff800007812 */ /* 0x000fe400078ec0ff */
[----:B------:R-:W-:-:S02]  /*f7c0*/  F2FP.PACK_AB R134, R135, R134 ;  /* 0x000000868786723e */ /* 0x000fc400000000ff */
[----:B------:R-:W-:Y:S01]  /*f7d0*/  F2FP.PACK_AB R36, R36, R136 ;  /* 0x000000882424723e */ /* 0x000fe200000000ff */
[----:B------:R-:W-:Y:S01]  /*f7e0*/  IMAD.IADD R2, R46, 0x1, -R0 ;  /* 0x000000012e027824 */ /* 0x000fe200078e0a00 */
[----:B------:R-:W-:Y:S02]  /*f7f0*/  F2FP.PACK_AB R138, R139, R138 ;  /* 0x0000008a8b8a723e */ /* 0x000fe400000000ff */
[----:B------:R-:W-:Y:S02]  /*f800*/  F2FP.PACK_AB R35, R35, R144 ;  /* 0x000000902323723e */ /* 0x000fe400000000ff */
[----:B------:R-:W-:Y:S02]  /*f810*/  LEA.HI R0, R2, R2, RZ, 0x1 ;  /* 0x0000000202007211 */ /* 0x000fe400078f08ff */
[----:B------:R-:W-:Y:S02]  /*f820*/  F2FP.PACK_AB R34, R34, R146 ;  /* 0x000000922222723e */ /* 0x000fe400000000ff */
[----:B------:R-:W-:-:S02]  /*f830*/  SHF.R.S32.HI R13, RZ, 0x1, R0 ;  /* 0x00000001ff0d7819 */ /* 0x000fc40000011400 */
[----:B------:R-:W-:Y:S02]  /*f840*/  LOP3.LUT R0, R0, 0x3fffffe, RZ, 0xc0, !PT ;  /* 0x03fffffe00007812 */ /* 0x000fe400078ec0ff */
[C---:B------:R-:W-:Y:S01]  /*f850*/  LOP3.LUT R3, R13.reuse, 0x1, RZ, 0xc0, !PT ;  /* 0x000000010d037812 */ /* 0x040fe200078ec0ff */
[C---:B------:R-:W-:Y:S01]  /*f860*/  IMAD.SHL.U32 R4, R13.reuse, 0x40, RZ ;  /* 0x000000400d047824 */ /* 0x040fe200078e00ff */
[----:B------:R-:W-:Y:S01]  /*f870*/  LOP3.LUT P0, RZ, R13, 0x2, RZ, 0xc0, !PT ;  /* 0x000000020dff7812 */ /* 0x000fe2000780c0ff */
[----:B------:R-:W-:Y:S01]  /*f880*/  IMAD.IADD R2, R2, 0x1, -R0 ;  /* 0x0000000102027824 */ /* 0x000fe200078e0a00 */
[----:B------:R-:W-:Y:S01]  /*f890*/  ISETP.NE.U32.AND P1, PT, R3, 0x1, PT ;  /* 0x000000010300780c */ /* 0x000fe20003f25070 */
[----:B------:R-:W-:Y:S01]  /*f8a0*/  IMAD R0, R50, 0x100, R19 ;  /* 0x0000010032007824 */ /* 0x000fe200078e0213 */
[----:B------:R-:W-:Y:S02]  /*f8b0*/  LOP3.LUT R4, R4, 0xc0, RZ, 0xc0, !PT ;  /* 0x000000c004047812 */ /* 0x000fe400078ec0ff */
[----:B------:R-:W-:Y:S01]  /*f8c0*/  F2FP.PACK_AB R32, R32, R156 ;  /* 0x0000009c2020723e */ /* 0x000fe200000000ff */
[----:B------:R-:W-:Y:S01]  /*f8d0*/  IMAD R0, R2, 0x10, R0 ;  /* 0x0000001002007824 */ /* 0x000fe200078e0200 */
[----:B------:R-:W-:Y:S01]  /*f8e0*/  LEA.HI R2, R4, R4, RZ, 0x1d ;  /* 0x0000000404027211 */ /* 0x000fe200078fe8ff */
[----:B------:R-:W-:Y:S01]  /*f8f0*/  IMAD.MOV.U32 R4, RZ, RZ, 0x20 ;  /* 0x00000020ff047424 */ /* 0x000fe200078e00ff */
[----:B------:R-:W-:-:S02]  /*f900*/  F2FP.PACK_AB R31, R31, R158 ;  /* 0x0000009e1f1f723e */ /* 0x000fc400000000ff */
[----:B------:R-:W-:Y:S01]  /*f910*/  F2FP.PACK_AB R33, R33, R148 ;  /* 0x000000942121723e */ /* 0x000fe200000000ff */
[----:B------:R-:W-:Y:S01]  /*f920*/  IMAD.U32 R0, R0, 0x2, R2 ;  /* 0x0000000200007824 */ /* 0x000fe200078e0002 */
[----:B------:R-:W-:Y:S02]  /*f930*/  SEL R4, R4, 0xffffffe0, !P0 ;  /* 0xffffffe004047807 */ /* 0x000fe40004000000 */
[----:B------:R-:W-:Y:S01]  /*f940*/  F2FP.PACK_AB R150, R151, R150 ;  /* 0x000000969796723e */ /* 0x000fe200000000ff */
[----:B------:R-:W-:Y:S01]  /*f950*/  IMAD.SHL.U32 R0, R0, 0x2, RZ ;  /* 0x0000000200007824 */ /* 0x000fe200078e00ff */
[----:B------:R-:W-:Y:S01]  /*f960*/  BAR.SYNC.DEFER_BLOCKING 0x1, 0x80 ;  /* 0x0042000000007b1d */ /* 0x000fe20000010000 */
[----:B------:R-:W-:Y:S02]  /*f970*/  F2FP.PACK_AB R30, R30, R152 ;  /* 0x000000981e1e723e */ /* 0x000fe400000000ff */
[----:B------:R-:W-:Y:S02]  /*f980*/  F2FP.PACK_AB R154, R155, R154 ;  /* 0x0000009a9b9a723e */ /* 0x000fe400000000ff */
[----:B------:R-:W-:-:S02]  /*f990*/  IADD3 R3, R0, 0x80, RZ ;  /* 0x0000008000037810 */ /* 0x000fc40007ffe0ff */
[C---:B------:R-:W-:Y:S02]  /*f9a0*/  IADD3 R2, R0.reuse, 0x70, RZ ;  /* 0x0000007000027810 */ /* 0x040fe40007ffe0ff */
[----:B------:R-:W-:Y:S01]  /*f9b0*/  @P1 IADD3 R2, R3, 0x10, RZ ;  /* 0x0000001003021810 */ /* 0x000fe20007ffe0ff */
[----:B------:R-:W-:Y:S01]  /*f9c0*/  IMAD.IADD R3, R0, 0x1, R4 ;  /* 0x0000000100037824 */ /* 0x000fe200078e0204 */
[----:B------:R-:W-:Y:S02]  /*f9d0*/  F2FP.PACK_AB R29, R29, R160 ;  /* 0x000000a01d1d723e */ /* 0x000fe400000000ff */
[----:B------:R-:W-:Y:S01]  /*f9e0*/  F2FP.PACK_AB R28, R28, R162 ;  /* 0x000000a21c1c723e */ /* 0x000fe200000000ff */
[----:B------:R-:W-:Y:S01]  /*f9f0*/  IMAD.IADD R4, R4, 0x1, R2 ;  /* 0x0000000104047824 */ /* 0x000fe200078e0202 */
[----:B------:R-:W-:Y:S02]  /*fa00*/  F2FP.PACK_AB R26, R26, R172 ;  /* 0x000000ac1a1a723e */ /* 0x000fe400000000ff */
[----:B------:R-:W-:-:S02]  /*fa10*/  F2FP.PACK_AB R25, R25, R174 ;  /* 0x000000ae1919723e */ /* 0x000fc400000000ff */
        /* <DEDUP_REMOVED lines=29> */
[----:B------:R-:W-:Y:S01]  /*fbf0*/  PLOP3.LUT P1, PT, PT, PT, UP1, 0x80, 0x0 ;  /* 0x000000000000781c */ /* 0x000fe20003f2f018 */
[----:B------:R-:W-:Y:S04]  /*fc00*/  STS [R3+0x280], R40 ;  /* 0x0002802803007388 */ /* 0x000fe80000000800 */
        /* <DEDUP_REMOVED lines=35> */
[----:B------:R3:W-:Y:S04]  /*fe40*/  STS [R3+0x5280], R9 ;  /* 0x0052800903007388 */ /* 0x0007e80000000800 */
[----:B------:R4:W-:Y:S04]  /*fe50*/  STS [R4+0x5000], R6 ;  /* 0x0050000604007388 */ /* 0x0009e80000000800 */
[----:B------:R4:W-:Y:S01]  /*fe60*/  STS [R4+0x5200], R5 ;  /* 0x0052000504007388 */ /* 0x0009e20000000800 */
[----:B-1----:R-:W-:-:S02]  /*fe70*/  IMAD.U32 R11, RZ, RZ, UR5 ;  /* 0x00000005ff0b7e24 */ /* 0x002fc4000f8e00ff */
[----:B--2---:R-:W-:Y:S01]  /*fe80*/  IMAD.U32 R10, RZ, RZ, UR4 ;  /* 0x00000004ff0a7e24 */ /* 0x004fe2000f8e00ff */
[----:B------:R-:W-:Y:S06]  /*fe90*/  BAR.SYNC.DEFER_BLOCKING 0x1, 0x80 ;  /* 0x0042000000007b1d */ /* 0x000fec0000010000 */
[----:B------:R-:W-:Y:S02]  /*fea0*/  ULDC.64 UR4, c[0x0][0x508] ;  /* 0x0001420000047ab9 */ /* 0x000fe40000000a00 */
[----:B------:R-:W-:Y:S01]  /*feb0*/  UISETP.NE.U32.AND UP0, UPT, URZ, UR4, UPT ;  /* 0x000000043f00728c */ /* 0x000fe2000bf05070 */
[----:B------:R-:W2:Y:S03]  /*fec0*/  @P1 LDG.E R0, [R10.64] ;  /* 0x0000000e0a001981 */ /* 0x000ea6000c1e1900 */
[----:B------:R-:W-:Y:S01]  /*fed0*/  UISETP.NE.AND.EX UP0, UPT, URZ, UR5, UPT, UP0 ;  /* 0x000000053f00728c */ /* 0x000fe2000bf05300 */
[----:B------:R-:W-:-:S02]  /*fee0*/  IMAD.MOV.U32 R24, RZ, RZ, c[0x0][0x388] ;  /* 0x0000e200ff187624 */ /* 0x000fc400078e00ff */
[----:B------:R-:W-:-:S03]  /*fef0*/  ULDC.64 UR4, c[0x0][0x508] ;  /* 0x0001420000047ab9 */ /* 0x000fc60000000a00 */
[----:B------:R-:W-:-:S05]  /*ff00*/  PLOP3.LUT P0, PT, PT, PT, UP0, 0x80, 0x0 ;  /* 0x000000000000781c */ /* 0x000fca0003f0f008 */
[----:B------:R-:W-:-:S06]  /*ff10*/  @UP0 UIMAD.WIDE UR4, UR13, UR6, UR4 ;  /* 0x000000060d0402a5 */ /* 0x000fcc000f8e0204 */
[----:B------:R-:W-:Y:S02]  /*ff20*/  IMAD.U32 R2, RZ, RZ, UR4 ;  /* 0x00000004ff027e24 */ /* 0x000fe4000f8e00ff */
[----:B---3--:R-:W-:-:S05]  /*ff30*/  IMAD.U32 R3, RZ, RZ, UR5 ;  /* 0x00000005ff037e24 */ /* 0x008fca000f8e00ff */
[----:B------:R4:W5:Y:S01]  /*ff40*/  @P0 LDG.E R24, [R2.64] ;  /* 0x0000000e02180981 */ /* 0x000962000c1e1900 */
[----:B------:R-:W-:Y:S02]  /*ff50*/  UMOV UR6, URZ ;  /* 0x0000003f00067c82 */ /* 0x000fe40008000000 */
[----:B------:R-:W-:Y:S01]  /*ff60*/  UMOV UR7, URZ ;  /* 0x0000003f00077c82 */ /* 0x000fe20008000000 */
[----:B--2---:R-:W1:Y:S02]  /*ff70*/  @P1 R2UR UR5, R0 ;  /* 0x00000000000513c2 */ /* 0x004e6400000e0000 */
[----:B-1----:R-:W-:Y:S02]  /*ff80*/  @UP1 USHF.R.S32.HI UR4, URZ, 0x1f, UR5 ;  /* 0x0000001f3f041899 */ /* 0x002fe40008011405 */
[----:B------:R-:W-:-:S05]  /*ff90*/  @UP1 UMOV UR6, UR5 ;  /* 0x0000000500061c82 */ /* 0x000fca0008000000 */
[----:B------:R-:W-:Y:S01]  /*ffa0*/  @UP1 UMOV UR7, UR4 ;  /* 0x0000000400071c82 */ /* 0x000fe20008000000 */
[----:B------:R-:W-:Y:S05]  /*ffb0*/  @P0 BRA `(.L_x_723) ;  /* 0x0000004000000947 */ /* 0x000fea0003800000 */
[----:B----4-:R-:W-:Y:S05]  /*ffc0*/  @!P1 BRA `(.L_x_723) ;  /* 0x0000003000009947 */ /* 0x010fea0003800000 */
[----:B------:R-:W2:Y:S04]  /*ffd0*/  LDG.E R0, [R10.64] ;  /* 0x0000000e0a007981 */ /* 0x000ea8000c1e1900 */
[----:B------:R-:W2:Y:S02]  /*ffe0*/  LDG.E R2, [R10.64+0x4] ;  /* 0x0000040e0a027981 */ /* 0x000ea4000c1e1900 */
[----:B--2--5:R-:W-:Y:S02]  /*fff0*/  IADD3 R24, -R0, R2, RZ ;  /* 0x0000000200187210 */ /* 0x024fe40007ffe1ff */
.L_x_723:
[----:B----4-:R-:W-:Y:S01]  /*10000*/  IMAD.MOV.U32 R0, RZ, RZ, c[0x0][0x4e8] ;  /* 0x00013a00ff007624 */ /* 0x010fe200078e00ff */
[----:B------:R-:W-:Y:S01]  /*10010*/  SHF.R.S32.HI R2, RZ, 0x1f, R50 ;  /* 0x0000001fff027819 */ /* 0x000fe20000011432 */
[----:B------:R-:W1:Y:S01]  /*10020*/  S2R R21, SR_CTAID.X ;  /* 0x0000000000157919 */ /* 0x000e620000002500 */
[----:B------:R-:W-:Y:S01]  /*10030*/  ULDC.64 UR4, c[0x0][0x490] ;  /* 0x0001240000047ab9 */ /* 0x000fe20000000a00 */
[----:B------:R-:W-:Y:S01]  /*10040*/  LEA.HI R8, R56, R55, RZ, 0x3 ;  /* 0x0000003738087211 */ /* 0x000fe200078f18ff */
[----:B------:R-:W-:Y:S01]  /*10050*/  UIMAD UR10, UR8, UR4, URZ ;  /* 0x00000004080a72a4 */ /* 0x000fe2000f8e023f */
[----:B------:R-:W-:Y:S01]  /*10060*/  ISETP.NE.AND P2, PT, R0, 0x1, PT ;  /* 0x000000010000780c */ /* 0x000fe20003f45270 */
[----:B------:R-:W-:Y:S01]  /*10070*/  UMOV UR16, UR6 ;  /* 0x0000000600107c82 */ /* 0x000fe20008000000 */
[----:B------:R-:W-:Y:S01]  /*10080*/  LOP3.LUT R0, R49, 0xffffffe0, RZ, 0xc0, !PT ;  /* 0xffffffe031007812 */ /* 0x000fe200078ec0ff */
[----:B------:R-:W-:Y:S01]  /*10090*/  UMOV UR17, UR7 ;  /* 0x0000000700117c82 */ /* 0x000fe20008000000 */
[----:B------:R-:W-:Y:S01]  /*100a0*/  LEA.HI R2, R2, R50, RZ, 0x2 ;  /* 0x0000003202027211 */ /* 0x000fe200078f10ff */
[----:B------:R-:W-:Y:S01]  /*100b0*/  UIMAD.WIDE.U32 UR16, UR9, UR4, UR16 ;  /* 0x00000004091072a5 */ /* 0x000fe2000f8e0010 */
[----:B-----5:R-:W-:Y:S01]  /*100c0*/  IMAD R24, R24, c[0x0][0x4e8], RZ ;  /* 0x00013a0018187a24 */ /* 0x020fe200078e02ff */
[----:B------:R-:W-:Y:S01]  /*100d0*/  UIMAD UR10, UR9, UR5, UR10 ;  /* 0x00000005090a72a4 */ /* 0x000fe2000f8e020a */
[----:B------:R-:W-:Y:S01]  /*100e0*/  IMAD.IADD R4, R55, 0x1, -R0 ;  /* 0x0000000137047824 */ /* 0x000fe200078e0a00 */
[C---:B------:R-:W-:Y:S01]  /*100f0*/  LEA.HI R0, R19.reuse, R19, RZ, 0x1 ;  /* 0x0000001313007211 */ /* 0x040fe200078f08ff */
[----:B------:R-:W-:Y:S01]  /*10100*/  ULDC.64 UR4, c[0x0][0x3a0] ;  /* 0x0000e80000047ab9 */ /* 0x000fe20000000a00 */
[----:B------:R-:W-:Y:S01]  /*10110*/  LOP3.LUT R2, R2, 0xffffffc, RZ, 0xc0, !PT ;  /* 0x0ffffffc02027812 */ /* 0x000fe200078ec0ff */
[----:B------:R-:W-:Y:S01]  /*10120*/  USHF.R.S32.HI UR12, URZ, 0x1f, UR13 ;  /* 0x0000001f3f0c7899 */ /* 0x000fe2000801140d */
[----:B------:R-:W-:Y:S01]  /*10130*/  SHF.R.S32.HI R6, RZ, 0x1f, R4 ;  /* 0x0000001fff067819 */ /* 0x000fe20000011404 */
[----:B------:R-:W-:Y:S01]  /*10140*/  UIMAD UR11, UR7, UR4, URZ ;  /* 0x00000004070b72a4 */ /* 0x000fe2000f8e023f */
[C---:B------:R-:W-:Y:S01]  /*10150*/  LOP3.LUT R3, R0.reuse, 0x1ffffffe, RZ, 0xc0, !PT ;  /* 0x1ffffffe00037812 */ /* 0x040fe200078ec0ff */
[----:B------:R-:W-:Y:S01]  /*10160*/  IMAD.SHL.U32 R0, R0, 0x20, RZ ;  /* 0x0000002000007824 */ /* 0x000fe200078e00ff */
[----:B------:R-:W-:Y:S01]  /*10170*/  LEA.HI R6, R6, R4, RZ, 0x2 ;  /* 0x0000000406067211 */ /* 0x000fe200078f10ff */
[----:B------:R-:W-:Y:S01]  /*10180*/  IMAD.IADD R2, R50, 0x1, -R2 ;  /* 0x0000000132027824 */ /* 0x000fe200078e0a02 */
[----:B------:R-:W-:Y:S01]  /*10190*/  LOP3.LUT P0, RZ, R4, 0x3, RZ, 0xc0, !PT ;  /* 0x0000000304ff7812 */ /* 0x000fe2000780c0ff */
[----:B------:R-:W-:Y:S01]  /*101a0*/  IMAD.IADD R5, R19, 0x1, -R3 ;  /* 0x0000000113057824 */ /* 0x000fe200078e0a03 */
[----:B------:R-:W-:Y:S01]  /*101b0*/  LOP3.LUT R0, R0, 0xffffffc0, RZ, 0xc0, !PT ;  /* 0xffffffc000007812 */ /* 0x000fe200078ec0ff */
[----:B------:R-:W-:Y:S01]  /*101c0*/  USEL UR12, UR12, URZ, !UP1 ;  /* 0x0000003f0c0c7287 */ /* 0x000fe2000c800000 */
[----:B------:R-:W-:Y:S01]  /*101d0*/  SHF.R.S32.HI R3, RZ, 0x2, R6 ;  /* 0x00000002ff037819 */ /* 0x000fe20000011406 */
[----:B------:R-:W-:Y:S01]  /*101e0*/  UIMAD.WIDE.U32 UR20, UR6, UR4, URZ ;  /* 0x00000004061472a5 */ /* 0x000fe2000f8e003f */
[----:B------:R-:W-:Y:S01]  /*101f0*/  LEA.HI R4, R46, R46, RZ, 0x1 ;  /* 0x0000002e2e047211 */ /* 0x000fe200078f08ff */
[----:B------:R-:W-:Y:S01]  /*10200*/  IMAD R0, R5, 0x8, R0 ;  /* 0x0000000805007824 */ /* 0x000fe200078e0200 */
[----:B------:R-:W-:Y:S01]  /*10210*/  UIMAD UR11, UR6, UR5, UR11 ;  /* 0x00000005060b72a4 */ /* 0x000fe2000f8e020b */
[----:B------:R-:W-:Y:S01]  /*10220*/  IMAD R16, R2, 0x10, R3 ;  /* 0x0000001002107824 */ /* 0x000fe200078e0203 */
[----:B------:R-:W-:Y:S01]  /*10230*/  USEL UR13, UR13, URZ, !UP1 ;  /* 0x0000003f0d0d7287 */ /* 0x000fe2000c800000 */
[----:B------:R-:W-:Y:S01]  /*10240*/  BSSY B0, `(.L_x_724) ;  /* 0x000007b000007945 */ /* 0x000fe20003800000 */
[----:B------:R-:W-:-:S02]  /*10250*/  ULDC.64 UR6, c[0x0][0x498] ;  /* 0x0001260000067ab9 */ /* 0x000fc40000000a00 */
[----:B------:R-:W-:Y:S01]  /*10260*/  IADD3 R0, R16, R0, RZ ;  /* 0x0000000010007210 */ /* 0x000fe20007ffe0ff */
[----:B------:R-:W-:Y:S02]  /*10270*/  UIMAD UR18, UR12, UR6, URZ ;  /* 0x000000060c1272a4 */ /* 0x000fe4000f8e023f */
[----:B------:R-:W-:Y:S02]  /*10280*/  UIADD3 UR17, UR17, UR10, URZ ;  /* 0x0000000a11117290 */ /* 0x000fe4000fffe03f */
[----:B-1----:R-:W-:Y:S01]  /*10290*/  IMAD R3, R21, 0x80, R0 ;  /* 0x0000008015037824 */ /* 0x002fe200078e0200 */
[----:B------:R-:W-:Y:S02]  /*102a0*/  UIMAD UR7, UR13, UR7, UR18 ;  /* 0x000000070d0772a4 */ /* 0x000fe4000f8e0212 */
[----:B------:R-:W-:Y:S01]  /*102b0*/  UIMAD.WIDE.U32 UR16, UR13, UR6, UR16 ;  /* 0x000000060d1072a5 */ /* 0x000fe2000f8e0010 */
[----:B------:R-:W-:Y:S01]  /*102c0*/  @P2 IMAD.HI.U32 R2, R3, c[0x0][0x4ec], RZ ;  /* 0x00013b0003022a27 */ /* 0x000fe200078e00ff */
[----:B------:R-:W-:-:S02]  /*102d0*/  ULDC.64 UR4, c[0x0][0x3e8] ;  /* 0x0000fa0000047ab9 */ /* 0x000fc40000000a00 */
[----:B------:R-:W-:Y:S01]  /*102e0*/  UIMAD UR8, UR8, UR4, URZ ;  /* 0x00000004080872a4 */ /* 0x000fe2000f8e023f */
[----:B------:R-:W-:Y:S01]  /*102f0*/  IMAD.MOV.U32 R0, RZ, RZ, R3 ;  /* 0x000000ffff007224 */ /* 0x000fe200078e0003 */
[----:B------:R-:W-:Y:S01]  /*10300*/  @P2 SHF.R.U32.HI R0, RZ, c[0x0][0x4f0], R2 ;  /* 0x00013c00ff002a19 */ /* 0x000fe20000011602 */
[----:B------:R-:W-:Y:S01]  /*10310*/  IMAD.U32 R5, RZ, RZ, UR7 ;  /* 0x00000007ff057e24 */ /* 0x000fe2000f8e00ff */
[----:B------:R-:W-:Y:S01]  /*10320*/  LOP3.LUT R2, R4, 0x3fffffe, RZ, 0xc0, !PT ;  /* 0x03fffffe04027812 */ /* 0x000fe200078ec0ff */
[----:B------:R-:W-:Y:S01]  /*10330*/  IMAD R4, R19, 0x20, R46 ;  /* 0x0000002013047824 */ /* 0x000fe200078e022e */
[----:B------:R-:W-:Y:S01]  /*10340*/  SHF.R.S32.HI R6, RZ, 0x1f, R0 ;  /* 0x0000001fff067819 */ /* 0x000fe20000011400 */
[----:B------:R-:W-:Y:S02]  /*10350*/  UIADD3 UR21, UR21, UR11, URZ ;  /* 0x0000000b15157290 */ /* 0x000fe4000fffe03f */
[----:B------:R-:W-:Y:S01]  /*10360*/  IMAD.IADD R2, R46, 0x1, -R2 ;  /* 0x000000012e027824 */ /* 0x000fe200078e0a02 */
[----:B------:R-:W-:Y:S01]  /*10370*/  UIMAD UR8, UR9, UR5, UR8 ;  /* 0x00000005090872a4 */ /* 0x000fe2000f8e0208 */
[----:B------:R-:W-:Y:S01]  /*10380*/  IMAD R10, R21, 0x80, R4 ;  /* 0x00000080150a7824 */ /* 0x000fe200078e0204 */
[----:B------:R-:W-:Y:S01]  /*10390*/  UIMAD.WIDE.U32 UR20, UR9, UR4, UR20 ;  /* 0x00000004091472a5 */ /* 0x000fe2000f8e0014 */
[----:B------:R-:W-:Y:S01]  /*103a0*/  IMAD.MOV R4, RZ, RZ, -R0 ;  /* 0x000000ffff047224 */ /* 0x000fe200078e0a00 */
[----:B------:R-:W-:Y:S01]  /*103b0*/  LEA R20, R50, R2, 0x3 ;  /* 0x0000000232147211 */ /* 0x000fe200078e18ff */
[----:B------:R-:W-:Y:S01]  /*103c0*/  @P2 IMAD.HI.U32 R7, R10, c[0x0][0x4ec], RZ ;  /* 0x00013b000a072a27 */ /* 0x000fe200078e00ff */
[----:B------:R-:W-:Y:S01]  /*103d0*/  IADD3 R2, P1, R0, UR16, RZ ;  /* 0x0000001000027c10 */ /* 0x000fe2000ff3e0ff */
[----:B------:R-:W-:-:S02]  /*103e0*/  ULDC.64 UR4, c[0x0][0x3f0] ;  /* 0x0000fc0000047ab9 */ /* 0x000fc40000000a00 */
[----:B------:R-:W-:Y:S01]  /*103f0*/  IMAD R0, R4, c[0x0][0x4e8], R3 ;  /* 0x00013a0004007a24 */ /* 0x000fe200078e0203 */
[----:B------:R-:W-:Y:S01]  /*10400*/  IADD3.X R3, R6, UR17, R5, P1, !PT ;  /* 0x0000001106037c10 */ /* 0x000fe20008ffe405 */
[----:B------:R-:W-:Y:S01]  /*10410*/  IMAD.MOV.U32 R9, RZ, RZ, R10 ;  /* 0x000000ffff097224 */ /* 0x000fe200078e000a */
[----:B------:R-:W-:Y:S01]  /*10420*/  @P2 SHF.R.U32.HI R9, RZ, c[0x0][0x4f0], R7 ;  /* 0x00013c00ff092a19 */ /* 0x000fe20000011607 */
[----:B------:R-:W-:Y:S01]  /*10430*/  IMAD.SHL.U32 R4, R8, 0x8, RZ ;  /* 0x0000000808047824 */ /* 0x000fe200078e00ff */
[----:B------:R-:W-:Y:S01]  /*10440*/  SHF.R.S32.HI R5, RZ, 0x1f, R0 ;  /* 0x0000001fff057819 */ /* 0x000fe20000011400 */
[----:B------:R-:W-:Y:S01]  /*10450*/  IMAD.WIDE.U32 R2, R0, c[0x0][0x488], R2 ;  /* 0x0001220000027a25 */ /* 0x000fe200078e0002 */
[----:B------:R-:W-:Y:S02]  /*10460*/  UIMAD UR12, UR12, UR4, URZ ;  /* 0x000000040c0c72a4 */ /* 0x000fe4000f8e023f */
[----:B------:R-:W-:Y:S01]  /*10470*/  UIADD3 UR9, UR21, UR8, URZ ;  /* 0x0000000815097290 */ /* 0x000fe2000fffe03f */
[----:B------:R-:W-:Y:S01]  /*10480*/  IMAD R5, R5, c[0x0][0x488], RZ ;  /* 0x0001220005057a24 */ /* 0x000fe200078e02ff */
[----:B------:R-:W-:Y:S01]  /*10490*/  LOP3.LUT R4, R4, 0xc0, RZ, 0xc0, !PT ;  /* 0x000000c004047812 */ /* 0x000fe200078ec0ff */
[----:B------:R-:W-:Y:S01]  /*104a0*/  IMAD.SHL.U32 R6, R19, 0x8, RZ ;  /* 0x0000000813067824 */ /* 0x000fe200078e00ff */
[----:B------:R-:W-:Y:S01]  /*104b0*/  LEA R7, P1, R2, c[0x0][0x450], 0x2 ;  /* 0x0001140002077a11 */ /* 0x000fe200078210ff */
[----:B------:R-:W-:Y:S01]  /*104c0*/  IMAD R8, R0, c[0x0][0x48c], R5 ;  /* 0x0001230000087a24 */ /* 0x000fe200078e0205 */
[----:B------:R-:W-:Y:S01]  /*104d0*/  IADD3 R0, -R9, RZ, RZ ;  /* 0x000000ff09007210 */ /* 0x000fe20007ffe1ff */
[----:B------:R-:W-:Y:S01]  /*104e0*/  UMOV UR8, UR20 ;  /* 0x0000001400087c82 */ /* 0x000fe20008000000 */
[----:B------:R-:W-:Y:S01]  /*104f0*/  SHF.R.U32.HI R12, RZ, 0x3, R4 ;  /* 0x00000003ff0c7819 */ /* 0x000fe20000011604 */
[----:B------:R-:W-:Y:S01]  /*10500*/  IMAD.IADD R3, R3, 0x1, R8 ;  /* 0x0000000103037824 */ /* 0x000fe200078e0208 */
[----:B------:R-:W-:Y:S01]  /*10510*/  UIMAD UR5, UR13, UR5, UR12 ;  /* 0x000000050d0572a4 */ /* 0x000fe2000f8e020c */
[----:B------:R-:W-:Y:S01]  /*10520*/  IMAD R18, R0, c[0x0][0x4e8], R10 ;  /* 0x00013a0000127a24 */ /* 0x000fe200078e020a */
[----:B------:R-:W-:Y:S01]  /*10530*/  UIMAD.WIDE.U32 UR8, UR13, UR4, UR8 ;  /* 0x000000040d0872a5 */ /* 0x000fe2000f8e0008 */
[----:B------:R-:W-:Y:S01]  /*10540*/  SHF.R.S32.HI R8, RZ, 0x1f, R9 ;  /* 0x0000001fff087819 */ /* 0x000fe20000011409 */
[----:B------:R-:W-:Y:S01]  /*10550*/  SHFL.IDX PT, R14, R7, RZ, 0x1c1f ;  /* 0x001c1fff070e7589 */ /* 0x000fe200000e0000 */
[----:B------:R-:W-:Y:S01]  /*10560*/  LEA.HI.X R0, R2, c[0x0][0x454], R3, 0x2, P1 ;  /* 0x0001150002007a11 */ /* 0x000fe200008f1403 */
[----:B------:R-:W-:Y:S01]  /*10570*/  UIADD3 UR5, UR9, UR5, URZ ;  /* 0x0000000509057290 */ /* 0x000fe2000fffe03f */
[----:B------:R-:W-:Y:S01]  /*10580*/  LOP3.LUT R11, R4, 0x18, R6, 0xf8, !PT ;  /* 0x00000018040b7812 */ /* 0x000fe200078ef806 */
[----:B------:R-:W-:Y:S01]  /*10590*/  IMAD R2, R8, c[0x0][0x3e0], RZ ;  /* 0x0000f80008027a24 */ /* 0x000fe200078e02ff */
[----:B------:R-:W-:Y:S01]  /*105a0*/  SHFL.IDX PT, R10, R7, 0x3, 0x1c1f ;  /* 0x007c1f00070a7f89 */ /* 0x000fe200000e0000 */
[----:B------:R-:W-:Y:S01]  /*105b0*/  IMAD R8, R21, 0x80, R16 ;  /* 0x0000008015087824 */ /* 0x000fe200078e0210 */
[----:B------:R-:W-:Y:S01]  /*105c0*/  LOP3.LUT R19, R11, R12, RZ, 0x3c, !PT ;  /* 0x0000000c0b137212 */ /* 0x000fe200078e3cff */
[----:B------:R-:W-:Y:S01]  /*105d0*/  IMAD.U32 R5, RZ, RZ, UR9 ;  /* 0x00000009ff057e24 */ /* 0x000fe2000f8e00ff */
[----:B------:R-:W1:Y:S01]  /*105e0*/  SHFL.IDX PT, R15, R0, RZ, 0x1c1f ;  /* 0x001c1fff000f7589 */ /* 0x000e6200000e0000 */
[----:B------:R-:W-:Y:S01]  /*105f0*/  IMAD.U32 R4, RZ, RZ, UR8 ;  /* 0x00000008ff047e24 */ /* 0x000fe2000f8e00ff */
[----:B------:R-:W-:Y:S01]  /*10600*/  ISETP.GE.OR P3, PT, R8, R24, P0 ;  /* 0x000000180800720c */ /* 0x000fe20000766670 */
[----:B------:R-:W-:Y:S01]  /*10610*/  IMAD.U32 R5, RZ, RZ, UR5 ;  /* 0x00000005ff057e24 */ /* 0x000fe2000f8e00ff */
[----:B------:R-:W-:Y:S04]  /*10620*/  SHFL.IDX PT, R12, R7, 0x1, 0x1c1f ;  /* 0x003c1f00070c7f89 */ /* 0x000fe800000e0000 */
[----:B------:R-:W2:Y:S04]  /*10630*/  SHFL.IDX PT, R13, R0, 0x1, 0x1c1f ;  /* 0x003c1f00000d7f89 */ /* 0x000ea800000e0000 */
[----:B------:R3:W-:Y:S04]  /*10640*/  SHFL.IDX PT, R16, R7, 0x2, 0x1c1f ;  /* 0x005c1f0007107f89 */ /* 0x0007e800000e0000 */
[----:B------:R-:W4:Y:S04]  /*10650*/  SHFL.IDX PT, R17, R0, 0x2, 0x1c1f ;  /* 0x005c1f0000117f89 */ /* 0x000f2800000e0000 */
[----:B------:R2:W2:Y:S04]  /*10660*/  SHFL.IDX PT, R11, R0, 0x3, 0x1c1f ;  /* 0x007c1f00000b7f89 */ /* 0x0004a800000e0000 */
[----:B-1----:R-:W-:Y:S01]  /*10670*/  @!P3 ST.E [R14.64], R51 ;  /* 0x000000330e00b985 */ /* 0x002fe2000c10190e */
[----:B---3--:R-:W-:-:S02]  /*10680*/  IMAD R7, R9, c[0x0][0x3e4], R2 ;  /* 0x0000f90009077a24 */ /* 0x008fc400078e0202 */
[----:B------:R-:W-:Y:S01]  /*10690*/  IMAD.WIDE.U32 R2, R9, c[0x0][0x3e0], R4 ;  /* 0x0000f80009027a25 */ /* 0x000fe200078e0004 */
[----:B------:R-:W-:Y:S02]  /*106a0*/  IADD3 R5, R8, 0x40, RZ ;  /* 0x0000004008057810 */ /* 0x000fe40007ffe0ff */
[----:B------:R-:W-:Y:S02]  /*106b0*/  SHF.R.S32.HI R4, RZ, 0x1f, R18 ;  /* 0x0000001fff047819 */ /* 0x000fe40000011412 */
[-C--:B------:R-:W-:Y:S01]  /*106c0*/  ISETP.GE.OR P1, PT, R5, R24.reuse, P0 ;  /* 0x000000180500720c */ /* 0x080fe20000726670 */
[----:B------:R-:W-:Y:S01]  /*106d0*/  IMAD.U32 R5, R20, 0x20, R19 ;  /* 0x0000002014057824 */ /* 0x000fe200078e0013 */
[C---:B--2---:R-:W-:Y:S02]  /*106e0*/  IADD3 R0, R8.reuse, 0x8, RZ ;  /* 0x0000000808007810 */ /* 0x044fe40007ffe0ff */
[----:B------:R-:W-:Y:S02]  /*106f0*/  IADD3 R8, R8, 0x48, RZ ;  /* 0x0000004808087810 */ /* 0x000fe40007ffe0ff */
[-C--:B------:R-:W-:Y:S01]  /*10700*/  ISETP.GE.OR P2, PT, R0, R24.reuse, P0 ;  /* 0x000000180000720c */ /* 0x080fe20000746670 */
[----:B------:R-:W-:Y:S01]  /*10710*/  IMAD R0, R4, c[0x0][0x3d8], RZ ;  /* 0x0000f60004007a24 */ /* 0x000fe200078e02ff */
[----:B------:R-:W-:-:S02]  /*10720*/  ISETP.GE.OR P0, PT, R8, R24, P0 ;  /* 0x000000180800720c */ /* 0x000fc40000706670 */
[----:B------:R-:W-:Y:S01]  /*10730*/  IADD3 R3, R3, R7, RZ ;  /* 0x0000000703037210 */ /* 0x000fe20007ffe0ff */
[C---:B------:R-:W-:Y:S02]  /*10740*/  IMAD R4, R18.reuse, c[0x0][0x3dc], R0 ;  /* 0x0000f70012047a24 */ /* 0x040fe400078e0200 */
[----:B------:R-:W-:Y:S02]  /*10750*/  IMAD.SHL.U32 R0, R5, 0x2, RZ ;  /* 0x0000000205007824 */ /* 0x000fe400078e00ff */
[----:B------:R-:W-:-:S04]  /*10760*/  IMAD.WIDE.U32 R2, R18, c[0x0][0x3d8], R2 ;  /* 0x0000f60012027a25 */ /* 0x000fc800078e0002 */
[----:B------:R-:W-:Y:S01]  /*10770*/  @!P2 ST.E [R12.64], R52 ;  /* 0x000000340c00a985 */ /* 0x000fe2000c10190e */
[----:B------:R-:W-:-:S03]  /*10780*/  IMAD.IADD R3, R3, 0x1, R4 ;  /* 0x0000000103037824 */ /* 0x000fc600078e0204 */
[----:B----4-:R-:W-:Y:S04]  /*10790*/  @!P1 ST.E [R16.64], R53 ;  /* 0x0000003510009985 */ /* 0x010fe8000c10190e */
        /* <DEDUP_REMOVED lines=8> */
[----:B-1----:R-:W-:-:S03]  /*10820*/  IMAD R11, R21, 0x80, R46 ;  /* 0x00000080150b7824 */ /* 0x002fc600078e022e */
[----:B------:R1:W1:Y:S01]  /*10830*/  LDS.128 R28, [R0+0x4880] ;  /* 0x00488000001c7984 */ /* 0x0002620000000c00 */
[----:B------:R-:W-:-:S03]  /*10840*/  LEA.HI.X R10, R2, c[0x0][0x384], R3, 0x1, P0 ;  /* 0x0000e100020a7a11 */ /* 0x000fc600000f0c03 */
[----:B------:R1:W1:Y:S01]  /*10850*/  LDS.128 R40, [R0+0x5080] ;  /* 0x0050800000287984 */ /* 0x0002620000000c00 */
[----:B------:R-:W-:-:S03]  /*10860*/  ISETP.GE.AND P0, PT, R11, R24, PT ;  /* 0x000000180b00720c */ /* 0x000fc60003f06270 */
[----:B------:R1:W1:Y:S04]  /*10870*/  LDS.128 R64, [R0+0x5880] ;  /* 0x0058800000407984 */ /* 0x0002680000000c00 */
[----:B------:R1:W1:Y:S04]  /*10880*/  SHFL.IDX PT, R2, R25, RZ, 0x1c1f ;  /* 0x001c1fff19027589 */ /* 0x00026800000e0000 */
[----:B------:R1:W1:Y:S02]  /*10890*/  SHFL.IDX PT, R3, R10, RZ, 0x1c1f ;  /* 0x001c1fff0a037589 */ /* 0x00026400000e0000 */
        /* <DEDUP_REMOVED lines=21> */
.L_x_725:
[----:B---3--:R-:W-:Y:S05]  /*109f0*/  BSYNC B0 ;  /* 0x0000000000007941 */ /* 0x008fea0003800000 */
.L_x_724:
        /* <DEDUP_REMOVED lines=23> */
.L_x_727:
[----:B------:R-:W-:Y:S05]  /*10b70*/  BSYNC B0 ;  /* 0x0000000000007941 */ /* 0x000fea0003800000 */
.L_x_726:
        /* <DEDUP_REMOVED lines=23> */
.L_x_729:
[----:B------:R-:W-:Y:S05]  /*10cf0*/  BSYNC B0 ;  /* 0x0000000000007941 */ /* 0x000fea0003800000 */
.L_x_728:
        /* <DEDUP_REMOVED lines=24> */
.L_x_722:
[----:B------:R-:W-:Y:S02]  /*10e80*/  ULDC.64 UR4, c[0x0][0x500] ;  /* 0x0001400000047ab9 */ /* 0x000fe40000000a00 */
[----:B------:R-:W-:Y:S02]  /*10e90*/  UISETP.NE.U32.AND UP1, UPT, URZ, UR4, UPT ;  /* 0x000000043f00728c */ /* 0x000fe4000bf25070 */
[----:B------:R-:W-:Y:S02]  /*10ea0*/  UMOV UR6, 0x4 ;  /* 0x0000000400067882 */ /* 0x000fe40000000000 */
[----:B------:R-:W-:-:S03]  /*10eb0*/  UISETP.NE.AND.EX UP1, UPT, URZ, UR5, UPT, UP1 ;  /* 0x000000053f00728c */ /* 0x000fc6000bf25310 */
[----:B------:R-:W-:Y:S02]  /*10ec0*/  ULDC.64 UR4, c[0x0][0x500] ;  /* 0x0001400000047ab9 */ /* 0x000fe40000000a00 */
[----:B------:R-:W-:Y:S01]  /*10ed0*/  UIMAD.WIDE UR4, UR13, UR6, UR4 ;  /* 0x000000060d0472a5 */ /* 0x000fe2000f8e0204 */
[----:B------:R-:W-:-:S05]  /*10ee0*/  PLOP3.LUT P1, PT, PT, PT, UP1, 0x80, 0x0 ;  /* 0x000000000000781c */ /* 0x000fca0003f2f018 */
[----:B------:R-:W-:Y:S01]  /*10ef0*/  IMAD.U32 R4, RZ, RZ, UR4 ;  /* 0x00000004ff047e24 */ /* 0x000fe2000f8e00ff */
[----:B------:R-:W-:Y:S01]  /*10f00*/  MOV R5, UR5 ;  /* 0x0000000500057c02 */ /* 0x000fe20008000f00 */
[----:B------:R-:W-:-:S06]  /*10f10*/  ULDC.64 UR4, c[0x0][0x508] ;  /* 0x0001420000047ab9 */ /* 0x000fcc0000000a00 */
[----:B------:R-:W2:Y:S01]  /*10f20*/  @P1 LDG.E R0, [R4.64] ;  /* 0x0000000e04001981 */ /* 0x000ea2000c1e1900 */
[----:B------:R-:W-:Y:S01]  /*10f30*/  UISETP.NE.U32.AND UP0, UPT, URZ, UR4, UPT ;  /* 0x000000043f00728c */ /* 0x000fe2000bf05070 */
[----:B------:R-:W-:-:S03]  /*10f40*/  IMAD.MOV.U32 R9, RZ, RZ, c[0x0][0x388] ;  /* 0x0000e200ff097624 */ /* 0x000fc600078e00ff */
[----:B------:R-:W-:-:S03]  /*10f50*/  UISETP.NE.AND.EX UP0, UPT, URZ, UR5, UPT, UP0 ;  /* 0x000000053f00728c */ /* 0x000fc6000bf05300 */
[----:B------:R-:W-:-:S03]  /*10f60*/  ULDC.64 UR4, c[0x0][0x508] ;  /* 0x0001420000047ab9 */ /* 0x000fc60000000a00 */
[----:B------:R-:W-:-:S05]  /*10f70*/  PLOP3.LUT P0, PT, PT, PT, UP0, 0x80, 0x0 ;  /* 0x000000000000781c */ /* 0x000fca0003f0f008 */
[----:B------:R-:W-:-:S06]  /*10f80*/  @UP0 UIMAD.WIDE UR4, UR13, UR6, UR4 ;  /* 0x000000060d0402a5 */ /* 0x000fcc000f8e0204 */
[----:B------:R-:W-:Y:S01]  /*10f90*/  MOV R2, UR4 ;  /* 0x0000000400027c02 */ /* 0x000fe20008000f00 */
[----:B------:R-:W-:-:S05]  /*10fa0*/  IMAD.U32 R3, RZ, RZ, UR5 ;  /* 0x00000005ff037e24 */ /* 0x000fca000f8e00ff */
[----:B------:R1:W5:Y:S01]  /*10fb0*/  @P0 LDG.E R9, [R2.64] ;  /* 0x0000000e02090981 */ /* 0x000362000c1e1900 */
[----:B------:R-:W-:Y:S02]  /*10fc0*/  UMOV UR10, URZ ;  /* 0x0000003f000a7c82 */ /* 0x000fe40008000000 */
[----:B------:R-:W-:Y:S01]  /*10fd0*/  UMOV UR11, URZ ;  /* 0x0000003f000b7c82 */ /* 0x000fe20008000000 */
[----:B--2---:R-:W2:Y:S02]  /*10fe0*/  @P1 R2UR UR5, R0 ;  /* 0x00000000000513c2 */ /* 0x004ea400000e0000 */
[----:B--2---:R-:W-:Y:S02]  /*10ff0*/  @UP1 USHF.R.S32.HI UR4, URZ, 0x1f, UR5 ;  /* 0x0000001f3f041899 */ /* 0x004fe40008011405 */
[----:B------:R-:W-:-:S05]  /*11000*/  @UP1 UMOV UR10, UR5 ;  /* 0x00000005000a1c82 */ /* 0x000fca0008000000 */
[----:B------:R-:W-:Y:S01]  /*11010*/  @UP1 UMOV UR11, UR4 ;  /* 0x00000004000b1c82 */ /* 0x000fe20008000000 */
[----:B------:R-:W-:Y:S05]  /*11020*/  @P0 BRA `(.L_x_730) ;  /* 0x0000004000000947 */ /* 0x000fea0003800000 */
[----:B-1----:R-:W-:Y:S05]  /*11030*/  @!P1 BRA `(.L_x_730) ;  /* 0x0000003000009947 */ /* 0x002fea0003800000 */
[----:B------:R-:W2:Y:S04]  /*11040*/  LDG.E R0, [R4.64] ;  /* 0x0000000e04007981 */ /* 0x000ea8000c1e1900 */
[----:B------:R-:W2:Y:S02]  /*11050*/  LDG.E R2, [R4.64+0x4] ;  /* 0x0000040e04027981 */ /* 0x000ea4000c1e1900 */
[----:B--2--5:R-:W-:Y:S02]  /*11060*/  IADD3 R9, -R0, R2, RZ ;  /* 0x0000000200097210 */ /* 0x024fe40007ffe1ff */
.L_x_730:
[----:B-1----:R-:W1:Y:S01]  /*11070*/  S2R R8, SR_TID.X ;  /* 0x0000000000087919 */ /* 0x002e620000002100 */
[----:B------:R-:W-:Y:S01]  /*11080*/  USHF.R.S32.HI UR6, URZ, 0x1f, UR13 ;  /* 0x0000001f3f067899 */ /* 0x000fe2000801140d */
[----:B------:R-:W-:Y:S01]  /*11090*/  BSSY B0, `(.L_x_731) ;  /* 0x0000029000007945 */ /* 0x000fe20003800000 */
[----:B------:R-:W-:-:S02]  /*110a0*/  USEL UR13, UR13, URZ, !UP1 ;  /* 0x0000003f0d0d7287 */ /* 0x000fc4000c800000 */
[----:B------:R-:W-:Y:S01]  /*110b0*/  USEL UR6, UR6, URZ, !UP1 ;  /* 0x0000003f06067287 */ /* 0x000fe2000c800000 */
[----:B-1----:R-:W-:-:S13]  /*110c0*/  ISETP.GT.AND P0, PT, R8, 0x7f, PT ;  /* 0x0000007f0800780c */ /* 0x002fda0003f04270 */
[----:B------:R-:W-:Y:S05]  /*110d0*/  @P0 BRA `(.L_x_732) ;  /* 0x0000024000000947 */ /* 0x000fea0003800000 */
[----:B------:R-:W1:Y:S01]  /*110e0*/  S2R R3, SR_CTAID.X ;  /* 0x0000000000037919 */ /* 0x000e620000002500 */
[----:B-----5:R-:W-:Y:S01]  /*110f0*/  IMAD R0, R9, c[0x0][0x4e8], RZ ;  /* 0x00013a0009007a24 */ /* 0x020fe200078e02ff */
[----:B-1----:R-:W-:-:S04]  /*11100*/  LEA R3, R3, R8, 0x7 ;  /* 0x0000000803037211 */ /* 0x002fc800078e38ff */
[----:B------:R-:W-:-:S13]  /*11110*/  ISETP.GE.AND P0, PT, R3, R0, PT ;  /* 0x000000000300720c */ /* 0x000fda0003f06270 */
[----:B------:R-:W-:Y:S05]  /*11120*/  @P0 BRA `(.L_x_732) ;  /* 0x000001f000000947 */ /* 0x000fea0003800000 */
[----:B------:R-:W-:Y:S01]  /*11130*/  IMAD.MOV.U32 R0, RZ, RZ, c[0x0][0x4e8] ;  /* 0x00013a00ff007624 */ /* 0x000fe200078e00ff */
[----:B------:R-:W-:Y:S02]  /*11140*/  ULDC.64 UR4, c[0x0][0x490] ;  /* 0x0001240000047ab9 */ /* 0x000fe40000000a00 */
[----:B------:R-:W-:Y:S02]  /*11150*/  UIMAD UR7, UR8, UR4, URZ ;  /* 0x00000004080772a4 */ /* 0x000fe4000f8e023f */
[----:B------:R-:W-:Y:S01]  /*11160*/  ISETP.NE.AND P0, PT, R0, 0x1, PT ;  /* 0x000000010000780c */ /* 0x000fe20003f05270 */
[----:B------:R-:W-:Y:S01]  /*11170*/  UMOV UR16, UR10 ;  /* 0x0000000a00107c82 */ /* 0x000fe20008000000 */
[----:B------:R-:W-:Y:S01]  /*11180*/  IMAD.MOV.U32 R0, RZ, RZ, R3 ;  /* 0x000000ffff007224 */ /* 0x000fe200078e0003 */
[----:B------:R-:W-:Y:S02]  /*11190*/  UMOV UR17, UR11 ;  /* 0x0000000b00117c82 */ /* 0x000fe40008000000 */
[----:B------:R-:W-:-:S02]  /*111a0*/  UIMAD.WIDE.U32 UR16, UR9, UR4, UR16 ;  /* 0x00000004091072a5 */ /* 0x000fc4000f8e0010 */
[----:B------:R-:W-:-:S03]  /*111b0*/  UIMAD UR7, UR9, UR5, UR7 ;  /* 0x00000005090772a4 */ /* 0x000fc6000f8e0207 */
[----:B------:R-:W-:Y:S02]  /*111c0*/  ULDC.64 UR4, c[0x0][0x498] ;  /* 0x0001260000047ab9 */ /* 0x000fe40000000a00 */
[----:B------:R-:W-:Y:S01]  /*111d0*/  UIADD3 UR17, UR7, UR17, URZ ;  /* 0x0000001107117290 */ /* 0x000fe2000fffe03f */
[----:B------:R-:W-:Y:S01]  /*111e0*/  @P0 IMAD.HI.U32 R2, R3, c[0x0][0x4ec], RZ ;  /* 0x00013b0003020a27 */ /* 0x000fe200078e00ff */
[----:B------:R-:W-:Y:S02]  /*111f0*/  UIMAD UR7, UR6, UR4, URZ ;  /* 0x00000004060772a4 */ /* 0x000fe4000f8e023f */
[----:B------:R-:W-:Y:S02]  /*11200*/  UIMAD.WIDE.U32 UR16, UR13, UR4, UR16 ;  /* 0x000000040d1072a5 */ /* 0x000fe4000f8e0010 */
[----:B------:R-:W-:Y:S01]  /*11210*/  @P0 SHF.R.U32.HI R0, RZ, c[0x0][0x4f0], R2 ;  /* 0x00013c00ff000a19 */ /* 0x000fe20000011602 */
[----:B------:R-:W-:-:S03]  /*11220*/  UIMAD UR5, UR13, UR5, UR7 ;  /* 0x000000050d0572a4 */ /* 0x000fc6000f8e0207 */
[----:B------:R-:W-:-:S03]  /*11230*/  IADD3 R2, -R0, RZ, RZ ;  /* 0x000000ff00027210 */ /* 0x000fc60007ffe1ff */
[----:B------:R-:W-:Y:S02]  /*11240*/  IMAD.U32 R5, RZ, RZ, UR5 ;  /* 0x00000005ff057e24 */ /* 0x000fe4000f8e00ff */
[----:B------:R-:W-:Y:S01]  /*11250*/  IMAD R4, R2, c[0x0][0x4e8], R3 ;  /* 0x00013a0002047a24 */ /* 0x000fe200078e0203 */
[----:B------:R-:W-:Y:S02]  /*11260*/  SHF.R.S32.HI R3, RZ, 0x1f, R0 ;  /* 0x0000001fff037819 */ /* 0x000fe40000011400 */
[----:B------:R-:W-:Y:S02]  /*11270*/  IADD3 R2, P0, R0, UR16, RZ ;  /* 0x0000001000027c10 */ /* 0x000fe4000ff1e0ff */
[----:B------:R-:W-:Y:S02]  /*11280*/  SHF.R.S32.HI R0, RZ, 0x1f, R4 ;  /* 0x0000001fff007819 */ /* 0x000fe40000011404 */
[----:B------:R-:W-:-:S03]  /*11290*/  IADD3.X R3, R3, UR17, R5, P0, !PT ;  /* 0x0000001103037c10 */ /* 0x000fc600087fe405 */
        /* <DEDUP_REMOVED lines=8> */
.L_x_732:
[----:B------:R-:W-:Y:S05]  /*11320*/  BSYNC B0 ;  /* 0x0000000000007941 */ /* 0x000fea0003800000 */
.L_x_731:
[----:B------:R-:W2:Y:S01]  /*11330*/  S2R R11, SR_CTAID.X ;  /* 0x00000000000b7919 */ /* 0x000ea20000002500 */
[----:B-1----:R-:W-:Y:S01]  /*11340*/  SHF.R.S32.HI R0, RZ, 0x1f, R8 ;  /* 0x0000001fff007819 */ /* 0x002fe20000011408 */
[----:B------:R-:W-:Y:S01]  /*11350*/  IMAD.MOV.U32 R3, RZ, RZ, c[0x0][0x4e8] ;  /* 0x00013a00ff037624 */ /* 0x000fe200078e00ff */
[----:B------:R-:W-:Y:S01]  /*11360*/  ULDC.64 UR4, c[0x0][0x3a0] ;  /* 0x0000e80000047ab9 */ /* 0x000fe20000000a00 */
[----:B-----5:R-:W-:Y:S01]  /*11370*/  IMAD R13, R9, c[0x0][0x4e8], RZ ;  /* 0x00013a00090d7a24 */ /* 0x020fe200078e02ff */
[----:B------:R-:W-:Y:S01]  /*11380*/  LEA.HI R0, R0, R8, RZ, 0x2 ;  /* 0x0000000800007211 */ /* 0x000fe200078f10ff */
[----:B------:R-:W-:Y:S01]  /*11390*/  UIMAD UR7, UR11, UR4, URZ ;  /* 0x000000040b0772a4 */ /* 0x000fe2000f8e023f */
[----:B------:R-:W-:Y:S01]  /*113a0*/  ISETP.NE.AND P0, PT, R3, 0x1, PT ;  /* 0x000000010300780c */ /* 0x000fe20003f05270 */
[----:B------:R-:W-:Y:S01]  /*113b0*/  UIMAD.WIDE.U32 UR16, UR10, UR4, URZ ;  /* 0x000000040a1072a5 */ /* 0x000fe2000f8e003f */
[----:B------:R-:W-:Y:S01]  /*113c0*/  LOP3.LUT R2, R0, 0xfffffffc, RZ, 0xc0, !PT ;  /* 0xfffffffc00027812 */ /* 0x000fe200078ec0ff */
[----:B------:R-:W-:Y:S01]  /*113d0*/  UIMAD UR7, UR10, UR5, UR7 ;  /* 0x000000050a0772a4 */ /* 0x000fe2000f8e0207 */
[----:B------:R-:W-:Y:S01]  /*113e0*/  SHF.R.S32.HI R7, RZ, 0x2, R0 ;  /* 0x00000002ff077819 */ /* 0x000fe20000011400 */
[----:B------:R-:W-:Y:S01]  /*113f0*/  BSSY B0, `(.L_x_733) ;  /* 0x000003a000007945 */ /* 0x000fe20003800000 */
[----:B------:R-:W-:Y:S01]  /*11400*/  ULDC.64 UR4, c[0x0][0x3e8] ;  /* 0x0000fa0000047ab9 */ /* 0x000fe20000000a00 */
[----:B------:R-:W-:Y:S01]  /*11410*/  IMAD.IADD R8, R8, 0x1, -R2 ;  /* 0x0000000108087824 */ /* 0x000fe200078e0a02 */
[----:B------:R-:W-:-:S02]  /*11420*/  UIADD3 UR17, UR17, UR7, URZ ;  /* 0x0000000711117290 */ /* 0x000fc4000fffe03f */
[----:B------:R-:W-:Y:S02]  /*11430*/  UIMAD UR7, UR8, UR4, URZ ;  /* 0x00000004080772a4 */ /* 0x000fe4000f8e023f */
[----:B------:R-:W-:Y:S01]  /*11440*/  LEA R0, R8, R7, 0x5 ;  /* 0x0000000708007211 */ /* 0x000fe200078e28ff */
[----:B------:R-:W-:Y:S02]  /*11450*/  UIMAD.WIDE.U32 UR16, UR9, UR4, UR16 ;  /* 0x00000004091072a5 */ /* 0x000fe4000f8e0010 */
[----:B------:R-:W-:Y:S02]  /*11460*/  UIMAD UR7, UR9, UR5, UR7 ;  /* 0x00000005090772a4 */ /* 0x000fe4000f8e0207 */
[C---:B--2---:R-:W-:Y:S01]  /*11470*/  IMAD R0, R11.reuse, 0x80, R0 ;  /* 0x000000800b007824 */ /* 0x044fe200078e0200 */
[----:B------:R-:W-:Y:S01]  /*11480*/  ULDC.64 UR4, c[0x0][0x3f0] ;  /* 0x0000fc0000047ab9 */ /* 0x000fe20000000a00 */
[----:B------:R-:W-:Y:S01]  /*11490*/  IMAD R11, R11, 0x80, R7 ;  /* 0x000000800b0b7824 */ /* 0x000fe200078e0207 */
[----:B------:R-:W-:Y:S01]  /*114a0*/  UIMAD UR6, UR6, UR4, URZ ;  /* 0x00000004060672a4 */ /* 0x000fe2000f8e023f */
[----:B------:R-:W-:Y:S01]  /*114b0*/  @P0 IMAD.HI.U32 R2, R0, c[0x0][0x4ec], RZ ;  /* 0x00013b0000020a27 */ /* 0x000fe200078e00ff */
[----:B------:R-:W-:Y:S01]  /*114c0*/  UIADD3 UR17, UR7, UR17, URZ ;  /* 0x0000001107117290 */ /* 0x000fe2000fffe03f */
[----:B------:R-:W-:Y:S01]  /*114d0*/  MOV R4, R0 ;  /* 0x0000000000047202 */ /* 0x000fe20000000f00 */
[----:B------:R-:W-:-:S02]  /*114e0*/  UIMAD UR5, UR13, UR5, UR6 ;  /* 0x000000050d0572a4 */ /* 0x000fc4000f8e0206 */
[----:B------:R-:W-:Y:S01]  /*114f0*/  @P0 SHF.R.U32.HI R4, RZ, c[0x0][0x4f0], R2 ;  /* 0x00013c00ff040a19 */ /* 0x000fe20000011602 */
[----:B------:R-:W-:-:S03]  /*11500*/  UIMAD.WIDE.U32 UR16, UR13, UR4, UR16 ;  /* 0x000000040d1072a5 */ /* 0x000fc6000f8e0010 */
[--C-:B------:R-:W-:Y:S01]  /*11510*/  SHF.R.S32.HI R3, RZ, 0x1f, R4.reuse ;  /* 0x0000001fff037819 */ /* 0x100fe20000011404 */
[----:B------:R-:W-:Y:S01]  /*11520*/  IMAD.MOV R2, RZ, RZ, -R4 ;  /* 0x000000ffff027224 */ /* 0x000fe200078e0a04 */
[----:B------:R-:W-:-:S03]  /*11530*/  UIADD3 UR5, UR17, UR5, URZ ;  /* 0x0000000511057290 */ /* 0x000fc6000fffe03f */
[----:B------:R-:W-:Y:S01]  /*11540*/  IMAD R5, R2, c[0x0][0x4e8], R0 ;  /* 0x00013a0002057a24 */ /* 0x000fe200078e0200 */
[----:B------:R-:W-:Y:S01]  /*11550*/  MOV R2, UR16 ;  /* 0x0000001000027c02 */ /* 0x000fe20008000f00 */
[----:B------:R-:W-:Y:S02]  /*11560*/  IMAD R0, R3, c[0x0][0x3e0], RZ ;  /* 0x0000f80003007a24 */ /* 0x000fe400078e02ff */
[----:B------:R-:W-:Y:S01]  /*11570*/  IMAD.U32 R3, RZ, RZ, UR17 ;  /* 0x00000011ff037e24 */ /* 0x000fe2000f8e00ff */
[----:B------:R-:W-:Y:S01]  /*11580*/  MOV R3, UR5 ;  /* 0x0000000500037c02 */ /* 0x000fe20008000f00 */
[----:B------:R-:W-:Y:S01]  /*11590*/  IMAD R6, R4, c[0x0][0x3e4], R0 ;  /* 0x0000f90004067a24 */ /* 0x000fe200078e0200 */
[----:B------:R-:W-:-:S03]  /*115a0*/  SHF.R.S32.HI R0, RZ, 0x1f, R5 ;  /* 0x0000001fff007819 */ /* 0x000fc60000011405 */
[----:B------:R-:W-:-:S04]  /*115b0*/  IMAD.WIDE.U32 R2, R4, c[0x0][0x3e0], R2 ;  /* 0x0000f80004027a25 */ /* 0x000fc800078e0002 */
[----:B------:R-:W-:Y:S02]  /*115c0*/  IMAD R0, R0, c[0x0][0x3d8], RZ ;  /* 0x0000f60000007a24 */ /* 0x000fe400078e02ff */
[----:B------:R-:W-:Y:S02]  /*115d0*/  IMAD.IADD R3, R3, 0x1, R6 ;  /* 0x0000000103037824 */ /* 0x000fe400078e0206 */
[C---:B------:R-:W-:Y:S02]  /*115e0*/  IMAD R0, R5.reuse, c[0x0][0x3dc], R0 ;  /* 0x0000f70005007a24 */ /* 0x040fe400078e0200 */
[----:B------:R-:W-:-:S05]  /*115f0*/  IMAD.WIDE.U32 R2, R5, c[0x0][0x3d8], R2 ;  /* 0x0000f60005027a25 */ /* 0x000fca00078e0002 */
[----:B------:R-:W-:Y:S02]  /*11600*/  IADD3 R0, R3, R0, RZ ;  /* 0x0000000003007210 */ /* 0x000fe40007ffe0ff */
        /* <DEDUP_REMOVED lines=24> */
.L_x_734:
[----:B------:R-:W-:Y:S05]  /*11790*/  BSYNC B0 ;  /* 0x0000000000007941 */ /* 0x000fea0003800000 */
.L_x_733:
        /* <DEDUP_REMOVED lines=21> */
.L_x_736:
[----:B------:R-:W-:Y:S05]  /*118f0*/  BSYNC B0 ;  /* 0x0000000000007941 */ /* 0x000fea0003800000 */
.L_x_735:
        /* <DEDUP_REMOVED lines=21> */
.L_x_738:
[----:B------:R-:W-:Y:S05]  /*11a50*/  BSYNC B0 ;  /* 0x0000000000007941 */ /* 0x000fea0003800000 */
.L_x_737:
        /* <DEDUP_REMOVED lines=22> */
.L_x_739:
        /* <DEDUP_REMOVED lines=12> */
.L_x_867:


//--------------------- .text._ZN7cutlass13device_kernelIN5flash19enable_sm80_to_sm89INS1_16FlashAttnFwdSm80INS1_25CollectiveMainloopFwdSm80ILi4ELi1ELb0EN4cute5tupleIJNS5_1CILi128EEENS7_ILi64EEENS7_ILi96EEEEEELi96ENS_6half_tEfNS_4arch4Sm80ELb1ELb0ELb1ELb1ELb1ELb1ELb1ELb0EEENS1_21CollectiveEpilogueFwdINS6_IJS8_SA_S9_EEENS6_IJNS7_ILi1EEESI_SI_EEESC_SE_Li128ELb1ELb1ELb0ELb0EEENS1_19SingleTileSchedulerILb1ELb0ELb1ELi128EEEEEEEEEvNT_6ParamsE --------------------------
	.section	.text._ZN7cutlass13device_kernelIN5flash19enable_sm80_to_sm89INS1_16FlashAttnFwdSm80INS1_25CollectiveMainloopFwdSm80ILi4ELi1ELb0EN4cute5tupleIJNS5_1CILi128EEENS7_ILi64EEENS7_ILi96EEEEEELi96ENS_6half_tEfNS_4arch4Sm80ELb1ELb0ELb1ELb1ELb1ELb1ELb1ELb0EEENS1_21CollectiveEpilogueFwdINS6_IJS8_SA_S9_EEENS6_IJNS7_ILi1EEESI_SI_EEESC_SE_Li128ELb1ELb1ELb0ELb0EEENS1_19SingleTileSchedulerILb1ELb0ELb1ELi128EEEEEEEEEvNT_6ParamsE,"ax",@progbits
	.sectioninfo	@"SHI_REGISTERS=255"
	.align	128
.text._ZN7cutlass13device_kernelIN5flash19enable_sm80_to_sm89INS1_16FlashAttnFwdSm80INS1_25CollectiveMainloopFwdSm80ILi4ELi1ELb0EN4cute5tupleIJNS5_1CILi128EEENS7_ILi64EEENS7_ILi96EEEEEELi96ENS_6half_tEfNS_4arch4Sm80ELb1ELb0ELb1ELb1ELb1ELb1ELb1ELb0EEENS1_21CollectiveEpilogueFwdINS6_IJS8_SA_S9_EEENS6_IJNS7_ILi1EEESI_SI_EEESC_SE_Li128ELb1ELb1ELb0ELb0EEENS1_19SingleTileSchedulerILb1ELb0ELb1ELi128EEEEEEEEEvNT_6ParamsE:
        .type           _ZN7cutlass13device_kernelIN5flash19enable_sm80_to_sm89INS1_16FlashAttnFwdSm80INS1_25CollectiveMainloopFwdSm80ILi4ELi1ELb0EN4cute5tupleIJNS5_1CILi128EEENS7_ILi64EEENS7_ILi96EEEEEELi96ENS_6half_tEfNS_4arch4Sm80ELb1ELb0ELb1ELb1ELb1ELb1ELb1ELb0EEENS1_21CollectiveEpilogueFwdINS6_IJS8_SA_S9_EEENS6_IJNS7_ILi1EEESI_SI_EEESC_SE_Li128ELb1ELb1ELb0ELb0EEENS1_19SingleTileSchedulerILb1ELb0ELb1ELi128EEEEEEEEEvNT_6ParamsE,@function
        .size           _ZN7cutlass13device_kernelIN5flash19enable_sm80_to_sm89INS1_16FlashAttnFwdSm80INS1_25CollectiveMainloopFwdSm80ILi4ELi1ELb0EN4cute5tupleIJNS5_1CILi128EEENS7_ILi64EEENS7_ILi96EEEEEELi96ENS_6half_tEfNS_4arch4Sm80ELb1ELb0ELb1ELb1ELb1ELb1ELb1ELb0EEENS1_21CollectiveEpilogueFwdINS6_IJS8_SA_S9_EEENS6_IJNS7_ILi1EEESI_SI_EEESC_SE_Li128ELb1ELb1ELb0ELb0EEENS1_19SingleTileSchedulerILb1ELb0ELb1ELi128EEEEEEEEEvNT_6ParamsE,(.L_x_868 - _ZN7cutlass13device_kernelIN5flash19enable_sm80_to_sm89INS1_16FlashAttnFwdSm80INS1_25CollectiveMainloopFwdSm80ILi4ELi1ELb0EN4cute5tupleIJNS5_1CILi128EEENS7_ILi64EEENS7_ILi96EEEEEELi96ENS_6half_tEfNS_4arch4Sm80ELb1ELb0ELb1ELb1ELb1ELb1ELb1ELb0EEENS1_21CollectiveEpilogueFwdINS6_IJS8_SA_S9_EEENS6_IJNS7_ILi1EEESI_SI_EEESC_SE_Li128ELb1ELb1ELb0ELb0EEENS1_19SingleTileSchedulerILb1ELb0ELb1ELi128EEEEEEEEEvNT_6ParamsE)
        .other          _ZN7cutlass13device_kernelIN5flash19enable_sm80_to_sm89INS1_16FlashAttnFwdSm80INS1_25CollectiveMainloopFwdSm80ILi4ELi1ELb0EN4cute5tupleIJNS5_1CILi128EEENS7_ILi64EEENS7_ILi96EEEEEELi96ENS_6half_tEfNS_4arch4Sm80ELb1ELb0ELb1ELb1ELb1ELb1ELb1ELb0EEENS1_21CollectiveEpilogueFwdINS6_IJS8_SA_S9_EEENS6_IJNS7_ILi1EEESI_SI_EEESC_SE_Li128ELb1ELb1ELb0ELb0EEENS1_19SingleTileSchedulerILb1ELb0ELb1ELi128EEEEEEEEEvNT_6ParamsE,@"STO_CUDA_ENTRY STV_DEFAULT"
_ZN7cutlass13device_kernelIN5flash19enable_sm80_to_sm89INS1_16FlashAttnFwdSm80INS1_25CollectiveMainloopFwdSm80ILi4ELi1ELb0EN4cute5tupleIJNS5_1CILi128EEENS7_ILi64EEENS7_ILi96EEEEEELi96ENS_6half_tEfNS_4arch4Sm80ELb1ELb0ELb1ELb1ELb1ELb1ELb1ELb0EEENS1_21CollectiveEpilogueFwdINS6_IJS8_SA_S9_EEENS6_IJNS7_ILi1EEESI_SI_EEESC_SE_Li128ELb1ELb1ELb0ELb0EEENS1_19SingleTileSchedulerILb1ELb0ELb1ELi128EEEEEEEEEvNT_6ParamsE:
        /* <DEDUP_REMOVED lines=21> */
.L_x_741:
        /* <DEDUP_REMOVED lines=13> */
.L_x_743:
[----:B------:R-:W-:Y:S02]  /*0220*/  ULDC UR5, c[0x0][0x54c] ;  /* 0x0001530000057ab9 */ /* 0x000fe40000000800 */
.L_x_742:
[----:B------:R-:W-:Y:S02]  /*0230*/  ULDC UR4, c[0x0][0x548] ;  /* 0x0001520000047ab9 */ /* 0x000fe40000000800 */
[----:B------:R-:W-:-:S02]  /*0240*/  USHF.L.U32 UR12, UR12, 0x7, URZ ;  /* 0x000000070c0c7899 */ /* 0x000fc4000800063f */
[----:B------:R-:W-:-:S04]  /*0250*/  UIMAD UR4, UR5, UR4, URZ ;  /* 0x00000004050472a4 */ /* 0x000fc8000f8e023f */
[----:B------:R-:W-:-:S04]  /*0260*/  UISETP.GE.AND UP0, UPT, UR12, UR4, UPT ;  /* 0x000000040c00728c */ /* 0x000fc8000bf06270 */
[----:B------:R-:W-:Y:S01]  /*0270*/  USEL UR18, UR18, 0xffffffff, !UP0 ;  /* 0xffffffff12127887 */ /* 0x000fe2000c000000 */
[----:B------:R-:W-:Y:S05]  /*0280*/  BRA `(.L_x_744) ;  /* 0x000001b000007947 */ /* 0x000fea0003800000 */
.L_x_740:
        /* <DEDUP_REMOVED lines=8> */
.L_x_745:
        /* <DEDUP_REMOVED lines=13> */
.L_x_747:
[----:B------:R-:W-:Y:S02]  /*03e0*/  ULDC UR5, c[0x0][0x54c] ;  /* 0x0001530000057ab9 */ /* 0x000fe40000000800 */
.L_x_746:
[----:B------:R-:W-:Y:S02]  /*03f0*/  ULDC UR4, c[0x0][0x548] ;  /* 0x0001520000047ab9 */ /* 0x000fe40000000800 */
[----:B------:R-:W-:-:S02]  /*0400*/  USHF.L.U32 UR12, UR12, 0x7, URZ ;  /* 0x000000070c0c7899 */ /* 0x000fc4000800063f */
[----:B------:R-:W-:-:S04]  /*0410*/  UIMAD UR4, UR5, UR4, URZ ;  /* 0x00000004050472a4 */ /* 0x000fc8000f8e023f */
[----:B------:R-:W-:-:S04]  /*0420*/  UISETP.GE.AND UP0, UPT, UR12, UR4, UPT ;  /* 0x000000040c00728c */ /* 0x000fc8000bf06270 */
[----:B------:R-:W-:-:S06]  /*0430*/  USEL UR18, UR18, 0xffffffff, !UP0 ;  /* 0xffffffff12127887 */ /* 0x000fcc000c000000 */
.L_x_744:
[----:B------:R-:W-:-:S13]  /*0440*/  ISETP.LE.AND P0, PT, RZ, UR18, PT ;  /* 0x00000012ff007c0c */ /* 0x000fda000bf03270 */
[----:B------:R-:W-:Y:S05]  /*0450*/  @!P0 EXIT ;  /* 0x000000000000894d */ /* 0x000fea0003800000 */
[----:B------:R-:W-:Y:S01]  /*0460*/  ULDC.64 UR4, c[0x0][0x360] ;  /* 0x0000d80000047ab9 */ /* 0x000fe20000000a00 */
[----:B------:R-:W-:Y:S01]  /*0470*/  ISETP.NE.U32.AND P3, PT, RZ, c[0x0][0x348], PT ;  /* 0x0000d200ff007a0c */ /* 0x000fe20003f65070 */
[----:B------:R-:W-:Y:S02]  /*0480*/  UISETP.NE.U32.AND UP0, UPT, URZ, UR4, UPT ;  /* 0x000000043f00728c */ /* 0x000fe4000bf05070 */
[----:B------:R-:W-:Y:S01]  /*0490*/  ULDC.64 UR6, c[0x0][0x370] ;  /* 0x0000dc0000067ab9 */ /* 0x000fe20000000a00 */
[----:B------:R-:W-:Y:S01]  /*04a0*/  ISETP.NE.AND.EX P3, PT, RZ, c[0x0][0x34c], PT, P3 ;  /* 0x0000d300ff007a0c */ /* 0x000fe20003f65330 */
[----:B------:R-:W-:Y:S02]  /*04b0*/  UISETP.NE.AND.EX UP0, UPT, URZ, UR5, UPT, UP0 ;  /* 0x000000053f00728c */ /* 0x000fe4000bf05300 */
[----:B------:R-:W-:Y:S02]  /*04c0*/  UISETP.NE.U32.AND UP1, UPT, URZ, UR6, UPT ;  /* 0x000000063f00728c */ /* 0x000fe4000bf25070 */
[----:B------:R-:W-:-:S02]  /*04d0*/  ULDC.64 UR4, c[0x0][0x360] ;  /* 0x0000d80000047ab9 */ /* 0x000fc40000000a00 */
[----:B------:R-:W-:Y:S01]  /*04e0*/  UISETP.NE.AND.EX UP1, UPT, URZ, UR7, UPT, UP1 ;  /* 0x000000073f00728c */ /* 0x000fe2000bf25310 */
[----:B------:R-:W-:Y:S01]  /*04f0*/  PLOP3.LUT P1, PT, PT, PT, UP0, 0x80, 0x0 ;  /* 0x000000000000781c */ /* 0x000fe20003f2f008 */
[----:B------:R-:W-:Y:S02]  /*0500*/  ULDC.64 UR8, c[0x0][0x370] ;  /* 0x0000dc0000087ab9 */ /* 0x000fe40000000a00 */
[----:B------:R-:W-:Y:S02]  /*0510*/  ULDC.64 UR6, c[0x0][0x348] ;  /* 0x0000d20000067ab9 */ /* 0x000fe40000000a00 */
[----:B------:R-:W-:Y:S01]  /*0520*/  @UP0 UIMAD.WIDE UR4, UR18, UR19, UR4 ;  /* 0x00000013120402a5 */ /* 0x000fe2000f8e0204 */
[----:B------:R-:W-:Y:S01]  /*0530*/  PLOP3.LUT P2, PT, PT, PT, UP1, 0x80, 0x0 ;  /* 0x000000000000781c */ /* 0x000fe20003f4f018 */
[----:B------:R-:W-:Y:S01]  /*0540*/  UIMAD.WIDE UR6, UR18, UR19, UR6 ;  /* 0x00000013120672a5 */ /* 0x000fe2000f8e0206 */
[----:B------:R-:W-:Y:S02]  /*0550*/  ISETP.NE.U32.AND P4, PT, RZ, c[0x0][0x350], PT ;  /* 0x0000d400ff007a0c */ /* 0x000fe40003f85070 */
[----:B------:R-:W-:Y:S01]  /*0560*/  @UP1 UIMAD.WIDE UR8, UR18, UR19, UR8 ;  /* 0x00000013120812a5 */ /* 0x000fe2000f8e0208 */
[----:B------:R-:W-:Y:S01]  /*0570*/  IMAD.U32 R2, RZ, RZ, UR4 ;  /* 0x00000004ff027e24 */ /* 0x000fe2000f8e00ff */
[----:B------:R-:W-:Y:S01]  /*0580*/  MOV R3, UR5 ;  /* 0x0000000500037c02 */ /* 0x000fe20008000f00 */
[----:B------:R-:W-:Y:S01]  /*0590*/  ULDC.64 UR4, c[0x0][0x358] ;  /* 0x0000d60000047ab9 */ /* 0x000fe20000000a00 */
[----:B------:R-:W-:Y:S01]  /*05a0*/  IMAD.U32 R8, RZ, RZ, UR6 ;  /* 0x00000006ff087e24 */ /* 0x000fe2000f8e00ff */
[----:B------:R-:W-:Y:S01]  /*05b0*/  UISETP.NE.U32.AND UP3, UPT, URZ, UR4, UPT ;  /* 0x000000043f00728c */ /* 0x000fe2000bf65070 */
[----:B------:R-:W-:Y:S01]  /*05c0*/  IMAD.U32 R9, RZ, RZ, UR7 ;  /* 0x00000007ff097e24 */ /* 0x000fe2000f8e00ff */
[----:B------:R-:W-:Y:S01]  /*05d0*/  ISETP.NE.AND.EX P4, PT, RZ, c[0x0][0x354], PT, P4 ;  /* 0x0000d500ff007a0c */ /* 0x000fe20003f85340 */
[----:B------:R-:W-:Y:S01]  /*05e0*/  IMAD.U32 R4, RZ, RZ, UR8 ;  /* 0x00000008ff047e24 */ /* 0x000fe2000f8e00ff */
[----:B------:R-:W-:Y:S01]  /*05f0*/  UISETP.NE.AND.EX UP3, UPT, URZ, UR5, UPT, UP3 ;  /* 0x000000053f00728c */ /* 0x000fe2000bf65330 */
[----:B------:R-:W-:Y:S01]  /*0600*/  IMAD.U32 R5, RZ, RZ, UR9 ;  /* 0x00000009ff057e24 */ /* 0x000fe2000f8e00ff */
[----:B------:R-:W-:Y:S01]  /*0610*/  ULDC.64 UR6, c[0x0][0x350] ;  /* 0x0000d40000067ab9 */ /* 0x000fe20000000a00 */
[----:B------:R1:W2:Y:S01]  /*0620*/  @P1 LDG.E R0, [R2.64] ;  /* 0x0000001402001981 */ /* 0x0002a2000c1e1900 */
[----:B------:R-:W-:-:S02]  /*0630*/  ULDC.64 UR4, c[0x0][0x358] ;  /* 0x0000d60000047ab9 */ /* 0x000fc40000000a00 */
[----:B------:R-:W-:Y:S01]  /*0640*/  PLOP3.LUT P0, PT, PT, PT, UP3, 0x80, 0x0 ;  /* 0x000000000000781c */ /* 0x000fe20003f0f038 */
[----:B------:R-:W-:Y:S01]  /*0650*/  UIMAD.WIDE UR6, UR18, UR19, UR6 ;  /* 0x00000013120672a5 */ /* 0x000fe2000f8e0206 */
[----:B------:R3:W4:Y:S01]  /*0660*/  @P2 LDG.E R7, [R4.64] ;  /* 0x0000001404072981 */ /* 0x000722000c1e1900 */
[----:B------:R-:W-:Y:S01]  /*0670*/  UIMAD.WIDE UR4, UR18, UR19, UR4 ;  /* 0x00000013120472a5 */ /* 0x000fe2000f8e0204 */
[----:B------:R-:W-:Y:S01]  /*0680*/  MOV R29, RZ ;  /* 0x000000ff001d7202 */ /* 0x000fe20000000f00 */
[----:B------:R-:W-:Y:S01]  /*0690*/  IMAD.MOV.U32 R10, RZ, RZ, RZ ;  /* 0x000000ffff0a7224 */ /* 0x000fe200078e00ff */
[----:B------:R-:W4:Y:S03]  /*06a0*/  @P3 LDG.E R6, [R8.64] ;  /* 0x0000001408063981 */ /* 0x000f26000c1e1900 */
[----:B-1----:R-:W-:Y:S01]  /*06b0*/  IMAD.U32 R2, RZ, RZ, UR4 ;  /* 0x00000004ff027e24 */ /* 0x002fe2000f8e00ff */
[----:B------:R-:W-:Y:S01]  /*06c0*/  MOV R3, UR5 ;  /* 0x0000000500037c02 */ /* 0x000fe20008000f00 */
[----:B---3--:R-:W-:Y:S01]  /*06d0*/  IMAD.U32 R4, RZ, RZ, UR6 ;  /* 0x00000006ff047e24 */ /* 0x008fe2000f8e00ff */
[----:B------:R-:W-:-:S03]  /*06e0*/  MOV R5, UR7 ;  /* 0x0000000700057c02 */ /* 0x000fc60008000f00 */
[----:B------:R1:W5:Y:S04]  /*06f0*/  @P0 LDG.E R10, [R2.64] ;  /* 0x00000014020a0981 */ /* 0x000368000c1e1900 */
[----:B------:R1:W5:Y:S01]  /*0700*/  @P4 LDG.E R29, [R4.64] ;  /* 0x00000014041d4981 */ /* 0x000362000c1e1900 */
[----:B------:R-:W3:Y:S01]  /*0710*/  S2UR UR11, SR_CTAID.Y ;  /* 0x00000000000b79c3 */ /* 0x000ee20000002600 */
[----:B------:R-:W-:Y:S02]  /*0720*/  UMOV UR13, URZ ;  /* 0x0000003f000d7c82 */ /* 0x000fe40008000000 */
[----:B------:R-:W-:Y:S02]  /*0730*/  ULDC UR17, c[0x0][0x168] ;  /* 0x00005a0000117ab9 */ /* 0x000fe40000000800 */
[----:B------:R-:W-:-:S02]  /*0740*/  UMOV UR14, URZ ;  /* 0x0000003f000e7c82 */ /* 0x000fc40008000000 */
[----:B------:R-:W-:Y:S02]  /*0750*/  ULDC UR4, c[0x0][0x2ac] ;  /* 0x0000ab0000047ab9 */ /* 0x000fe40000000800 */
[----:B------:R-:W-:Y:S02]  /*0760*/  ULDC UR16, c[0x0][0x1d0] ;  /* 0x0000740000107ab9 */ /* 0x000fe40000000800 */
[----:B------:R-:W-:Y:S02]  /*0770*/  UIMAD UR16, UR4, UR16, URZ ;  /* 0x00000010041072a4 */ /* 0x000fe4000f8e023f */
[----:B------:R-:W-:Y:S02]  /*0780*/  ULDC UR15, c[0x0][0x228] ;  /* 0x00008a00000f7ab9 */ /* 0x000fe40000000800 */
[----:B---3--:R-:W-:Y:S01]  /*0790*/  USHF.R.S32.HI UR10, URZ, 0x1f, UR11 ;  /* 0x0000001f3f0a7899 */ /* 0x008fe2000801140b */
[----:B--2---:R1:W2:Y:S08]  /*07a0*/  @P1 R2UR UR17, R0 ;  /* 0x00000000001113c2 */ /* 0x0042b000000e0000 */
[----:B----4-:R1:W3:Y:S08]  /*07b0*/  @P2 R2UR UR13, R7 ;  /* 0x00000000070d23c2 */ /* 0x0102f000000e0000 */
[----:B------:R1:W4:Y:S01]  /*07c0*/  @P3 R2UR UR14, R6 ;  /* 0x00000000060e33c2 */ /* 0x00032200000e0000 */
[----:B------:R-:W-:Y:S05]  /*07d0*/  @P1 BRA `(.L_x_748) ;  /* 0x0000006000001947 */ /* 0x000fea0003800000 */
[----:B------:R-:W-:Y:S05]  /*07e0*/  @!P3 BRA `(.L_x_748) ;  /* 0x000000500000b947 */ /* 0x000fea0003800000 */
[----:B-1--4-:R-:W4:Y:S04]  /*07f0*/  LDG.E R6, [R8.64] ;  /* 0x0000001408067981 */ /* 0x012f28000c1e1900 */
[----:B---3--:R-:W3:Y:S01]  /*0800*/  LDG.E R0, [R8.64+0x4] ;  /* 0x0000041408007981 */ /* 0x008ee2000c1e1900 */
[----:B--2-4-:R-:W1:Y:S08]  /*0810*/  R2UR UR17, R6 ;  /* 0x00000000061173c2 */ /* 0x014e7000000e0000 */
[----:B---3--:R-:W1:Y:S02]  /*0820*/  R2UR UR4, R0 ;  /* 0x00000000000473c2 */ /* 0x008e6400000e0000 */
[----:B-1----:R-:W-:-:S06]  /*0830*/  UIADD3 UR17, -UR17, UR4, URZ ;  /* 0x0000000411117290 */ /* 0x002fcc000fffe13f */
.L_x_748:
[----:B------:R-:W-:-:S04]  /*0840*/  ISETP.NE.U32.AND P1, PT, RZ, c[0x0][0x368], PT ;  /* 0x0000da00ff007a0c */ /* 0x000fc80003f25070 */
[----:B------:R-:W-:-:S13]  /*0850*/  ISETP.NE.AND.EX P1, PT, RZ, c[0x0][0x36c], PT, P1 ;  /* 0x0000db00ff007a0c */ /* 0x000fda0003f25310 */
[----:B------:R-:W-:Y:S05]  /*0860*/  @!P1 BRA `(.L_x_749) ;  /* 0x0000007000009947 */ /* 0x000fea0003800000 */
[----:B------:R-:W-:Y:S02]  /*0870*/  ULDC.64 UR4, c[0x0][0x368] ;  /* 0x0000da0000047ab9 */ /* 0x000fe40000000a00 */
[----:B------:R-:W-:-:S06]  /*0880*/  UIMAD.WIDE UR4, UR18, UR19, UR4 ;  /* 0x00000013120472a5 */ /* 0x000fcc000f8e0204 */
[----:B-1----:R-:W-:Y:S02]  /*0890*/  MOV R4, UR4 ;  /* 0x0000000400047c02 */ /* 0x002fe40008000f00 */
[----:B------:R-:W-:-:S05]  /*08a0*/  MOV R5, UR5 ;  /* 0x0000000500057c02 */ /* 0x000fca0008000f00 */
[----:B----4-:R-:W4:Y:S02]  /*08b0*/  LDG.E R0, [R4.64] ;  /* 0x0000001404007981 */ /* 0x010f24000c1e1900 */
[----:B----4-:R1:W4:Y:S02]  /*08c0*/  R2UR UR16, R0 ;  /* 0x00000000001073c2 */ /* 0x01032400000e0000 */
[----:B-1--4-:R-:W-:Y:S05]  /*08d0*/  BRA `(.L_x_750) ;  /* 0x0000006000007947 */ /* 0x012fea0003800000 */
.L_x_749:
[----:B------:R-:W-:Y:S05]  /*08e0*/  @!P4 BRA `(.L_x_750) ;  /* 0x000000500000c947 */ /* 0x000fea0003800000 */
[----:B-1--4-:R1:W4:Y:S04]  /*08f0*/  LDG.E R0, [R4.64] ;  /* 0x0000001404007981 */ /* 0x012328000c1e1900 */
[----:B-1-3--:R-:W3:Y:S01]  /*0900*/  LDG.E R4, [R4.64+0x4] ;  /* 0x0000041404047981 */ /* 0x00aee2000c1e1900 */
[----:B----4-:R-:W1:Y:S08]  /*0910*/  R2UR UR16, R0 ;  /* 0x00000000001073c2 */ /* 0x010e7000000e0000 */
[----:B---3--:R-:W1:Y:S02]  /*0920*/  R2UR UR4, R4 ;  /* 0x00000000040473c2 */ /* 0x008e6400000e0000 */
[----:B-1----:R-:W-:-:S06]  /*0930*/  UIADD3 UR16, -UR16, UR4, URZ ;  /* 0x0000000410107290 */ /* 0x002fcc000fffe13f */
.L_x_750:
[----:B-1--4-:R1:W4:Y:S01]  /*0940*/  @P0 LDG.E R0, [R2.64] ;  /* 0x0000001402000981 */ /* 0x012322000c1e1900 */
[----:B------:R-:W-:-:S03]  /*0950*/  ULDC.64 UR4, c[0x0][0x378] ;  /* 0x0000de0000047ab9 */ /* 0x000fc60000000a00 */
[----:B-1-3--:R-:W3:Y:S01]  /*0960*/  @P0 LDG.E R2, [R2.64+0x4] ;  /* 0x0000041402020981 */ /* 0x00aee2000c1e1900 */
[----:B------:R-:W-:Y:S01]  /*0970*/  UISETP.NE.U32.AND UP0, UPT, URZ, UR4, UPT ;  /* 0x000000043f00728c */ /* 0x000fe2000bf05070 */
[----:B------:R-:W-:-:S03]  /*0980*/  IMAD.U32 R147, RZ, RZ, UR16 ;  /* 0x00000010ff937e24 */ /* 0x000fc6000f8e00ff */
[----:B------:R-:W-:-:S03]  /*0990*/  UISETP.NE.AND.EX UP0, UPT, URZ, UR5, UPT, UP0 ;  /* 0x000000053f00728c */ /* 0x000fc6000bf05300 */
[----:B------:R-:W-:-:S03]  /*09a0*/  ULDC.64 UR4, c[0x0][0x378] ;  /* 0x0000de0000047ab9 */ /* 0x000fc60000000a00 */
[----:B------:R-:W-:-:S05]  /*09b0*/  PLOP3.LUT P1, PT, PT, PT, UP0, 0x80, 0x0 ;  /* 0x000000000000781c */ /* 0x000fca0003f2f008 */
[----:B------:R-:W-:-:S06]  /*09c0*/  @UP0 UIMAD.WIDE UR4, UR18, UR19, UR4 ;  /* 0x00000013120402a5 */ /* 0x000fcc000f8e0204 */
[----:B------:R-:W-:Y:S01]  /*09d0*/  MOV R4, UR4 ;  /* 0x0000000400047c02 */ /* 0x000fe20008000f00 */
[----:B------:R-:W-:-:S05]  /*09e0*/  IMAD.U32 R5, RZ, RZ, UR5 ;  /* 0x00000005ff057e24 */ /* 0x000fca000f8e00ff */
[----:B------:R1:W5:Y:S01]  /*09f0*/  @P1 LDG.E R147, [R4.64] ;  /* 0x0000001404931981 */ /* 0x000362000c1e1900 */
[----:B------:R-:W-:Y:S02]  /*0a00*/  ULDC UR6, c[0x0][0x2c4] ;  /* 0x0000b10000067ab9 */ /* 0x000fe40000000800 */
[----:B------:R-:W-:Y:S02]  /*0a10*/  UISETP.NE.AND UP2, UPT, UR6, 0x1, UPT ;  /* 0x000000010600788c */ /* 0x000fe4000bf45270 */
[----:B------:R-:W-:-:S09]  /*0a20*/  UIADD3 UR6, -UR13, UR16, URZ ;  /* 0x000000100d067290 */ /* 0x000fd2000fffe13f */
[----:B------:R-:W-:Y:S01]  /*0a30*/  @UP2 UIADD3 UR22, UR12, 0x7f, URZ ;  /* 0x0000007f0c162890 */ /* 0x000fe2000fffe03f */
[----:B----4-:R-:W4:Y:S08]  /*0a40*/  @P0 R2UR UR4, R0 ;  /* 0x00000000000403c2 */ /* 0x010f3000000e0000 */
[----:B---3--:R-:W4:Y:S02]  /*0a50*/  @P0 R2UR UR5, R2 ;  /* 0x00000000020503c2 */ /* 0x008f2400000e0000 */
[----:B----4-:R-:W-:-:S03]  /*0a60*/  @UP3 UIADD3 UR15, -UR4, UR5, URZ ;  /* 0x00000005040f3290 */ /* 0x010fc6000fffe13f */
[----:B------:R-:W-:Y:S02]  /*0a70*/  ULDC.64 UR4, c[0x0][0x2c8] ;  /* 0x0000b20000047ab9 */ /* 0x000fe40000000a00 */
[----:B------:R-:W-:Y:S02]  /*0a80*/  UIMAD.WIDE.U32 UR22, UR22, UR4, URZ ;  /* 0x00000004161672a5 */ /* 0x000fe4000f8e003f */
[----:B------:R-:W-:Y:S02]  /*0a90*/  UIADD3 UR9, UR6, UR15, URZ ;  /* 0x0000000f06097290 */ /* 0x000fe4000fffe03f */
[----:B------:R-:W-:Y:S02]  /*0aa0*/  UIADD3 UR4, UR12, 0x7f, URZ ;  /* 0x0000007f0c047890 */ /* 0x000fe4000fffe03f */
[----:B--2---:R-:W-:Y:S02]  /*0ab0*/  UIADD3 UR7, UR9, 0x40, -UR17 ;  /* 0x0000004009077890 */ /* 0x004fe4000fffe811 */
[----:B------:R-:W-:-:S02]  /*0ac0*/  @UP2 USHF.R.U32.HI UR4, URZ, UR5, UR23 ;  /* 0x000000053f042299 */ /* 0x000fc40008011617 */
[----:B------:R-:W-:Y:S02]  /*0ad0*/  UIADD3 UR22, UR9, 0x3f, URZ ;  /* 0x0000003f09167890 */ /* 0x000fe4000fffe03f */
[----:B------:R-:W-:Y:S02]  /*0ae0*/  UIADD3 UR5, UR7, UR4, URZ ;  /* 0x0000000407057290 */ /* 0x000fe4000fffe03f */
[----:B------:R-:W-:Y:S02]  /*0af0*/  USHF.R.S32.HI UR8, URZ, 0x1f, UR22 ;  /* 0x0000001f3f087899 */ /* 0x000fe40008011416 */
[----:B------:R-:W-:Y:S02]  /*0b00*/  USHF.R.S32.HI UR4, URZ, 0x1f, UR5 ;  /* 0x0000001f3f047899 */ /* 0x000fe40008011405 */
[----:B------:R-:W-:Y:S02]  /*0b10*/  ULEA.HI UR8, UR8, UR22, URZ, 0x6 ;  /* 0x0000001608087291 */ /* 0x000fe4000f8f303f */
[----:B------:R-:W-:-:S02]  /*0b20*/  ULEA.HI UR4, UR4, UR5, URZ, 0x6 ;  /* 0x0000000504047291 */ /* 0x000fc4000f8f303f */
[----:B------:R-:W-:Y:S02]  /*0b30*/  USHF.R.S32.HI UR8, URZ, 0x6, UR8 ;  /* 0x000000063f087899 */ /* 0x000fe40008011408 */
[----:B------:R-:W-:-:S04]  /*0b40*/  USHF.R.S32.HI UR4, URZ, 0x6, UR4 ;  /* 0x000000063f047899 */ /* 0x000fc80008011404 */
[----:B------:R-:W-:-:S04]  /*0b50*/  UISETP.LT.AND UP0, UPT, UR8, UR4, UPT ;  /* 0x000000040800728c */ /* 0x000fc8000bf01270 */
[----:B------:R-:W-:Y:S02]  /*0b60*/  USEL UR5, UR8, UR4, UP0 ;  /* 0x0000000408057287 */ /* 0x000fe40008000000 */
[----:B------:R-:W-:Y:S02]  /*0b70*/  UIADD3 UR4, -UR6, URZ, URZ ;  /* 0x0000003f06047290 */ /* 0x000fe4000fffe13f */
[----:B------:R-:W-:Y:S02]  /*0b80*/  ULEA UR6, UR5, -UR6, 0x6 ;  /* 0x8000000605067291 */ /* 0x000fe4000f8e303f */
[----:B------:R-:W-:Y:S02]  /*0b90*/  UISETP.LT.AND UP1, UPT, URZ, UR4, UPT ;  /* 0x000000043f00728c */ /* 0x000fe4000bf21270 */
[----:B------:R-:W-:Y:S02]  /*0ba0*/  UISETP.LT.AND UP0, UPT, UR6, UR15, UPT ;  /* 0x0000000f0600728c */ /* 0x000fe4000bf01270 */
[----:B------:R-:W-:-:S02]  /*0bb0*/  USEL UR4, URZ, UR4, !UP1 ;  /* 0x000000043f047287 */ /* 0x000fc4000c800000 */
[----:B------:R-:W-:Y:S02]  /*0bc0*/  USEL UR5, UR6, UR15, UP0 ;  /* 0x0000000f06057287 */ /* 0x000fe40008000000 */
[----:B------:R-:W-:Y:S02]  /*0bd0*/  USHF.R.U32.HI UR6, URZ, 0x6, UR4 ;  /* 0x000000063f067899 */ /* 0x000fe40008011604 */
[----:B------:R-:W-:-:S05]  /*0be0*/  UISETP.GT.AND UP0, UPT, UR5, UR4, UPT ;  /* 0x000000040500728c */ /* 0x000fca000bf04270 */
[----:B------:R-:W-:-:S06]  /*0bf0*/  UMOV UR22, UR6 ;  /* 0x0000000600167c82 */ /* 0x000fcc0008000000 */
[----:B------:R-:W-:-:S04]  /*0c00*/  @UP0 UIADD3 UR5, UR5, 0x3f, URZ ;  /* 0x0000003f05050890 */ /* 0x000fc8000fffe03f */
[----:B------:R-:W-:-:S04]  /*0c10*/  @UP0 USHF.R.S32.HI UR4, URZ, 0x1f, UR5 ;  /* 0x0000001f3f040899 */ /* 0x000fc80008011405 */
[----:B------:R-:W-:-:S04]  /*0c20*/  @UP0 ULEA.HI UR4, UR4, UR5, URZ, 0x6 ;  /* 0x0000000504040291 */ /* 0x000fc8000f8f303f */
[----:B------:R-:W-:-:S04]  /*0c30*/  @UP0 USHF.R.S32.HI UR22, URZ, 0x6, UR4 ;  /* 0x000000063f160899 */ /* 0x000fc80008011404 */
[----:B------:R-:W-:-:S06]  /*0c40*/  UISETP.GT.AND UP0, UPT, UR22, UR6, UPT ;  /* 0x000000061600728c */ /* 0x000fcc000bf04270 */
[----:B------:R-:W-:-:S13]  /*0c50*/  PLOP3.LUT P0, PT, PT, PT, UP0, 0x80, 0x0 ;  /* 0x000000000000781c */ /* 0x000fda0003f0f008 */
[----:B------:R-:W-:Y:S05]  /*0c60*/  @!P0 BRA `(.L_x_751) ;  /* 0x000056e000008947 */ /* 0x000fea0003800000 */
[----:B-1----:R-:W-:Y:S02]  /*0c70*/  ULDC.64 UR4, c[0x0][0x340] ;  /* 0x0000d00000047ab9 */ /* 0x002fe40000000a00 */
        /* <DEDUP_REMOVED lines=8> */
[----:B------:R-:W-:Y:S01]  /*0d00*/  UIADD3 UR19, UR22, -0x1, URZ ;  /* 0xffffffff16137890 */ /* 0x000fe2000fffe03f */
[-C--:B------:R-:W-:Y:S01]  /*0d10*/  LEA.HI R12, R159, R159.reuse, RZ, 0x1 ;  /* 0x0000009f9f0c7211 */ /* 0x080fe200078f08ff */
[----:B------:R-:W-:Y:S01]  /*0d20*/  ULDC.64 UR4, c[0x0][0x240] ;  /* 0x0000900000047ab9 */ /* 0x000fe20000000a00 */
[-C--:B------:R-:W-:Y:S01]  /*0d30*/  LEA.HI R5, R8, R159.reuse, RZ, 0x2 ;  /* 0x0000009f08057211 */ /* 0x080fe200078f10ff */
[----:B------:R1:W2:Y:S01]  /*0d40*/  @P2 LDG.E R27, [R2.64] ;  /* 0x00000014021b2981 */ /* 0x0002a2000c1e1900 */
[----:B------:R-:W-:Y:S01]  /*0d50*/  SHF.R.S32.HI R91, RZ, 0x1, R12 ;  /* 0x00000001ff5b7819 */ /* 0x000fe2000001140c */
[----:B------:R-:W-:Y:S01]  /*0d60*/  IMAD.U32 R7, RZ, RZ, UR19 ;  /* 0x00000013ff077e24 */ /* 0x000fe2000f8e00ff */
[--C-:B------:R-:W-:Y:S01]  /*0d70*/  SHF.R.S32.HI R6, RZ, 0x2, R5.reuse ;  /* 0x00000002ff067819 */ /* 0x100fe20000011405 */
[----:B------:R-:W-:Y:S01]  /*0d80*/  UIMAD UR4, UR10, UR4, URZ ;  /* 0x000000040a0472a4 */ /* 0x000fe2000f8e023f */
[----:B------:R-:W-:Y:S01]  /*0d90*/  SHF.R.S32.HI R0, RZ, 0x1f, R5 ;  /* 0x0000001fff007819 */ /* 0x000fe20000011405 */
[----:B------:R-:W-:Y:S01]  /*0da0*/  USHF.R.S32.HI UR22, URZ, 0x1f, UR18 ;  /* 0x0000001f3f167899 */ /* 0x000fe20008011412 */
[----:B------:R-:W-:Y:S01]  /*0db0*/  IADD3 R143, -R6, UR15, RZ ;  /* 0x0000000f068f7c10 */ /* 0x000fe2000fffe1ff */
[----:B------:R-:W-:Y:S01]  /*0dc0*/  UIMAD UR25, UR11, UR5, UR4 ;  /* 0x000000050b1972a4 */ /* 0x000fe2000f8e0204 */
[----:B------:R-:W-:Y:S01]  /*0dd0*/  LEA.HI R0, R0, R6, RZ, 0x2 ;  /* 0x0000000600007211 */ /* 0x000fe200078f10ff */
[----:B------:R-:W-:Y:S01]  /*0de0*/  USEL UR24, UR18, URZ, !UP3 ;  /* 0x0000003f12187287 */ /* 0x000fe2000d800000 */
[----:B-----5:R-:W-:Y:S01]  /*0df0*/  SHF.R.S32.HI R4, RZ, 0x1f, R10 ;  /* 0x0000001fff047819 */ /* 0x020fe2000001140a */
[----:B------:R-:W-:Y:S01]  /*0e00*/  USEL UR23, UR22, URZ, !UP3 ;  /* 0x0000003f16177287 */ /* 0x000fe2000d800000 */
[C---:B------:R-:W-:Y:S01]  /*0e10*/  IADD3 R108, P0, R6.reuse, R10, RZ ;  /* 0x0000000a066c7210 */ /* 0x040fe20007f1e0ff */
[----:B------:R-:W-:Y:S01]  /*0e20*/  ULDC.64 UR4, c[0x0][0x248] ;  /* 0x0000920000047ab9 */ /* 0x000fe20000000a00 */
[----:B------:R-:W-:Y:S01]  /*0e30*/  IMAD.U32 R10, RZ, RZ, UR11 ;  /* 0x0000000bff0a7e24 */ /* 0x000fe2000f8e00ff */
[----:B------:R-:W-:Y:S01]  /*0e40*/  UIMAD UR4, UR23, UR4, URZ ;  /* 0x00000004170472a4 */ /* 0x000fe2000f8e023f */
[----:B------:R-:W-:Y:S01]  /*0e50*/  LEA.HI.X.SX32 R109, R6, R4, 0x1, P0 ;  /* 0x00000004066d7211 */ /* 0x000fe200000f0eff */
[----:B------:R-:W-:Y:S01]  /*0e60*/  IMAD.MOV.U32 R28, RZ, RZ, c[0x0][0x238] ;  /* 0x00008e00ff1c7624 */ /* 0x000fe200078e00ff */
[C---:B------:R-:W-:Y:S01]  /*0e70*/  LOP3.LUT R4, R5.reuse, 0x1ffffffc, RZ, 0xc0, !PT ;  /* 0x1ffffffc05047812 */ /* 0x040fe200078ec0ff */
[----:B------:R-:W-:Y:S01]  /*0e80*/  IMAD.MOV.U32 R149, RZ, RZ, 0x6 ;  /* 0x00000006ff957424 */ /* 0x000fe200078e00ff */
[----:B------:R-:W-:Y:S01]  /*0e90*/  UIMAD UR4, UR24, UR5, UR4 ;  /* 0x00000005180472a4 */ /* 0x000fe2000f8e0204 */
[----:B------:R-:W-:Y:S01]  /*0ea0*/  IMAD.U32 R14, RZ, RZ, UR24 ;  /* 0x00000018ff0e7e24 */ /* 0x000fe2000f8e00ff */
[----:B------:R-:W-:Y:S01]  /*0eb0*/  USHF.R.S32.HI UR5, URZ, 0x1f, UR19 ;  /* 0x0000001f3f057899 */ /* 0x000fe20008011413 */
[----:B------:R-:W-:Y:S01]  /*0ec0*/  IMAD.SHL.U32 R152, R28, 0x40, RZ ;  /* 0x000000401c987824 */ /* 0x000fe200078e00ff */
[----:B-1----:R-:W-:Y:S01]  /*0ed0*/  LEA.HI R2, R5, R6, RZ, 0x1 ;  /* 0x0000000605027211 */ /* 0x002fe200078f08ff */
[----:B------:R-:W-:Y:S01]  /*0ee0*/  IMAD.MOV.U32 R150, RZ, RZ, 0x5 ;  /* 0x00000005ff967424 */ /* 0x000fe200078e00ff */
[----:B------:R-:W-:Y:S01]  /*0ef0*/  LEA.HI R5, R8, R159, RZ, 0x3 ;  /* 0x0000009f08057211 */ /* 0x000fe200078f18ff */
[----:B------:R-:W-:Y:S01]  /*0f00*/  IMAD.SHL.U32 R155, R28, 0x20, RZ ;  /* 0x000000201c9b7824 */ /* 0x000fe200078e00ff */
[----:B------:R-:W-:Y:S01]  /*0f10*/  LOP3.LUT R3, R2, 0x7fffffe, RZ, 0xc0, !PT ;  /* 0x07fffffe02037812 */ /* 0x000fe200078ec0ff */
[----:B------:R-:W-:Y:S01]  /*0f20*/  IMAD.MOV.U32 R153, RZ, RZ, c[0x0][0x280] ;  /* 0x0000a000ff997624 */ /* 0x000fe200078e00ff */
[----:B------:R-:W-:Y:S01]  /*0f30*/  LOP3.LUT R2, R0, 0xfffffffc, RZ, 0xc0, !PT ;  /* 0xfffffffc00027812 */ /* 0x000fe200078ec0ff */
[----:B------:R-:W-:Y:S01]  /*0f40*/  IMAD R0, R7, -0x40, R143 ;  /* 0xffffffc007007824 */ /* 0x000fe200078e028f */
[----:B------:R-:W-:Y:S01]  /*0f50*/  SHF.R.S32.HI R5, RZ, 0x3, R5 ;  /* 0x00000003ff057819 */ /* 0x000fe20000011405 */
[----:B------:R-:W-:Y:S01]  /*0f60*/  IMAD.IADD R9, R6, 0x1, -R3 ;  /* 0x0000000106097824 */ /* 0x000fe200078e0a03 */
[----:B------:R-:W-:Y:S01]  /*0f70*/  LEA.HI R3, R12, R91, RZ, 0x1 ;  /* 0x0000005b0c037211 */ /* 0x000fe200078f08ff */
[----:B------:R-:W-:Y:S01]  /*0f80*/  IMAD.IADD R26, R6, 0x1, -R2 ;  /* 0x00000001061a7824 */ /* 0x000fe200078e0a02 */
[-C--:B------:R-:W-:Y:S01]  /*0f90*/  LEA.HI R2, R8, R159.reuse, RZ, 0x4 ;  /* 0x0000009f08027211 */ /* 0x080fe200078f20ff */
[----:B------:R-:W-:Y:S01]  /*0fa0*/  IMAD.MOV.U32 R154, RZ, RZ, c[0x0][0x290] ;  /* 0x0000a400ff9a7624 */ /* 0x000fe200078e00ff */
[C---:B------:R-:W-:Y:S01]  /*0fb0*/  ISETP.GE.AND P1, PT, R0.reuse, 0x1, PT ;  /* 0x000000010000780c */ /* 0x040fe20003f26270 */
[----:B------:R-:W-:Y:S01]  /*0fc0*/  IMAD.MOV.U32 R157, RZ, RZ, c[0x0][0x2b8] ;  /* 0x0000ae00ff9d7624 */ /* 0x000fe200078e00ff */
[----:B------:R-:W-:Y:S01]  /*0fd0*/  ISETP.GT.AND P0, PT, R0, 0x20, PT ;  /* 0x000000200000780c */ /* 0x000fe20003f04270 */
[----:B------:R-:W-:Y:S01]  /*0fe0*/  IMAD.SHL.U32 R0, R2, 0x10, RZ ;  /* 0x0000001002007824 */ /* 0x000fe200078e00ff */
[----:B------:R-:W-:Y:S01]  /*0ff0*/  LOP3.LUT R2, R3, 0x7fffffe, RZ, 0xc0, !PT ;  /* 0x07fffffe03027812 */ /* 0x000fe200078ec0ff */
[----:B------:R-:W-:Y:S01]  /*1000*/  IMAD.MOV.U32 R156, RZ, RZ, c[0x0][0x27c] ;  /* 0x00009f00ff9c7624 */ /* 0x000fe200078e00ff */
[----:B------:R-:W-:Y:S01]  /*1010*/  LEA.HI R6, R8, R159, RZ, 0x5 ;  /* 0x0000009f08067211 */ /* 0x000fe200078f28ff */
[----:B------:R-:W-:Y:S01]  /*1020*/  IMAD.MOV.U32 R146, RZ, RZ, c[0x0][0x27c] ;  /* 0x00009f00ff927624 */ /* 0x000fe200078e00ff */
[----:B------:R-:W-:Y:S01]  /*1030*/  LOP3.LUT R3, R0, 0xffffff00, RZ, 0xc0, !PT ;  /* 0xffffff0000037812 */ /* 0x000fe200078ec0ff */
[----:B------:R-:W-:Y:S01]  /*1040*/  IMAD.IADD R0, R91, 0x1, -R2 ;  /* 0x000000015b007824 */ /* 0x000fe200078e0a02 */
[CC--:B------:R-:W-:Y:S01]  /*1050*/  SHF.L.U64.HI R151, R28.reuse, R149.reuse, c[0x0][0x23c] ;  /* 0x00008f001c977619 */ /* 0x0c0fe20000010295 */
[----:B------:R-:W-:Y:S01]  /*1060*/  IMAD.IADD R2, R159, 0x1, -R4 ;  /* 0x000000019f027824 */ /* 0x000fe200078e0a04 */
[----:B------:R-:W-:Y:S01]  /*1070*/  SHF.L.U64.HI R150, R28, R150, c[0x0][0x23c] ;  /* 0x00008f001c967619 */ /* 0x000fe20000010296 */
[----:B------:R-:W-:Y:S01]  /*1080*/  IMAD.SHL.U32 R4, R6, 0x8, RZ ;  /* 0x0000000806047824 */ /* 0x000fe200078e00ff */
[-C--:B------:R-:W-:Y:S01]  /*1090*/  SHF.L.U64.HI R148, R153, R149.reuse, c[0x0][0x284] ;  /* 0x0000a10099947619 */ /* 0x080fe20000010295 */
[----:B------:R-:W-:Y:S01]  /*10a0*/  IMAD R104, R0, 0x20, R3 ;  /* 0x0000002000687824 */ /* 0x000fe200078e0203 */
[----:B------:R-:W-:Y:S01]  /*10b0*/  SHF.L.U64.HI R149, R154, R149, c[0x0][0x294] ;  /* 0x0000a5009a957619 */ /* 0x000fe20000010295 */
[----:B------:R-:W-:Y:S01]  /*10c0*/  IMAD.SHL.U32 R2, R2, 0x8, RZ ;  /* 0x0000000802027824 */ /* 0x000fe200078e00ff */
[----:B------:R-:W-:Y:S01]  /*10d0*/  LOP3.LUT R0, R4, 0xffffff00, RZ, 0xc0, !PT ;  /* 0xffffff0004007812 */ /* 0x000fe200078ec0ff */
[----:B------:R-:W-:Y:S01]  /*10e0*/  IMAD.SHL.U32 R4, R5, 0x40, RZ ;  /* 0x0000004005047824 */ /* 0x000fe200078e00ff */
[----:B------:R-:W-:Y:S01]  /*10f0*/  IADD3 R140, R29, UR16, RZ ;  /* 0x000000101d8c7c10 */ /* 0x000fe2000fffe0ff */
[----:B------:R-:W-:Y:S01]  /*1100*/  IMAD R6, R109, c[0x0][0x238], RZ ;  /* 0x00008e006d067a24 */ /* 0x000fe200078e02ff */
[----:B------:R-:W-:Y:S01]  /*1110*/  SHF.R.S32.HI R3, RZ, 0x1f, R2 ;  /* 0x0000001fff037819 */ /* 0x000fe20000011402 */
[----:B------:R-:W-:Y:S01]  /*1120*/  IMAD R9, R9, 0x20, R0 ;  /* 0x0000002009097824 */ /* 0x000fe200078e0200 */
[----:B------:R-:W-:Y:S01]  /*1130*/  LOP3.LUT R0, R4, 0xc0, RZ, 0xc0, !PT ;  /* 0x000000c004007812 */ /* 0x000fe200078ec0ff */
[----:B------:R-:W-:Y:S01]  /*1140*/  IMAD R6, R108, c[0x0][0x23c], R6 ;  /* 0x00008f006c067a24 */ /* 0x000fe200078e0206 */
[----:B------:R-:W-:Y:S01]  /*1150*/  ISETP.GE.AND P4, PT, R2, c[0x0][0x1d4], PT ;  /* 0x0000750002007a0c */ /* 0x000fe20003f86270 */
[----:B------:R-:W-:Y:S01]  /*1160*/  IMAD.WIDE.U32 R4, R108, c[0x0][0x238], R2 ;  /* 0x00008e006c047a25 */ /* 0x000fe200078e0002 */
[----:B------:R-:W-:-:S02]  /*1170*/  LOP3.LUT R8, R0, 0x18, R2, 0xf8, !PT ;  /* 0x0000001800087812 */ /* 0x000fc400078ef802 */
[----:B------:R-:W-:Y:S01]  /*1180*/  SHF.R.U32.HI R7, RZ, 0x3, R0 ;  /* 0x00000003ff077819 */ /* 0x000fe20000011600 */
[----:B------:R-:W-:Y:S01]  /*1190*/  IMAD.IADD R5, R5, 0x1, R6 ;  /* 0x0000000105057824 */ /* 0x000fe200078e0206 */
[----:B------:R-:W-:Y:S01]  /*11a0*/  IADD3 R0, R2, 0x20, RZ ;  /* 0x0000002002007810 */ /* 0x000fe20007ffe0ff */
[----:B------:R-:W-:Y:S01]  /*11b0*/  IMAD.U32 R6, RZ, RZ, UR11 ;  /* 0x0000000bff067e24 */ /* 0x000fe2000f8e00ff */
[----:B------:R-:W-:Y:S01]  /*11c0*/  LOP3.LUT R7, R8, R7, RZ, 0x3c, !PT ;  /* 0x0000000708077212 */ /* 0x000fe200078e3cff */
[----:B------:R-:W-:Y:S01]  /*11d0*/  IMAD.WIDE.U32 R10, R10, c[0x0][0x260], R2 ;  /* 0x000098000a0a7a25 */ /* 0x000fe200078e0002 */
[----:B------:R-:W-:Y:S02]  /*11e0*/  ISETP.GE.AND P6, PT, R0, c[0x0][0x1d4], PT ;  /* 0x0000750000007a0c */ /* 0x000fe40003fc6270 */
[----:B------:R-:W-:Y:S01]  /*11f0*/  IADD3 R0, R2, 0x40, RZ ;  /* 0x0000004002007810 */ /* 0x000fe20007ffe0ff */
[----:B------:R-:W-:Y:S01]  /*1200*/  IMAD.WIDE.U32 R4, R6, c[0x0][0x240], R4 ;  /* 0x0000900006047a25 */ /* 0x000fe200078e0004 */
[----:B------:R-:W-:-:S02]  /*1210*/  SHF.R.S32.HI R2, RZ, 0x1f, R91 ;  /* 0x0000001fff027819 */ /* 0x000fc4000001145b */
[----:B------:R-:W-:Y:S01]  /*1220*/  ISETP.GE.AND P5, PT, R0, c[0x0][0x1d4], PT ;  /* 0x0000750000007a0c */ /* 0x000fe20003fa6270 */
[----:B------:R-:W-:Y:S01]  /*1230*/  IMAD.IADD R79, R9, 0x1, R7 ;  /* 0x00000001094f7824 */ /* 0x000fe200078e0207 */
[----:B------:R-:W-:Y:S01]  /*1240*/  LOP3.LUT R0, R12, 0xfffffffe, RZ, 0xc0, !PT ;  /* 0xfffffffe0c007812 */ /* 0x000fe200078ec0ff */
[----:B------:R-:W-:Y:S01]  /*1250*/  IMAD R12, R151, UR19, RZ ;  /* 0x00000013970c7c24 */ /* 0x000fe2000f8e02ff */
[----:B------:R-:W-:Y:S01]  /*1260*/  IADD3 R5, R5, UR25, RZ ;  /* 0x0000001905057c10 */ /* 0x000fe2000fffe0ff */
[----:B------:R-:W-:Y:S01]  /*1270*/  IMAD.SHL.U32 R79, R79, 0x2, RZ ;  /* 0x000000024f4f7824 */ /* 0x000fe200078e00ff */
[----:B------:R-:W-:Y:S01]  /*1280*/  P2R R111, PR, RZ, 0x10 ;  /* 0x00000010ff6f7803 */ /* 0x000fe20000000000 */
[----:B------:R-:W-:Y:S02]  /*1290*/  IMAD.IADD R15, R159, 0x1, -R0 ;  /* 0x000000019f0f7824 */ /* 0x000fe400078e0a00 */
[----:B------:R-:W-:-:S04]  /*12a0*/  IMAD.WIDE.U32 R114, R14, c[0x0][0x248], R4 ;  /* 0x000092000e727a25 */ /* 0x000fc800078e0004 */
[----:B------:R-:W-:Y:S01]  /*12b0*/  IMAD.SHL.U32 R32, R15, 0x4, RZ ;  /* 0x000000040f207824 */ /* 0x000fe200078e00ff */
[----:B------:R-:W-:Y:S01]  /*12c0*/  IADD3 R113, R115, UR4, RZ ;  /* 0x0000000473717c10 */ /* 0x000fe2000fffe0ff */
[C---:B------:R-:W-:Y:S02]  /*12d0*/  IMAD R0, R2.reuse, c[0x0][0x280], RZ ;  /* 0x0000a00002007a24 */ /* 0x040fe400078e02ff */
[----:B------:R-:W-:Y:S01]  /*12e0*/  IMAD R2, R2, c[0x0][0x290], RZ ;  /* 0x0000a40002027a24 */ /* 0x000fe200078e02ff */
[----:B------:R-:W-:Y:S01]  /*12f0*/  SHF.R.S32.HI R33, RZ, 0x1f, R32 ;  /* 0x0000001fff217819 */ /* 0x000fe20000011420 */
[----:B------:R-:W-:Y:S01]  /*1300*/  IMAD.MOV.U32 R112, RZ, RZ, R114 ;  /* 0x000000ffff707224 */ /* 0x000fe200078e0072 */
[C---:B------:R-:W-:Y:S01]  /*1310*/  IADD3 R36, R32.reuse, 0x10, RZ ;  /* 0x0000001020247810 */ /* 0x040fe20007ffe0ff */
[----:B------:R-:W-:Y:S01]  /*1320*/  IMAD R13, R91, c[0x0][0x284], R0 ;  /* 0x0000a1005b0d7a24 */ /* 0x000fe200078e0200 */
[C---:B------:R-:W-:Y:S01]  /*1330*/  IADD3 R35, R32.reuse, 0x20, RZ ;  /* 0x0000002020237810 */ /* 0x040fe20007ffe0ff */
[----:B------:R-:W-:Y:S01]  /*1340*/  IMAD.SHL.U32 R24, R15, 0x8, RZ ;  /* 0x000000080f187824 */ /* 0x000fe200078e00ff */
[C---:B------:R-:W-:Y:S01]  /*1350*/  IADD3 R39, R32.reuse, 0x28, RZ ;  /* 0x0000002820277810 */ /* 0x040fe20007ffe0ff */
[C---:B------:R-:W-:Y:S01]  /*1360*/  IMAD R0, R91.reuse, c[0x0][0x294], R2 ;  /* 0x0000a5005b007a24 */ /* 0x040fe200078e0202 */
[----:B------:R-:W-:Y:S01]  /*1370*/  IADD3 R38, R32, 0x8, RZ ;  /* 0x0000000820267810 */ /* 0x000fe20007ffe0ff */
[----:B------:R-:W-:Y:S01]  /*1380*/  IMAD.WIDE.U32 R2, R91, c[0x0][0x290], R32 ;  /* 0x0000a4005b027a25 */ /* 0x000fe200078e0020 */
[----:B------:R-:W-:-:S02]  /*1390*/  SHF.R.S32.HI R25, RZ, 0x1f, R24 ;  /* 0x0000001fff197819 */ /* 0x000fc40000011418 */
[----:B------:R-:W-:Y:S01]  /*13a0*/  IADD3 R94, R24, 0x30, RZ ;  /* 0x00000030185e7810 */ /* 0x000fe20007ffe0ff */
[C---:B------:R-:W-:Y:S01]  /*13b0*/  IMAD R12, R152.reuse, UR5, R12 ;  /* 0x00000005980c7c24 */ /* 0x040fe2000f8e020c */
[----:B------:R-:W-:Y:S01]  /*13c0*/  ULDC.64 UR4, c[0x0][0x260] ;  /* 0x0000980000047ab9 */ /* 0x000fe20000000a00 */
[----:B------:R-:W-:Y:S01]  /*13d0*/  IMAD.WIDE.U32 R4, R152, UR19, R112 ;  /* 0x0000001398047c25 */ /* 0x000fe2000f8e0070 */
[----:B------:R-:W-:Y:S01]  /*13e0*/  UIMAD UR4, UR10, UR4, URZ ;  /* 0x000000040a0472a4 */ /* 0x000fe2000f8e023f */
[C---:B------:R-:W-:Y:S02]  /*13f0*/  IADD3 R93, R24.reuse, 0x40, RZ ;  /* 0x00000040185d7810 */ /* 0x040fe40007ffe0ff */
[----:B------:R-:W-:Y:S01]  /*1400*/  IMAD.WIDE.U32 R6, R91, c[0x0][0x280], R32 ;  /* 0x0000a0005b067a25 */ /* 0x000fe200078e0020 */
[----:B------:R-:W-:Y:S01]  /*1410*/  UIMAD UR4, UR11, UR5, UR4 ;  /* 0x000000050b0472a4 */ /* 0x000fe2000f8e0204 */
[----:B------:R-:W-:Y:S02]  /*1420*/  IADD3 R92, R24, 0x50, RZ ;  /* 0x00000050185c7810 */ /* 0x000fe40007ffe0ff */
[----:B------:R-:W-:Y:S01]  /*1430*/  IMAD.MOV.U32 R20, RZ, RZ, R2 ;  /* 0x000000ffff147224 */ /* 0x000fe200078e0002 */
[C---:B------:R-:W-:Y:S01]  /*1440*/  @P1 LEA R2, P3, R4.reuse, c[0x0][0x220], 0x1 ;  /* 0x0000880004021a11 */ /* 0x040fe200078608ff */
[----:B------:R-:W-:Y:S01]  /*1450*/  IMAD.IADD R12, R5, 0x1, R12 ;  /* 0x00000001050c7824 */ /* 0x000fe200078e020c */
[----:B------:R-:W-:Y:S01]  /*1460*/  IADD3 R5, R11, UR4, RZ ;  /* 0x000000040b057c10 */ /* 0x000fe2000fffe0ff */
[----:B------:R-:W-:Y:S01]  /*1470*/  IMAD.IADD R23, R7, 0x1, R13 ;  /* 0x0000000107177824 */ /* 0x000fe200078e020d */
[----:B------:R-:W-:Y:S01]  /*1480*/  ULDC.64 UR4, c[0x0][0x1e8] ;  /* 0x00007a0000047ab9 */ /* 0x000fe20000000a00 */
[----:B------:R-:W-:Y:S01]  /*1490*/  IMAD.IADD R21, R3, 0x1, R0 ;  /* 0x0000000103157824 */ /* 0x000fe200078e0200 */
[----:B------:R-:W-:Y:S01]  /*14a0*/  @P1 LEA.HI.X R3, R4, c[0x0][0x224], R12, 0x1, P3 ;  /* 0x0000890004031a11 */ /* 0x000fe200018f0c0c */
[----:B------:R-:W-:Y:S01]  /*14b0*/  IMAD.MOV.U32 R22, RZ, RZ, R6 ;  /* 0x000000ffff167224 */ /* 0x000fe200078e0006 */
[----:B------:R-:W-:Y:S01]  /*14c0*/  ISETP.GE.AND P3, PT, R24, c[0x0][0x27c], PT ;  /* 0x00009f0018007a0c */ /* 0x000fe20003f66270 */
[----:B------:R-:W-:Y:S01]  /*14d0*/  IMAD.WIDE.U32 R6, R91, c[0x0][0x290], R24 ;  /* 0x0000a4005b067a25 */ /* 0x000fe200078e0018 */
[----:B------:R-:W-:Y:S01]  /*14e0*/  UIMAD UR25, UR10, UR4, URZ ;  /* 0x000000040a1972a4 */ /* 0x000fe2000f8e023f */
[----:B------:R-:W-:Y:S01]  /*14f0*/  @!PT LDS RZ, [RZ] ;  /* 0x00000000fffff984 */ /* 0x000fe20000000800 */
[----:B------:R-:W-:Y:S01]  /*1500*/  @!PT LDS RZ, [RZ] ;  /* 0x00000000fffff984 */ /* 0x000fe20000000800 */
[----:B------:R-:W-:Y:S01]  /*1510*/  @!PT LDS RZ, [RZ] ;  /* 0x00000000fffff984 */ /* 0x000fe20000000800 */
[----:B------:R1:W-:Y:S01]  /*1520*/  @P1 LDGSTS.E.BYPASS.LTC128B.128 [R79+0x3100], [R2.64], !P4 ;  /* 0x03100000024f1fae */ /* 0x0003e2000e101d54 */
[----:B------:R-:W-:Y:S01]  /*1530*/  P2R R144, PR, RZ, 0x8 ;  /* 0x00000008ff907803 */ /* 0x000fe20000000000 */
[----:B------:R-:W-:Y:S01]  /*1540*/  IMAD.IADD R17, R0, 0x1, R7 ;  /* 0x0000000100117824 */ /* 0x000fe200078e0207 */
[----:B------:R-:W-:Y:S01]  /*1550*/  SEL R0, RZ, c[0x0][0x27c], !P3 ;  /* 0x00009f00ff007a07 */ /* 0x000fe20005800000 */
[----:B------:R-:W-:Y:S01]  /*1560*/  IMAD.MOV.U32 R16, RZ, RZ, R6 ;  /* 0x000000ffff107224 */ /* 0x000fe200078e0006 */
[----:B------:R1:W-:Y:S01]  /*1570*/  @P1 LDGSTS.E.BYPASS.LTC128B.128 [R79+0x4100], [R2.64+0x40], !P6 ;  /* 0x04100040024f1fae */ /* 0x0003e2000f101d54 */
[----:B------:R-:W-:Y:S01]  /*1580*/  IMAD.IADD R28, R32, 0x1, R36 ;  /* 0x00000001201c7824 */ /* 0x000fe200078e0224 */
[----:B------:R-:W-:Y:S01]  /*1590*/  UIMAD.WIDE.U32 UR28, UR11, UR4, URZ ;  /* 0x000000040b1c72a5 */ /* 0x000fe2000f8e003f */
[----:B------:R-:W-:Y:S01]  /*15a0*/  IMAD.IADD R6, R24, 0x1, R0 ;  /* 0x0000000118067824 */ /* 0x000fe200078e0200 */
[----:B------:R1:W-:Y:S01]  /*15b0*/  @P1 LDGSTS.E.BYPASS.LTC128B.128 [R79+0x5100], [R2.64+0x80], !P5 ;  /* 0x05100080024f1fae */ /* 0x0003e2000e901d54 */
[----:B------:R-:W-:Y:S01]  /*15c0*/  @P0 IADD3 R0, P1, R155, R4, RZ ;  /* 0x000000049b000210 */ /* 0x000fe20007f3e0ff */
[----:B------:R-:W-:Y:S01]  /*15d0*/  IMAD.MOV.U32 R4, RZ, RZ, R10 ;  /* 0x000000ffff047224 */ /* 0x000fe200078e000a */
[----:B------:R-:W-:Y:S01]  /*15e0*/  ISETP.GE.AND P3, PT, R28, c[0x0][0x27c], PT ;  /* 0x00009f001c007a0c */ /* 0x000fe20003f66270 */
[----:B------:R-:W-:Y:S01]  /*15f0*/  IMAD.WIDE.U32 R8, R91, c[0x0][0x280], R24 ;  /* 0x0000a0005b087a25 */ /* 0x000fe200078e0018 */
[----:B------:R-:W-:Y:S01]  /*1600*/  SHF.R.S32.HI R7, RZ, 0x1f, R6 ;  /* 0x0000001fff077819 */ /* 0x000fe20000011406 */
[----:B------:R-:W-:Y:S01]  /*1610*/  UIMAD UR25, UR11, UR5, UR25 ;  /* 0x000000050b1972a4 */ /* 0x000fe2000f8e0219 */
[----:B------:R-:W-:Y:S01]  /*1620*/  P2R R142, PR, RZ, 0x8 ;  /* 0x00000008ff8e7803 */ /* 0x000fe20000000000 */
[----:B------:R-:W-:Y:S01]  /*1630*/  IMAD.WIDE.U32 R106, R14, c[0x0][0x268], R4 ;  /* 0x00009a000e6a7a25 */ /* 0x000fe200078e0004 */
[CC--:B------:R-:W-:Y:S01]  /*1640*/  LEA.HI R11, R7.reuse, R6.reuse, RZ, 0x3 ;  /* 0x00000006070b7211 */ /* 0x0c0fe200078f18ff */
[----:B------:R-:W-:Y:S01]  /*1650*/  ULDC.64 UR4, c[0x0][0x210] ;  /* 0x0000840000047ab9 */ /* 0x000fe20000000a00 */
[----:B------:R-:W-:Y:S01]  /*1660*/  LEA.HI R6, R7, R6, RZ, 0x5 ;  /* 0x0000000607067211 */ /* 0x000fe200078f28ff */
[----:B------:R-:W-:Y:S01]  /*1670*/  IMAD.IADD R19, R13, 0x1, R9 ;  /* 0x000000010d137824 */ /* 0x000fe200078e0209 */
[----:B------:R-:W-:Y:S01]  /*1680*/  UIMAD UR27, UR10, UR4, URZ ;  /* 0x000000040a1b72a4 */ /* 0x000fe2000f8e023f */
[----:B------:R-:W-:Y:S01]  /*1690*/  IMAD.MOV.U32 R18, RZ, RZ, R8 ;  /* 0x000000ffff127224 */ /* 0x000fe200078e0008 */
[----:B------:R-:W-:Y:S01]  /*16a0*/  UIMAD.WIDE.U32 UR30, UR11, UR4, URZ ;  /* 0x000000040b1e72a5 */ /* 0x000fe2000f8e003f */
[C---:B------:R-:W-:Y:S01]  /*16b0*/  IMAD.WIDE.U32 R122, R147.reuse, c[0x0][0x280], R22 ;  /* 0x0000a000937a7a25 */ /* 0x040fe200078e0016 */
[----:B------:R-:W-:Y:S01]  /*16c0*/  UIMAD UR27, UR11, UR5, UR27 ;  /* 0x000000050b1b72a4 */ /* 0x000fe2000f8e021b */
[----:B------:R-:W-:Y:S01]  /*16d0*/  SHF.R.S32.HI R8, RZ, 0x1f, R28 ;  /* 0x0000001fff087819 */ /* 0x000fe2000001141c */
[----:B------:R-:W-:Y:S01]  /*16e0*/  UIADD3 UR25, UR29, UR25, URZ ;  /* 0x000000191d197290 */ /* 0x000fe2000fffe03f */
[C---:B------:R-:W-:Y:S01]  /*16f0*/  IMAD.WIDE.U32 R120, R147.reuse, c[0x0][0x290], R20 ;  /* 0x0000a40093787a25 */ /* 0x040fe200078e0014 */
[----:B------:R-:W-:Y:S01]  /*1700*/  ULDC.64 UR4, c[0x0][0x268] ;  /* 0x00009a0000047ab9 */ /* 0x000fe20000000a00 */
[----:B------:R-:W-:Y:S01]  /*1710*/  LEA.HI R8, R8, R28, RZ, 0x3 ;  /* 0x0000001c08087211 */ /* 0x000fe200078f18ff */
[----:B------:R-:W-:Y:S01]  /*1720*/  UIMAD UR4, UR23, UR4, URZ ;  /* 0x00000004170472a4 */ /* 0x000fe2000f8e023f */
[C---:B------:R-:W-:Y:S01]  /*1730*/  IMAD.WIDE.U32 R118, R147.reuse, c[0x0][0x280], R18 ;  /* 0x0000a00093767a25 */ /* 0x040fe200078e0012 */
[----:B------:R-:W-:Y:S01]  /*1740*/  IADD3 R37, R32, 0x18, RZ ;  /* 0x0000001820257810 */ /* 0x000fe20007ffe0ff */
[----:B------:R-:W-:Y:S01]  /*1750*/  UIADD3 UR27, UR31, UR27, URZ ;  /* 0x0000001b1f1b7290 */ /* 0x000fe2000fffe03f */
[----:B------:R-:W-:Y:S01]  /*1760*/  LOP3.LUT R87, R8, 0xfffffff8, RZ, 0xc0, !PT ;  /* 0xfffffff808577812 */ /* 0x000fe200078ec0ff */
[----:B-1----:R-:W-:Y:S01]  /*1770*/  @P0 IMAD.X R3, R150, 0x1, R12, P1 ;  /* 0x0000000196030824 */ /* 0x002fe200008e060c */
[----:B------:R-:W-:Y:S01]  /*1780*/  @P0 LEA R2, P1, R0, c[0x0][0x220], 0x1 ;  /* 0x0000880000020a11 */ /* 0x000fe200078208ff */
[----:B------:R-:W-:Y:S01]  /*1790*/  IMAD.WIDE.U32 R116, R147, c[0x0][0x290], R16 ;  /* 0x0000a40093747a25 */ /* 0x000fe200078e0010 */
[----:B------:R-:W-:Y:S01]  /*17a0*/  UIMAD UR24, UR24, UR5, UR4 ;  /* 0x00000005181872a4 */ /* 0x000fe2000f8e0204 */
[----:B------:R-:W-:-:S02]  /*17b0*/  SHF.R.S32.HI R139, RZ, 0x3, R11 ;  /* 0x00000003ff8b7819 */ /* 0x000fc4000001140b */
[----:B------:R-:W-:Y:S01]  /*17c0*/  @P0 LEA.HI.X R3, R0, c[0x0][0x224], R3, 0x1, P1 ;  /* 0x0000890000030a11 */ /* 0x000fe200008f0c03 */
[----:B------:R-:W-:Y:S01]  /*17d0*/  ULDC.64 UR4, c[0x0][0x2b0] ;  /* 0x0000ac0000047ab9 */ /* 0x000fe20000000a00 */
[----:B------:R-:W-:Y:S01]  /*17e0*/  SEL R0, RZ, c[0x0][0x27c], !P3 ;  /* 0x00009f00ff007a07 */ /* 0x000fe20005800000 */
[----:B------:R-:W-:Y:S01]  /*17f0*/  IMAD.SHL.U32 R153, R153, 0x40, RZ ;  /* 0x0000004099997824 */ /* 0x000fe200078e00ff */
[----:B------:R-:W-:Y:S01]  /*1800*/  SHF.R.S32.HI R100, RZ, 0x1f, R87 ;  /* 0x0000001fff647819 */ /* 0x000fe20000011457 */
[----:B------:R1:W-:Y:S01]  /*1810*/  @P0 LDGSTS.E.BYPASS.LTC128B.128 [R79+0x3900], [R2.64], !P4 ;  /* 0x03900000024f0fae */ /* 0x0003e2000e101d54 */
[----:B------:R-:W-:Y:S01]  /*1820*/  IMAD.SHL.U32 R154, R154, 0x40, RZ ;  /* 0x000000409a9a7824 */ /* 0x000fe200078e00ff */
[----:B------:R-:W-:Y:S01]  /*1830*/  IADD3 R105, R107, UR24, RZ ;  /* 0x000000186b697c10 */ /* 0x000fe2000fffe0ff */
[----:B------:R-:W-:Y:S01]  /*1840*/  IMAD.IADD R0, R0, 0x1, R28 ;  /* 0x0000000100007824 */ /* 0x000fe200078e021c */
[----:B------:R1:W-:Y:S01]  /*1850*/  @P0 LDGSTS.E.BYPASS.LTC128B.128 [R79+0x4900], [R2.64+0x40], !P6 ;  /* 0x04900040024f0fae */ /* 0x0003e2000f101d54 */
[----:B------:R-:W-:-:S02]  /*1860*/  IMAD.SHL.U32 R146, R146, 0x2, RZ ;  /* 0x0000000292927824 */ /* 0x000fc400078e00ff */
[----:B------:R-:W-:Y:S01]  /*1870*/  IMAD.U32 R78, RZ, RZ, UR19 ;  /* 0x00000013ff4e7e24 */ /* 0x000fe2000f8e00ff */
[----:B------:R1:W-:Y:S01]  /*1880*/  @P0 LDGSTS.E.BYPASS.LTC128B.128 [R79+0x5900], [R2.64+0x80], !P5 ;  /* 0x05900080024f0fae */ /* 0x0003e2000e901d54 */
[C---:B------:R-:W-:Y:S01]  /*1890*/  LOP3.LUT P0, RZ, R26.reuse, 0x2, RZ, 0xc0, !PT ;  /* 0x000000021aff7812 */ /* 0x040fe2000780c0ff */
[----:B------:R-:W-:Y:S02]  /*18a0*/  IMAD R110, R15, 0x40, R91 ;  /* 0x000000400f6e7824 */ /* 0x000fe400078e025b */
[----:B------:R-:W0:Y:S01]  /*18b0*/  LDGDEPBAR ;  /* 0x00000000000079af */ /* 0x000e220000000000 */
[----:B-1----:R-:W-:Y:S01]  /*18c0*/  IMAD.SHL.U32 R3, R26, 0x40, RZ ;  /* 0x000000401a037824 */ /* 0x002fe200078e00ff */
[----:B------:R-:W-:-:S04]  /*18d0*/  SHF.R.S32.HI R2, RZ, 0x1f, R0 ;  /* 0x0000001fff027819 */ /* 0x000fc80000011400 */
[----:B------:R-:W-:Y:S02]  /*18e0*/  LOP3.LUT R97, R3, 0xc0, RZ, 0xc0, !PT ;  /* 0x000000c003617812 */ /* 0x000fe400078ec0ff */
[CC--:B------:R-:W-:Y:S02]  /*18f0*/  LEA.HI R10, R2.reuse, R0.reuse, RZ, 0x3 ;  /* 0x00000000020a7211 */ /* 0x0c0fe400078f18ff */
[----:B------:R-:W-:Y:S02]  /*1900*/  LEA.HI R5, R2, R0, RZ, 0x5 ;  /* 0x0000000002057211 */ /* 0x000fe400078f28ff */
[----:B------:R-:W-:Y:S02]  /*1910*/  SHF.R.U32.HI R98, RZ, 0x3, R97 ;  /* 0x00000003ff627819 */ /* 0x000fe40000011661 */
[----:B------:R-:W-:Y:S02]  /*1920*/  LOP3.LUT R4, R97, 0x18, R11, 0xf8, !PT ;  /* 0x0000001861047812 */ /* 0x000fe400078ef80b */
[----:B------:R-:W-:Y:S01]  /*1930*/  SHF.R.S32.HI R132, RZ, 0x3, R10 ;  /* 0x00000003ff847819 */ /* 0x000fe2000001140a */
[----:B--2---:R1:W2:Y:S02]  /*1940*/  @P2 R2UR UR26, R27 ;  /* 0x000000001b1a23c2 */ /* 0x0042a400000e0000 */
[----:B-1----:R-:W-:Y:S01]  /*1950*/  IMAD.IADD R27, R32, 0x1, R35 ;  /* 0x00000001201b7824 */ /* 0x002fe200078e0223 */
[----:B--2---:R-:W-:-:S02]  /*1960*/  @UP0 USHF.R.S32.HI UR33, URZ, 0x1f, UR26 ;  /* 0x0000001f3f210899 */ /* 0x004fc4000801141a */
[----:B------:R-:W-:Y:S01]  /*1970*/  @UP0 UMOV UR32, UR26 ;  /* 0x0000001a00200c82 */ /* 0x000fe20008000000 */
[----:B------:R-:W-:Y:S01]  /*1980*/  BAR.SYNC.DEFER_BLOCKING 0x0 ;  /* 0x0000000000007b1d */ /* 0x000fe20000010000 */
[----:B------:R-:W-:Y:S02]  /*1990*/  ISETP.GE.AND P1, PT, R27, c[0x0][0x27c], PT ;  /* 0x00009f001b007a0c */ /* 0x000fe40003f26270 */
[--C-:B------:R-:W-:Y:S02]  /*19a0*/  SHF.R.S32.HI R7, RZ, 0x1f, R27.reuse ;  /* 0x0000001fff077819 */ /* 0x100fe4000001141b */
[----:B------:R-:W-:Y:S01]  /*19b0*/  SEL R3, RZ, c[0x0][0x27c], !P1 ;  /* 0x00009f00ff037a07 */ /* 0x000fe20004800000 */
[----:B------:R-:W-:Y:S01]  /*19c0*/  @!UP0 UMOV UR33, UR22 ;  /* 0x0000001600218c82 */ /* 0x000fe20008000000 */
[----:B------:R-:W-:Y:S01]  /*19d0*/  LEA.HI R7, R7, R27, RZ, 0x3 ;  /* 0x0000001b07077211 */ /* 0x000fe200078f18ff */
[----:B------:R-:W-:Y:S01]  /*19e0*/  UIMAD UR22, UR33, UR4, URZ ;  /* 0x00000004211672a4 */ /* 0x000fe2000f8e023f */
[----:B------:R-:W-:Y:S01]  /*19f0*/  P2R R141, PR, RZ, 0x2 ;  /* 0x00000002ff8d7803 */ /* 0x000fe20000000000 */
[----:B------:R-:W-:Y:S01]  /*1a00*/  IMAD.IADD R0, R3, 0x1, R27 ;  /* 0x0000000103007824 */ /* 0x000fe200078e021b */
[----:B------:R-:W-:Y:S01]  /*1a10*/  LOP3.LUT R86, R7, 0xfffffff8, RZ, 0xc0, !PT ;  /* 0xfffffff807567812 */ /* 0x000fe200078ec0ff */
[----:B------:R-:W-:Y:S01]  /*1a20*/  IMAD.SHL.U32 R3, R6, 0x40, RZ ;  /* 0x0000004006037824 */ /* 0x000fe200078e00ff */
[----:B------:R-:W-:Y:S01]  /*1a30*/  @!UP0 UMOV UR32, UR18 ;  /* 0x0000001200208c82 */ /* 0x000fe20008000000 */
[----:B------:R-:W-:Y:S01]  /*1a40*/  ISETP.NE.AND P1, PT, R157, 0x1, PT ;  /* 0x000000019d00780c */ /* 0x000fe20003f25270 */
[----:B------:R-:W-:Y:S01]  /*1a50*/  UIMAD.WIDE.U32 UR34, UR32, UR4, URZ ;  /* 0x00000004202272a5 */ /* 0x000fe2000f8e003f */
[----:B------:R-:W-:Y:S01]  /*1a60*/  SHF.R.S32.HI R2, RZ, 0x1f, R0 ;  /* 0x0000001fff027819 */ /* 0x000fe20000011400 */
[----:B------:R-:W-:Y:S01]  /*1a70*/  UIMAD UR5, UR32, UR5, UR22 ;  /* 0x00000005200572a4 */ /* 0x000fe2000f8e0216 */
[----:B------:R-:W-:Y:S01]  /*1a80*/  LOP3.LUT R6, R3, 0x7ffff800, RZ, 0xc0, !PT ;  /* 0x7ffff80003067812 */ /* 0x000fe200078ec0ff */
[----:B------:R-:W-:Y:S01]  /*1a90*/  ULDC.U8 UR4, c[0x0][0x298] ;  /* 0x0000a60000047ab9 */ /* 0x000fe20000000000 */
[----:B------:R-:W-:Y:S01]  /*1aa0*/  LOP3.LUT R3, R4, R98, RZ, 0x3c, !PT ;  /* 0x0000006204037212 */ /* 0x000fe200078e3cff */
[----:B------:R-:W-:Y:S01]  /*1ab0*/  UIADD3 UR5, UR35, UR5, URZ ;  /* 0x0000000523057290 */ /* 0x000fe2000fffe03f */
[----:B------:R-:W-:-:S02]  /*1ac0*/  LEA.HI R9, R2, R0, RZ, 0x3 ;  /* 0x0000000002097211 */ /* 0x000fc400078f18ff */
[----:B------:R-:W-:Y:S01]  /*1ad0*/  LEA.HI R0, R2, R0, RZ, 0x5 ;  /* 0x0000000002007211 */ /* 0x000fe200078f28ff */
[----:B------:R-:W-:Y:S01]  /*1ae0*/  IMAD.SHL.U32 R2, R5, 0x40, RZ ;  /* 0x0000004005027824 */ /* 0x000fe200078e00ff */
[----:B------:R-:W-:Y:S02]  /*1af0*/  IADD3 R14, R3, R6, R104 ;  /* 0x00000006030e7210 */ /* 0x000fe40007ffe068 */
[C---:B------:R-:W-:Y:S01]  /*1b00*/  LOP3.LUT R3, R97.reuse, 0x18, R10, 0xf8, !PT ;  /* 0x0000001861037812 */ /* 0x040fe200078ef80a */
[----:B------:R-:W-:Y:S01]  /*1b10*/  IMAD.SHL.U32 R0, R0, 0x40, RZ ;  /* 0x0000004000007824 */ /* 0x000fe200078e00ff */
[----:B------:R-:W-:Y:S01]  /*1b20*/  LOP3.LUT R4, R97, 0x18, R9, 0xf8, !PT ;  /* 0x0000001861047812 */ /* 0x000fe200078ef809 */
[----:B------:R-:W-:Y:S01]  /*1b30*/  IMAD.SHL.U32 R130, R14, 0x2, RZ ;  /* 0x000000020e827824 */ /* 0x000fe200078e00ff */
[----:B------:R-:W-:Y:S02]  /*1b40*/  LOP3.LUT R5, R2, 0x7ffff800, RZ, 0xc0, !PT ;  /* 0x7ffff80002057812 */ /* 0x000fe400078ec0ff */
[----:B------:R-:W-:-:S02]  /*1b50*/  LOP3.LUT R3, R3, R98, RZ, 0x3c, !PT ;  /* 0x0000006203037212 */ /* 0x000fc400078e3cff */
[----:B------:R-:W-:Y:S02]  /*1b60*/  LOP3.LUT R2, R0, 0x7ffff800, RZ, 0xc0, !PT ;  /* 0x7ffff80000027812 */ /* 0x000fe400078ec0ff */
[----:B------:R-:W-:Y:S02]  /*1b70*/  LOP3.LUT R0, R4, R98, RZ, 0x3c, !PT ;  /* 0x0000006204007212 */ /* 0x000fe400078e3cff */
[----:B------:R-:W-:Y:S02]  /*1b80*/  IADD3 R13, R3, R5, R104 ;  /* 0x00000005030d7210 */ /* 0x000fe40007ffe068 */
[----:B------:R-:W-:Y:S02]  /*1b90*/  SHF.R.S32.HI R4, RZ, 0x1f, R94 ;  /* 0x0000001fff047819 */ /* 0x000fe4000001145e */
[----:B------:R-:W-:Y:S01]  /*1ba0*/  SHF.R.S32.HI R3, RZ, 0x1f, R93 ;  /* 0x0000001fff037819 */ /* 0x000fe2000001145d */
[----:B------:R-:W-:Y:S01]  /*1bb0*/  IMAD.SHL.U32 R125, R13, 0x2, RZ ;  /* 0x000000020d7d7824 */ /* 0x000fe200078e00ff */
[----:B------:R-:W-:-:S02]  /*1bc0*/  SHF.R.S32.HI R5, RZ, 0x1f, R92 ;  /* 0x0000001fff057819 */ /* 0x000fc4000001145c */
[----:B------:R-:W-:Y:S02]  /*1bd0*/  LEA.HI R6, R4, R94, RZ, 0x3 ;  /* 0x0000005e04067211 */ /* 0x000fe400078f18ff */
[----:B------:R-:W-:Y:S02]  /*1be0*/  LEA.HI R4, R3, R93, RZ, 0x3 ;  /* 0x0000005d03047211 */ /* 0x000fe400078f18ff */
[----:B------:R-:W-:Y:S02]  /*1bf0*/  LEA.HI R3, R5, R92, RZ, 0x3 ;  /* 0x0000005c05037211 */ /* 0x000fe400078f18ff */
[----:B------:R-:W-:Y:S02]  /*1c00*/  IADD3 R12, R0, R2, R104 ;  /* 0x00000002000c7210 */ /* 0x000fe40007ffe068 */
[----:B------:R-:W-:Y:S02]  /*1c10*/  SHF.R.S32.HI R0, RZ, 0x1f, R147 ;  /* 0x0000001fff007819 */ /* 0x000fe40000011493 */
[----:B------:R-:W-:Y:S01]  /*1c20*/  LOP3.LUT R85, R3, 0xfffffff8, RZ, 0xc0, !PT ;  /* 0xfffffff803557812 */ /* 0x000fe200078ec0ff */
[----:B------:R-:W-:Y:S01]  /*1c30*/  IMAD.SHL.U32 R124, R12, 0x2, RZ ;  /* 0x000000020c7c7824 */ /* 0x000fe200078e00ff */
[----:B------:R-:W-:Y:S01]  /*1c40*/  LOP3.LUT R3, R97, 0x8, R24, 0xf8, !PT ;  /* 0x0000000861037812 */ /* 0x000fe200078ef818 */
[----:B------:R-:W-:Y:S01]  /*1c50*/  IMAD R2, R0, c[0x0][0x280], RZ ;  /* 0x0000a00000027a24 */ /* 0x000fe200078e02ff */
[----:B------:R-:W-:Y:S01]  /*1c60*/  LOP3.LUT R88, R4, 0xfffffff8, RZ, 0xc0, !PT ;  /* 0xfffffff804587812 */ /* 0x000fe200078ec0ff */
[----:B------:R-:W-:Y:S01]  /*1c70*/  IMAD R0, R0, c[0x0][0x290], RZ ;  /* 0x0000a40000007a24 */ /* 0x000fe200078e02ff */
[----:B------:R-:W-:Y:S01]  /*1c80*/  LOP3.LUT R80, R3, R98, RZ, 0x3c, !PT ;  /* 0x0000006203507212 */ /* 0x000fe200078e3cff */
[----:B------:R-:W-:Y:S01]  /*1c90*/  IMAD R2, R147, c[0x0][0x284], R2 ;  /* 0x0000a10093027a24 */ /* 0x000fe200078e0202 */
[----:B------:R-:W-:Y:S01]  /*1ca0*/  LOP3.LUT R3, R11, 0xfffffff8, RZ, 0xc0, !PT ;  /* 0xfffffff80b037812 */ /* 0x000fe200078ec0ff */
[----:B------:R-:W-:Y:S01]  /*1cb0*/  IMAD R0, R147, c[0x0][0x294], R0 ;  /* 0x0000a50093007a24 */ /* 0x000fe200078e0200 */
[----:B------:R-:W-:Y:S01]  /*1cc0*/  LOP3.LUT R89, R6, 0xfffffff8, RZ, 0xc0, !PT ;  /* 0xfffffff806597812 */ /* 0x000fe200078ec0ff */
[----:B------:R-:W-:Y:S01]  /*1cd0*/  IMAD.IADD R80, R104, 0x1, R80 ;  /* 0x0000000168507824 */ /* 0x000fe200078e0250 */
[----:B------:R-:W-:Y:S01]  /*1ce0*/  SHF.R.S32.HI R4, RZ, 0x1f, R3 ;  /* 0x0000001fff047819 */ /* 0x000fe20000011403 */
[----:B------:R-:W-:Y:S01]  /*1cf0*/  IMAD.IADD R138, R123, 0x1, R2 ;  /* 0x000000017b8a7824 */ /* 0x000fe200078e0202 */
[----:B------:R-:W-:Y:S01]  /*1d00*/  SHF.R.S32.HI R103, RZ, 0x1f, R89 ;  /* 0x0000001fff677819 */ /* 0x000fe20000011459 */
[----:B------:R-:W-:Y:S01]  /*1d10*/  IMAD.IADD R136, R2, 0x1, R119 ;  /* 0x0000000102887824 */ /* 0x000fe200078e0277 */
[----:B------:R-:W-:Y:S01]  /*1d20*/  LOP3.LUT R2, R10, 0xfffffff8, RZ, 0xc0, !PT ;  /* 0xfffffff80a027812 */ /* 0x000fe200078ec0ff */
[----:B------:R-:W-:Y:S01]  /*1d30*/  IMAD.IADD R137, R121, 0x1, R0 ;  /* 0x0000000179897824 */ /* 0x000fe200078e0200 */
[----:B------:R-:W-:Y:S01]  /*1d40*/  LEA R80, R80, 0x100, 0x1 ;  /* 0x0000010050507811 */ /* 0x000fe200078e08ff */
[----:B------:R-:W-:Y:S01]  /*1d50*/  IMAD.IADD R135, R0, 0x1, R117 ;  /* 0x0000000100877824 */ /* 0x000fe200078e0275 */
[----:B------:R-:W-:Y:S01]  /*1d60*/  LOP3.LUT R0, R9, 0xfffffff8, RZ, 0xc0, !PT ;  /* 0xfffffff809007812 */ /* 0x000fe200078ec0ff */
[C---:B------:R-:W-:Y:S01]  /*1d70*/  IMAD.SHL.U32 R133, R3.reuse, 0x2, RZ ;  /* 0x0000000203857824 */ /* 0x040fe200078e00ff */
[----:B------:R-:W-:Y:S01]  /*1d80*/  SHF.L.U64.HI R134, R3, 0x1, R4 ;  /* 0x0000000103867819 */ /* 0x000fe20000010204 */
[----:B------:R-:W-:Y:S01]  /*1d90*/  IMAD.SHL.U32 R128, R2, 0x2, RZ ;  /* 0x0000000202807824 */ /* 0x000fe200078e00ff */
[----:B------:R-:W-:Y:S01]  /*1da0*/  SHF.R.S32.HI R3, RZ, 0x1f, R2 ;  /* 0x0000001fff037819 */ /* 0x000fe20000011402 */
[----:B------:R-:W-:Y:S01]  /*1db0*/  IMAD.SHL.U32 R126, R0, 0x2, RZ ;  /* 0x00000002007e7824 */ /* 0x000fe200078e00ff */
[----:B------:R-:W-:-:S02]  /*1dc0*/  SHF.R.S32.HI R4, RZ, 0x1f, R0 ;  /* 0x0000001fff047819 */ /* 0x000fc40000011400 */
[C---:B------:R-:W-:Y:S02]  /*1dd0*/  IADD3 R81, R80.reuse, 0x20, RZ ;  /* 0x0000002050517810 */ /* 0x040fe40007ffe0ff */
[----:B------:R-:W-:Y:S02]  /*1de0*/  @P0 IADD3 R81, R80, -0x20, RZ ;  /* 0xffffffe050510810 */ /* 0x000fe40007ffe0ff */
[----:B------:R-:W-:Y:S02]  /*1df0*/  SHF.R.S32.HI R102, RZ, 0x1f, R88 ;  /* 0x0000001fff667819 */ /* 0x000fe40000011458 */
[----:B------:R-:W-:Y:S02]  /*1e00*/  SHF.R.S32.HI R101, RZ, 0x1f, R85 ;  /* 0x0000001fff657819 */ /* 0x000fe40000011455 */
[----:B------:R-:W-:Y:S02]  /*1e10*/  SHF.R.S32.HI R99, RZ, 0x1f, R86 ;  /* 0x0000001fff637819 */ /* 0x000fe40000011456 */
[----:B------:R-:W-:-:S02]  /*1e20*/  SHF.R.S32.HI R131, RZ, 0x3, R9 ;  /* 0x00000003ff837819 */ /* 0x000fc40000011409 */
[----:B------:R-:W-:Y:S02]  /*1e30*/  SHF.L.U64.HI R129, R2, 0x1, R3 ;  /* 0x0000000102817819 */ /* 0x000fe40000010203 */
[----:B------:R-:W-:Y:S02]  /*1e40*/  SHF.L.U64.HI R127, R0, 0x1, R4 ;  /* 0x00000001007f7819 */ /* 0x000fe40000010204 */
[----:B------:R-:W-:Y:S02]  /*1e50*/  ISETP.GE.AND P0, PT, R156, 0x1, PT ;  /* 0x000000019c00780c */ /* 0x000fe40003f06270 */
.L_x_776:
[----:B------:R-:W-:Y:S01]  /*1e60*/  IMAD.SHL.U32 R90, R78, 0x40, RZ ;  /* 0x000000404e5a7824 */ /* 0x000fe200078e00ff */
[----:B------:R-:W-:Y:S04]  /*1e70*/  DEPBAR.LE SB0, 0x0 ;  /* 0x000080000000791a */ /* 0x000fe80000000000 */
[----:B------:R-:W-:Y:S01]  /*1e80*/  IMAD.IADD R0, R110, 0x1, R90 ;  /* 0x000000016e007824 */ /* 0x000fe200078e025a */
[----:B------:R-:W-:Y:S01]  /*1e90*/  ISETP.NE.AND P1, PT, R157, 0x1, PT ;  /* 0x000000019d00780c */ /* 0x000fe20003f25270 */
[----:B------:R-:W-:Y:S01]  /*1ea0*/  IMAD.MOV.U32 R82, RZ, RZ, RZ ;  /* 0x000000ffff527224 */ /* 0x000fe200078e00ff */
[----:B------:R-:W-:Y:S01]  /*1eb0*/  ISETP.GE.AND P2, PT, R156, 0x1, PT ;  /* 0x000000019c00780c */ /* 0x000fe20003f46270 */
[----:B-1----:R-:W-:Y:S01]  /*1ec0*/  IMAD.IADD R2, R140, 0x1, R0 ;  /* 0x000000018c027824 */ /* 0x002fe200078e0200 */
[----:B------:R-:W-:Y:S01]  /*1ed0*/  ISETP.GE.AND P0, PT, R0, UR15, PT ;  /* 0x0000000f00007c0c */ /* 0x000fe2000bf06270 */
[----:B------:R-:W-:Y:S02]  /*1ee0*/  BSSY B1, `(.L_x_752) ;  /* 0x00003d7000017945 */ /* 0x000fe40003800000 */
[----:B------:R-:W-:Y:S01]  /*1ef0*/  IMAD.MOV.U32 R0, RZ, RZ, R2 ;  /* 0x000000ffff007224 */ /* 0x000fe200078e0002 */
[----:B------:R-:W-:Y:S05]  /*1f00*/  ISETP.GT.OR P0, PT, R110, 0x3f, P0 ;  /* 0x0000003f6e00780c */ /* 0x000fea0000704670 */
[----:B------:R-:W-:Y:S05]  /*1f10*/  @P1 IMAD.HI.U32 R3, R2, c[0x0][0x2bc], RZ ;  /* 0x0000af0002031a27 */ /* 0x000fea00078e00ff */
[----:B------:R-:W-:Y:S04]  /*1f20*/  @P1 SHF.R.U32.HI R0, RZ, c[0x0][0x2c0], R3 ;  /* 0x0000b000ff001a19 */ /* 0x000fe80000011603 */
[C---:B------:R-:W-:Y:S04]  /*1f30*/  @!P0 IADD3 R3, P1, R0.reuse, UR34, RZ ;  /* 0x0000002200038c10 */ /* 0x040fe8000ff3e0ff */
[----:B------:R-:W-:Y:S01]  /*1f40*/  @!P0 LEA.HI.X.SX32 R5, R0, UR5, 0x1, P1 ;  /* 0x0000000500058c11 */ /* 0x000fe200088f0eff */
        /* <DEDUP_REMOVED lines=25> */
[----:B------:R-:W-:Y:S03]  /*20e0*/  IADD3 R4, -R90, UR15, RZ ;  /* 0x0000000f5a047c10 */ /* 0x000fe6000fffe1ff */
        /* <DEDUP_REMOVED lines=66> */
.L_x_756:
[----:B------:R-:W-:Y:S05]  /*2510*/  BSYNC B0 ;  /* 0x0000000000007941 */ /* 0x000fea0003800000 */
.L_x_755:
        /* <DEDUP_REMOVED lines=93> */
.L_x_759:
[----:B------:R-:W-:Y:S05]  /*2af0*/  BSYNC B0 ;  /* 0x0000000000007941 */ /* 0x000fea0003800000 */
.L_x_758:
        /* <DEDUP_REMOVED lines=58> */
.L_x_761:
[----:B------:R-:W-:Y:S05]  /*2ea0*/  BSYNC B0 ;  /* 0x0000000000007941 */ /* 0x000fea0003800000 */
.L_x_760:
        /* <DEDUP_REMOVED lines=58> */
.L_x_763:
[----:B------:R-:W-:Y:S05]  /*3250*/  BSYNC B0 ;  /* 0x0000000000007941 */ /* 0x000fea0003800000 */
.L_x_762:
        /* <DEDUP_REMOVED lines=58> */
.L_x_765:
[----:B------:R-:W-:Y:S05]  /*3600*/  BSYNC B0 ;  /* 0x0000000000007941 */ /* 0x000fea0003800000 */
.L_x_764:
        /* <DEDUP_REMOVED lines=58> */
.L_x_767:
[----:B------:R-:W-:Y:S05]  /*39b0*/  BSYNC B0 ;  /* 0x0000000000007941 */ /* 0x000fea0003800000 */
.L_x_766:
        /* <DEDUP_REMOVED lines=58> */
.L_x_754:
        /* <DEDUP_REMOVED lines=47> */
.L_x_769:
[----:B------:R-:W-:Y:S05]  /*4050*/  BSYNC B0 ;  /* 0x0000000000007941 */ /* 0x000fea0003800000 */
.L_x_768:
        /* <DEDUP_REMOVED lines=158> */
.L_x_771:
[----:B------:R-:W-:Y:S05]  /*4a40*/  BSYNC B0 ;  /* 0x0000000000007941 */ /* 0x000fea0003800000 */
.L_x_770:
        /* <DEDUP_REMOVED lines=123> */
.L_x_773:
[----:B------:R-:W-:Y:S05]  /*5200*/  BSYNC B0 ;  /* 0x0000000000007941 */ /* 0x000fea0003800000 */
.L_x_772:
        /* <DEDUP_REMOVED lines=126> */
.L_x_753:
[----:B------:R1:W2:Y:S01]  /*59f0*/  SHFL.IDX PT, R2, R26, RZ, 0x1e1f ;  /* 0x001e1fff1a027589 */ /* 0x0002a200000e0000 */
[----:B------:R-:W-:Y:S03]  /*5a00*/  IADD3 R3, -R90, UR15, RZ ;  /* 0x0000000f5a037c10 */ /* 0x000fe6000fffe1ff */
[----:B------:R1:W3:Y:S01]  /*5a10*/  SHFL.IDX PT, R0, R29, RZ, 0x1e1f ;  /* 0x001e1fff1d007589 */ /* 0x0002e200000e0000 */
        /* <DEDUP_REMOVED lines=35> */
.L_x_757:
[----:B------:R-:W-:Y:S05]  /*5c50*/  BSYNC B1 ;  /* 0x0000000000017941 */ /* 0x000fea0003800000 */
.L_x_752:
[----:B---3--:R-:W-:Y:S01]  /*5c60*/  IMAD.IADD R0, R143, 0x1, -R90 ;  /* 0x000000018f007824 */ /* 0x008fe200078e0a5a */
[C---:B-12--5:R-:W-:Y:S01]  /*5c70*/  LEA R2, P0, R78.reuse, R108, 0x6 ;  /* 0x0000006c4e027211 */ /* 0x066fe200078030ff */
        /* <DEDUP_REMOVED lines=13> */
[----:B------:R-:W-:Y:S04]  /*5d50*/  IADD3 R8, P1, R4, UR30, RZ ;  /* 0x0000001e04087c10 */ /* 0x000fe8000ff3e0ff */
[----:B------:R-:W-:Y:S02]  /*5d60*/  IADD3.X R9, R5, UR27, R6, P1, !PT ;  /* 0x0000001b05097c10 */ /* 0x000fe40008ffe406 */
[----:B------:R-:W-:Y:S11]  /*5d70*/  ISETP.GE.AND P1, PT, R0, 0x1, PT ;  /* 0x000000010000780c */ /* 0x000ff60003f26270 */
[----:B------:R-:W-:Y:S02]  /*5d80*/  @!UPT UIADD3 URZ, URZ, URZ, URZ ;  /* 0x0000003f3f3ff290 */ /* 0x000fe4000fffe03f */
[----:B------:R-:W-:Y:S01]  /*5d90*/  @P1 MOV R7, R105 ;  /* 0x0000006900071202 */ /* 0x000fe20000000f00 */
[----:B------:R-:W-:Y:S02]  /*5da0*/  @P1 IMAD R0, R3, c[0x0][0x258], RZ ;  /* 0x0000960003001a24 */ /* 0x000fe400078e02ff */
[----:B------:R-:W-:Y:S04]  /*5db0*/  @P1 IMAD.MOV.U32 R6, RZ, RZ, R106 ;  /* 0x000000ffff061224 */ /* 0x000fe800078e006a */
[C---:B------:R-:W-:Y:S04]  /*5dc0*/  @P1 IMAD.WIDE.U32 R6, R2.reuse, c[0x0][0x258], R6 ;  /* 0x0000960002061a25 */ /* 0x040fe800078e0006 */
[----:B------:R-:W-:Y:S01]  /*5dd0*/  @P1 IMAD R2, R2, c[0x0][0x25c], R0 ;  /* 0x0000970002021a24 */ /* 0x000fe200078e0200 */
[----:B------:R-:W-:Y:S01]  /*5de0*/  @P1 LEA R4, P2, R6, c[0x0][0x250], 0x1 ;  /* 0x0000940006041a11 */ /* 0x000fe200078408ff */
[----:B------:R-:W-:Y:S02]  /*5df0*/  @P0 IMAD R0, R12, c[0x0][0x258], RZ ;  /* 0x000096000c000a24 */ /* 0x000fe400078e02ff */
[----:B------:R-:W-:Y:S02]  /*5e00*/  @P1 IMAD.IADD R2, R7, 0x1, R2 ;  /* 0x0000000107021824 */ /* 0x000fe400078e0202 */
[----:B------:R-:W-:Y:S02]  /*5e10*/  @P0 IMAD.MOV.U32 R7, RZ, RZ, R105 ;  /* 0x000000ffff070224 */ /* 0x000fe400078e0069 */
[C---:B------:R-:W-:Y:S01]  /*5e20*/  @P0 IMAD R0, R11.reuse, c[0x0][0x25c], R0 ;  /* 0x000097000b000a24 */ /* 0x040fe200078e0200 */
[----:B------:R-:W-:Y:S02]  /*5e30*/  @P1 LEA.HI.X R5, R6, c[0x0][0x254], R2, 0x1, P2 ;  /* 0x0000950006051a11 */ /* 0x000fe400010f0c02 */
        /* <DEDUP_REMOVED lines=24> */
[----:B------:R-:W-:Y:S02]  /*5fc0*/  ISETP.GE.AND P1, PT, R28, c[0x0][0x1d4], PT ;  /* 0x000075001c007a0c */ /* 0x000fe40003f26270 */
[----:B------:R-:W-:Y:S02]  /*5fd0*/  ISETP.GE.AND P4, PT, R27, c[0x0][0x1d4], PT ;  /* 0x000075001b007a0c */ /* 0x000fe40003f86270 */
[----:B------:R-:W-:Y:S07]  /*5fe0*/  ISETP.GE.AND P3, PT, R94, c[0x0][0x1d4], PT ;  /* 0x000075005e007a0c */ /* 0x000fee0003f66270 */
[----:B------:R-:W2:Y:S01]  /*5ff0*/  @!P2 LDS.128 R12, [R80] ;  /* 0x00000000500ca984 */ /* 0x000ea20000000c00 */
[C---:B------:R-:W-:Y:S04]  /*6000*/  @!P2 LEA R6, P0, R24.reuse, R0, 0x1 ;  /* 0x000000001806a211 */ /* 0x040fe800078008ff */
[----:B---3--:R-:W-:Y:S02]  /*6010*/  @!P2 LEA.HI.X R7, R24, R2, R25, 0x1, P0 ;  /* 0x000000021807a211 */ /* 0x008fe400000f0c19 */
[C---:B-1----:R-:W-:Y:S04]  /*6020*/  @!P1 LEA R4, P0, R87.reuse, R0, 0x1 ;  /* 0x0000000057049211 */ /* 0x042fe800078008ff */
[----:B------:R-:W-:Y:S02]  /*6030*/  @!P1 LEA.HI.X R5, R87, R2, R100, 0x1, P0 ;  /* 0x0000000257059211 */ /* 0x000fe400000f0c64 */
[C---:B------:R-:W-:Y:S04]  /*6040*/  @!P4 LEA R10, P0, R86.reuse, R0, 0x1 ;  /* 0x00000000560ac211 */ /* 0x040fe800078008ff */
[----:B------:R-:W-:Y:S02]  /*6050*/  @!P4 LEA.HI.X R11, R86, R2, R99, 0x1, P0 ;  /* 0x00000002560bc211 */ /* 0x000fe400000f0c63 */
[C---:B------:R-:W-:Y:S04]  /*6060*/  @!P3 LEA R8, P0, R89.reuse, R0, 0x1 ;  /* 0x000000005908b211 */ /* 0x040fe800078008ff */
[----:B------:R-:W-:Y:S01]  /*6070*/  @!P3 LEA.HI.X R9, R89, R2, R103, 0x1, P0 ;  /* 0x000000025909b211 */ /* 0x000fe200000f0c67 */
[----:B--2---:R-:W-:Y:S04]  /*6080*/  @!P2 ST.E.128 [R6.64], R12 ;  /* 0x0000000c0600a985 */ /* 0x004fe8000c101d14 */
        /* <DEDUP_REMOVED lines=17> */
.L_x_775:
[----:B--2---:R-:W-:Y:S05]  /*61a0*/  BSYNC B0 ;  /* 0x0000000000007941 */ /* 0x004fea0003800000 */
.L_x_774:
[C---:B------:R-:W-:Y:S02]  /*61b0*/  ISETP.GT.AND P0, PT, R78.reuse, UR6, PT ;  /* 0x000000064e007c0c */ /* 0x040fe4000bf04270 */
[----:B------:R-:W-:Y:S02]  /*61c0*/  IADD3 R78, R78, -0x1, RZ ;  /* 0xffffffff4e4e7810 */ /* 0x000fe40007ffe0ff */
[----:B------:R-:W-:Y:S09]  /*61d0*/  ISETP.NE.AND P2, PT, R111, RZ, PT ;  /* 0x000000ff6f00720c */ /* 0x000ff20003f45270 */
[----:B---3--:R-:W-:Y:S01]  /*61e0*/  @P0 SHF.R.S32.HI R2, RZ, 0x1f, R78 ;  /* 0x0000001fff020819 */ /* 0x008fe2000001144e */
[----:B------:R-:W-:Y:S02]  /*61f0*/  @P0 IMAD R0, R151, R78, RZ ;  /* 0x0000004e97000224 */ /* 0x000fe400078e02ff */
[----:B-1----:R-:W-:Y:S02]  /*6200*/  @P0 IMAD.MOV.U32 R4, RZ, RZ, R114 ;  /* 0x000000ffff040224 */ /* 0x002fe400078e0072 */
        /* <DEDUP_REMOVED lines=20> */
.L_x_751:
[----:B-1----:R-:W-:Y:S01]  /*6350*/  UIADD3 UR6, UR12, 0x7f, URZ ;  /* 0x0000007f0c067890 */ /* 0x002fe2000fffe03f */
[----:B------:R-:W-:Y:S01]  /*6360*/  PLOP3.LUT P4, PT, PT, PT, PT, 0x80, 0x0 ;  /* 0x000000000000781c */ /* 0x000fe20003f8f070 */
[----:B------:R-:W-:Y:S01]  /*6370*/  ULDC.64 UR4, c[0x0][0x2c8] ;  /* 0x0000b20000047ab9 */ /* 0x000fe20000000a00 */
[----:B------:R-:W-:Y:S01]  /*6380*/  CS2R R94, SRZ ;  /* 0x00000000005e7805 */ /* 0x000fe2000001ff00 */
[----:B------:R-:W-:Y:S01]  /*6390*/  UIMAD.WIDE.U32 UR22, UR6, UR4, URZ ;  /* 0x00000004061672a5 */ /* 0x000fe2000f8e003f */
[----:B------:R-:W-:Y:S01]  /*63a0*/  CS2R R92, SRZ ;  /* 0x00000000005c7805 */ /* 0x000fe2000001ff00 */
[----:B------:R-:W-:Y:S01]  /*63b0*/  CS2R R98, SRZ ;  /* 0x0000000000627805 */ /* 0x000fe2000001ff00 */
[----:B------:R-:W-:Y:S01]  /*63c0*/  CS2R R96, SRZ ;  /* 0x0000000000607805 */ /* 0x000fe2000001ff00 */
[----:B------:R-:W-:Y:S01]  /*63d0*/  @UP2 USHF.R.U32.HI UR6, URZ, UR5, UR23 ;  /* 0x000000053f062299 */ /* 0x000fe20008011617 */
[----:B------:R-:W-:Y:S01]  /*63e0*/  CS2R R90, SRZ ;  /* 0x00000000005a7805 */ /* 0x000fe2000001ff00 */
[----:B------:R-:W-:Y:S01]  /*63f0*/  CS2R R88, SRZ ;  /* 0x0000000000587805 */ /* 0x000fe2000001ff00 */
[----:B------:R-:W-:Y:S01]  /*6400*/  IMAD.MOV.U32 R11, RZ, RZ, RZ ;  /* 0x000000ffff0b7224 */ /* 0x000fe200078e00ff */
[----:B------:R-:W-:Y:S01]  /*6410*/  UIADD3 UR6, UR7, UR6, URZ ;  /* 0x0000000607067290 */ /* 0x000fe2000fffe03f */
[----:B------:R-:W-:Y:S01]  /*6420*/  IMAD.MOV.U32 R86, RZ, RZ, RZ ;  /* 0x000000ffff567224 */ /* 0x000fe200078e00ff */
[----:B------:R-:W-:Y:S01]  /*6430*/  MOV R12, RZ ;  /* 0x000000ff000c7202 */ /* 0x000fe20000000f00 */
[----:B------:R-:W-:Y:S01]  /*6440*/  IMAD.MOV.U32 R84, RZ, RZ, RZ ;  /* 0x000000ffff547224 */ /* 0x000fe200078e00ff */
[----:B------:R-:W-:Y:S01]  /*6450*/  USHF.R.S32.HI UR4, URZ, 0x1f, UR6 ;  /* 0x0000001f3f047899 */ /* 0x000fe20008011406 */
[----:B------:R-:W-:Y:S01]  /*6460*/  CS2R R14, SRZ ;  /* 0x00000000000e7805 */ /* 0x000fe2000001ff00 */
[----:B------:R-:W-:Y:S01]  /*6470*/  MOV R78, RZ ;  /* 0x000000ff004e7202 */ /* 0x000fe20000000f00 */
[----:B------:R-:W-:Y:S01]  /*6480*/  IMAD.MOV.U32 R76, RZ, RZ, RZ ;  /* 0x000000ffff4c7224 */ /* 0x000fe200078e00ff */
[----:B------:R-:W-:Y:S01]  /*6490*/  ULEA.HI UR4, UR4, UR6, URZ, 0x6 ;  /* 0x0000000604047291 */ /* 0x000fe2000f8f303f */
[----:B------:R-:W-:Y:S01]  /*64a0*/  CS2R R16, SRZ ;  /* 0x0000000000107805 */ /* 0x000fe2000001ff00 */
[----:B------:R-:W-:Y:S01]  /*64b0*/  MOV R82, RZ ;  /* 0x000000ff00527202 */ /* 0x000fe20000000f00 */
[----:B------:R-:W-:Y:S01]  /*64c0*/  IMAD.MOV.U32 R80, RZ, RZ, RZ ;  /* 0x000000ffff507224 */ /* 0x000fe200078e00ff */
[----:B------:R-:W-:Y:S01]  /*64d0*/  USHF.R.S32.HI UR4, URZ, 0x6, UR4 ;  /* 0x000000063f047899 */ /* 0x000fe20008011404 */
[----:B------:R-:W-:Y:S01]  /*64e0*/  MOV R18, RZ ;  /* 0x000000ff00127202 */ /* 0x000fe20000000f00 */
[----:B------:R-:W-:Y:S01]  /*64f0*/  IMAD.MOV.U32 R74, RZ, RZ, RZ ;  /* 0x000000ffff4a7224 */ /* 0x000fe200078e00ff */
[----:B------:R-:W-:Y:S01]  /*6500*/  CS2R R20, SRZ ;  /* 0x0000000000147805 */ /* 0x000fe2000001ff00 */
[----:B------:R-:W-:Y:S01]  /*6510*/  UISETP.LT.AND UP0, UPT, UR8, UR4, UPT ;  /* 0x000000040800728c */ /* 0x000fe2000bf01270 */
[----:B------:R-:W-:Y:S01]  /*6520*/  MOV R72, RZ ;  /* 0x000000ff00487202 */ /* 0x000fe20000000f00 */
[----:B------:R-:W-:Y:S01]  /*6530*/  IMAD.MOV.U32 R70, RZ, RZ, RZ ;  /* 0x000000ffff467224 */ /* 0x000fe200078e00ff */
[----:B------:R-:W-:Y:S01]  /*6540*/  CS2R R22, SRZ ;  /* 0x0000000000167805 */ /* 0x000fe2000001ff00 */
[----:B------:R-:W-:Y:S01]  /*6550*/  USEL UR8, UR8, UR4, UP0 ;  /* 0x0000000408087287 */ /* 0x000fe20008000000 */
[----:B----4-:R-:W-:Y:S01]  /*6560*/  MOV R68, RZ ;  /* 0x000000ff00447202 */ /* 0x010fe20000000f00 */
[----:B------:R-:W-:Y:S01]  /*6570*/  IMAD.MOV.U32 R170, RZ, RZ, RZ ;  /* 0x000000ffffaa7224 */ /* 0x000fe200078e00ff */
[----:B------:R-:W-:Y:S01]  /*6580*/  CS2R R24, SRZ ;  /* 0x0000000000187805 */ /* 0x000fe2000001ff00 */
[----:B------:R-:W-:Y:S01]  /*6590*/  UISETP.GE.AND UP0, UPT, UR8, 0x1, UPT ;  /* 0x000000010800788c */ /* 0x000fe2000bf06270 */
[----:B------:R-:W-:Y:S01]  /*65a0*/  MOV R168, RZ ;  /* 0x000000ff00a87202 */ /* 0x000fe20000000f00 */
[----:B------:R-:W-:Y:S01]  /*65b0*/  IMAD.MOV.U32 R174, RZ, RZ, RZ ;  /* 0x000000ffffae7224 */ /* 0x000fe200078e00ff */
[----:B------:R-:W-:Y:S01]  /*65c0*/  CS2R R26, SRZ ;  /* 0x00000000001a7805 */ /* 0x000fe2000001ff00 */
[----:B------:R-:W-:Y:S01]  /*65d0*/  MOV R172, RZ ;  /* 0x000000ff00ac7202 */ /* 0x000fe20000000f00 */
[----:B------:R-:W-:Y:S01]  /*65e0*/  CS2R R166, SRZ ;  /* 0x0000000000a67805 */ /* 0x000fe2000001ff00 */
[----:B------:R-:W-:Y:S01]  /*65f0*/  PLOP3.LUT P0, PT, PT, PT, UP0, 0x80, 0x0 ;  /* 0x000000000000781c */ /* 0x000fe20003f0f008 */
[----:B------:R-:W-:Y:S01]  /*6600*/  IMAD.MOV.U32 R164, RZ, RZ, RZ ;  /* 0x000000ffffa47224 */ /* 0x000fe200078e00ff */
[----:B-----5:R-:W-:Y:S01]  /*6610*/  CS2R R28, SRZ ;  /* 0x00000000001c7805 */ /* 0x020fe2000001ff00 */
        /* <DEDUP_REMOVED lines=49> */
[----:B------:R-:W-:Y:S01]  /*6930*/  USHF.R.S32.HI UR6, URZ, 0x1f, UR14 ;  /* 0x0000001f3f067899 */ /* 0x000fe2000801140e */
[----:B------:R-:W-:Y:S01]  /*6940*/  SHF.R.S32.HI R8, RZ, 0x1f, R159 ;  /* 0x0000001fff087819 */ /* 0x000fe2000001149f */
[----:B------:R-:W-:Y:S02]  /*6950*/  ULDC.64 UR4, c[0x0][0x178] ;  /* 0x00005e0000047ab9 */ /* 0x000fe40000000a00 */
        /* <DEDUP_REMOVED lines=9> */
[----:B------:R-:W-:Y:S01]  /*69f0*/  LEA.HI R154, R8, R159, RZ, 0x5 ;  /* 0x0000009f089a7211 */ /* 0x000fe200078f28ff */
[----:B------:R-:W-:Y:S01]  /*6a00*/  UISETP.NE.U32.AND UP0, UPT, URZ, UR6, UPT ;  /* 0x000000063f00728c */ /* 0x000fe2000bf05070 */
[----:B------:R-:W-:Y:S01]  /*6a10*/  SHF.R.S32.HI R117, RZ, 0x3, R118 ;  /* 0x00000003ff757819 */ /* 0x000fe20000011476 */
[----:B------:R-:W-:Y:S01]  /*6a20*/  ULDC.64 UR4, c[0x0][0x1b8] ;  /* 0x00006e0000047ab9 */ /* 0x000fe20000000a00 */
[----:B------:R-:W-:Y:S01]  /*6a30*/  SHF.R.S32.HI R153, RZ, 0x5, R154 ;  /* 0x00000005ff997819 */ /* 0x000fe2000001149a */
[----:B------:R-:W-:-:S02]  /*6a40*/  UISETP.NE.AND.EX UP0, UPT, URZ, UR7, UPT, UP0 ;  /* 0x000000073f00728c */ /* 0x000fc4000bf05300 */
[----:B------:R-:W-:Y:S02]  /*6a50*/  USHF.R.S32.HI UR7, URZ, 0x1f, UR18 ;  /* 0x0000001f3f077899 */ /* 0x000fe40008011412 */
[----:B------:R-:W-:Y:S02]  /*6a60*/  UIADD3 UR23, UR23, UR14, URZ ;  /* 0x0000000e17177290 */ /* 0x000fe4000fffe03f */
[----:B------:R-:W-:Y:S02]  /*6a70*/  UIMAD UR6, UR10, UR4, URZ ;  /* 0x000000040a0672a4 */ /* 0x000fe4000f8e023f */
[----:B------:R-:W-:Y:S02]  /*6a80*/  USEL UR7, UR7, URZ, !UP0 ;  /* 0x0000003f07077287 */ /* 0x000fe4000c000000 */
[----:B------:R-:W-:Y:S01]  /*6a90*/  UIMAD UR6, UR11, UR5, UR6 ;  /* 0x000000050b0672a4 */ /* 0x000fe2000f8e0206 */
[----:B-1----:R-:W-:Y:S01]  /*6aa0*/  LEA.HI R2, R8, R159, RZ, 0x2 ;  /* 0x0000009f08027211 */ /* 0x002fe200078f10ff */
[----:B------:R-:W-:-:S02]  /*6ab0*/  UIMAD.WIDE.U32 UR22, UR11, UR4, UR22 ;  /* 0x000000040b1672a5 */ /* 0x000fc4000f8e0016 */
[----:B------:R-:W-:Y:S01]  /*6ac0*/  USEL UR14, UR18, URZ, !UP0 ;  /* 0x0000003f120e7287 */ /* 0x000fe2000c000000 */
[----:B------:R-:W-:Y:S01]  /*6ad0*/  LOP3.LUT R0, R2, 0xfffffffc, RZ, 0xc0, !PT ;  /* 0xfffffffc02007812 */ /* 0x000fe200078ec0ff */
[----:B------:R-:W-:Y:S01]  /*6ae0*/  ULDC.64 UR4, c[0x0][0x1c0] ;  /* 0x0000700000047ab9 */ /* 0x000fe20000000a00 */
[----:B------:R-:W-:Y:S01]  /*6af0*/  SHF.R.S32.HI R49, RZ, 0x2, R2 ;  /* 0x00000002ff317819 */ /* 0x000fe20000011402 */
[----:B------:R-:W-:Y:S02]  /*6b00*/  UIMAD UR7, UR7, UR4, URZ ;  /* 0x00000004070772a4 */ /* 0x000fe4000f8e023f */
[----:B------:R-:W-:Y:S01]  /*6b10*/  IMAD.IADD R152, R159, 0x1, -R0 ;  /* 0x000000019f987824 */ /* 0x000fe200078e0a00 */
[----:B------:R-:W-:Y:S01]  /*6b20*/  UIADD3 UR23, UR23, UR6, URZ ;  /* 0x0000000617177290 */ /* 0x000fe2000fffe03f */
[----:B------:R-:W-:Y:S01]  /*6b30*/  IADD3 R11, R49, UR12, RZ ;  /* 0x0000000c310b7c10 */ /* 0x000fe2000fffe0ff */
[----:B------:R-:W-:Y:S01]  /*6b40*/  UIMAD UR5, UR14, UR5, UR7 ;  /* 0x000000050e0572a4 */ /* 0x000fe2000f8e0207 */
[C---:B------:R-:W-:Y:S01]  /*6b50*/  IMAD R163, R152.reuse, 0x20, R49 ;  /* 0x0000002098a37824 */ /* 0x040fe200078e0231 */
[----:B------:R-:W-:Y:S01]  /*6b60*/  UIMAD.WIDE.U32 UR14, UR14, UR4, UR22 ;  /* 0x000000040e0e72a5 */ /* 0x000fe2000f8e0016 */
[----:B------:R-:W-:Y:S01]  /*6b70*/  IMAD.SHL.U32 R161, R152, 0x8, RZ ;  /* 0x0000000898a17824 */ /* 0x000fe200078e00ff */
[----:B------:R-:W-:-:S02]  /*6b80*/  ULDC UR7, c[0x0][0x2c4] ;  /* 0x0000b10000077ab9 */ /* 0x000fc40000000800 */
[----:B------:R-:W-:Y:S01]  /*6b90*/  IADD3 R4, R163, UR12, RZ ;  /* 0x0000000ca3047c10 */ /* 0x000fe2000fffe0ff */
[----:B------:R-:W-:Y:S01]  /*6ba0*/  UIADD3 UR5, UR15, UR5, URZ ;  /* 0x000000050f057290 */ /* 0x000fe2000fffe03f */
[----:B------:R-:W-:Y:S01]  /*6bb0*/  IMAD.U32 R3, RZ, RZ, UR15 ;  /* 0x0000000fff037e24 */ /* 0x000fe2000f8e00ff */
[----:B------:R1:W-:Y:S01]  /*6bc0*/  STL [R1+0x54], R163 ;  /* 0x000054a301007387 */ /* 0x0003e20000100800 */
[----:B------:R-:W-:Y:S01]  /*6bd0*/  UIMAD UR7, UR17, UR7, URZ ;  /* 0x00000007110772a4 */ /* 0x000fe2000f8e023f */
[----:B------:R-:W-:Y:S01]  /*6be0*/  @P1 IMAD.HI.U32 R2, R4, c[0x0][0x2c8], RZ ;  /* 0x0000b20004021a27 */ /* 0x000fe200078e00ff */
[C---:B------:R-:W-:Y:S01]  /*6bf0*/  IADD3 R102, R161.reuse, 0x20, RZ ;  /* 0x00000020a1667810 */ /* 0x040fe20007ffe0ff */
[----:B------:R1:W-:Y:S01]  /*6c00*/  STL [R1+0x20], R161 ;  /* 0x000020a101007387 */ /* 0x0003e20000100800 */
[C---:B------:R-:W-:Y:S01]  /*6c10*/  IADD3 R101, R161.reuse, 0x40, RZ ;  /* 0x00000040a1657810 */ /* 0x040fe20007ffe0ff */
[----:B------:R-:W-:Y:S01]  /*6c20*/  IMAD.MOV.U32 R0, RZ, RZ, R4 ;  /* 0x000000ffff007224 */ /* 0x000fe200078e0004 */
[----:B------:R-:W-:Y:S01]  /*6c30*/  @P0 SHF.R.U32.HI R0, RZ, c[0x0][0x2cc], R2 ;  /* 0x0000b300ff000a19 */ /* 0x000fe20000011602 */
[----:B------:R-:W-:Y:S01]  /*6c40*/  IMAD.U32 R2, RZ, RZ, UR14 ;  /* 0x0000000eff027e24 */ /* 0x000fe2000f8e00ff */
[----:B------:R-:W-:Y:S01]  /*6c50*/  ISETP.GE.AND P4, PT, R161, c[0x0][0x198], PT ;  /* 0x00006600a1007a0c */ /* 0x000fe20003f86270 */
[----:B------:R-:W-:Y:S01]  /*6c60*/  IMAD.U32 R3, RZ, RZ, UR5 ;  /* 0x00000005ff037e24 */ /* 0x000fe2000f8e00ff */
[--C-:B------:R-:W-:Y:S01]  /*6c70*/  SHF.R.S32.HI R6, RZ, 0x1f, R0.reuse ;  /* 0x0000001fff067819 */ /* 0x100fe20000011400 */
[----:B------:R-:W-:Y:S01]  /*6c80*/  IMAD.MOV R5, RZ, RZ, -R0 ;  /* 0x000000ffff057224 */ /* 0x000fe200078e0a00 */
[----:B------:R-:W-:Y:S01]  /*6c90*/  ISETP.GE.AND P3, PT, R102, c[0x0][0x198], PT ;  /* 0x0000660066007a0c */ /* 0x000fe20003f66270 */
[----:B------:R-:W-:-:S04]  /*6ca0*/  IMAD.WIDE.U32 R2, R0, c[0x0][0x1b0], R2 ;  /* 0x00006c0000027a25 */ /* 0x000fc800078e0002 */
[----:B------:R-:W-:Y:S02]  /*6cb0*/  IMAD R6, R6, c[0x0][0x1b0], RZ ;  /* 0x00006c0006067a24 */ /* 0x000fe400078e02ff */
[----:B------:R-:W-:Y:S02]  /*6cc0*/  IMAD R4, R5, c[0x0][0x2c4], R4 ;  /* 0x0000b10005047a24 */ /* 0x000fe400078e0204 */
[----:B------:R-:W-:Y:S01]  /*6cd0*/  IMAD R5, R0, c[0x0][0x1b4], R6 ;  /* 0x00006d0000057a24 */ /* 0x000fe200078e0206 */
[----:B------:R-:W-:Y:S02]  /*6ce0*/  LEA.HI R6, R8, R159, RZ, 0x4 ;  /* 0x0000009f08067211 */ /* 0x000fe400078f20ff */
[----:B------:R-:W-:Y:S01]  /*6cf0*/  SHF.R.S32.HI R0, RZ, 0x1f, R4 ;  /* 0x0000001fff007819 */ /* 0x000fe20000011404 */
[----:B------:R-:W-:Y:S01]  /*6d00*/  IMAD.IADD R3, R3, 0x1, R5 ;  /* 0x0000000103037824 */ /* 0x000fe200078e0205 */
[----:B------:R-:W-:-:S03]  /*6d10*/  LOP3.LUT R6, R6, 0xfffffff0, RZ, 0xc0, !PT ;  /* 0xfffffff006067812 */ /* 0x000fc600078ec0ff */
[----:B------:R-:W-:Y:S02]  /*6d20*/  IMAD R5, R0, c[0x0][0x1a8], RZ ;  /* 0x00006a0000057a24 */ /* 0x000fe400078e02ff */
[----:B------:R-:W-:Y:S02]  /*6d30*/  IMAD.SHL.U32 R0, R117, 0x40, RZ ;  /* 0x0000004075007824 */ /* 0x000fe400078e00ff */
[----:B------:R-:W-:Y:S02]  /*6d40*/  IMAD.IADD R108, R159, 0x1, -R6 ;  /* 0x000000019f6c7824 */ /* 0x000fe400078e0a06 */
[----:B------:R-:W-:Y:S01]  /*6d50*/  IMAD R5, R4, c[0x0][0x1ac], R5 ;  /* 0x00006b0004057a24 */ /* 0x000fe200078e0205 */
[----:B------:R-:W-:Y:S01]  /*6d60*/  LOP3.LUT R0, R0, 0xc0, RZ, 0xc0, !PT ;  /* 0x000000c000007812 */ /* 0x000fe200078ec0ff */
[----:B------:R-:W-:Y:S01]  /*6d70*/  IMAD.WIDE.U32 R2, R4, c[0x0][0x1a8], R2 ;  /* 0x00006a0004027a25 */ /* 0x000fe200078e0002 */
[----:B------:R-:W-:Y:S02]  /*6d80*/  LEA.HI R113, R108, R108, RZ, 0x1 ;  /* 0x0000006c6c717211 */ /* 0x000fe400078f08ff */
[----:B------:R-:W-:Y:S01]  /*6d90*/  SHF.R.U32.HI R4, RZ, 0x3, R0 ;  /* 0x00000003ff047819 */ /* 0x000fe20000011600 */
[----:B------:R-:W-:Y:S01]  /*6da0*/  IMAD.IADD R5, R3, 0x1, R5 ;  /* 0x0000000103057824 */ /* 0x000fe200078e0205 */
[----:B------:R-:W-:-:S02]  /*6db0*/  LOP3.LUT R0, R0, 0x18, R161, 0xf8, !PT ;  /* 0x0000001800007812 */ /* 0x000fc400078ef8a1 */
[--C-:B------:R-:W-:Y:S02]  /*6dc0*/  SHF.R.S32.HI R3, RZ, 0x1, R113.reuse ;  /* 0x00000001ff037819 */ /* 0x100fe40000011471 */
[----:B------:R-:W-:Y:S02]  /*6dd0*/  LOP3.LUT R6, R0, R4, RZ, 0x3c, !PT ;  /* 0x0000000400067212 */ /* 0x000fe400078e3cff */
        /* <DEDUP_REMOVED lines=22> */
[----:B------:R-:W-:Y:S01]  /*6f40*/  IMAD.WIDE R8, R161, 0x2, R4 ;  /* 0x00000002a1087825 */ /* 0x000fe200078e0204 */
[----:B------:R-:W-:Y:S02]  /*6f50*/  SHF.R.S32.HI R0, RZ, 0x1f, R101 ;  /* 0x0000001fff007819 */ /* 0x000fe40000011465 */
[----:B------:R-:W-:Y:S02]  /*6f60*/  LEA.HI R3, R3, R102, RZ, 0x3 ;  /* 0x0000006603037211 */ /* 0x000fe400078f18ff */
[----:B------:R-:W-:-:S02]  /*6f70*/  LEA.HI R0, R0, R101, RZ, 0x3 ;  /* 0x0000006500007211 */ /* 0x000fc400078f18ff */
[----:B------:R-:W-:Y:S02]  /*6f80*/  LOP3.LUT R3, R3, 0xfffffff8, RZ, 0xc0, !PT ;  /* 0xfffffff803037812 */ /* 0x000fe400078ec0ff */
[----:B------:R-:W-:Y:S01]  /*6f90*/  LOP3.LUT R10, R0, 0xfffffff8, RZ, 0xc0, !PT ;  /* 0xfffffff8000a7812 */ /* 0x000fe200078ec0ff */
[----:B------:R-:W-:Y:S02]  /*6fa0*/  IMAD.SHL.U32 R0, R96, 0x2, RZ ;  /* 0x0000000260007824 */ /* 0x000fe400078e00ff */
[----:B-1----:R-:W-:-:S03]  /*6fb0*/  IMAD.WIDE R6, R3, 0x2, R4 ;  /* 0x0000000203067825 */ /* 0x002fc600078e0204 */
[----:B------:R-:W-:Y:S01]  /*6fc0*/  @!PT LDS RZ, [RZ] ;  /* 0x00000000fffff984 */ /* 0x000fe20000000800 */
[----:B------:R1:W-:Y:S01]  /*6fd0*/  LDGSTS.E.BYPASS.LTC128B.128 [R0+0x6100], [R8.64], !P4 ;  /* 0x0610000008007fae */ /* 0x0003e2000e101d54 */
[----:B------:R-:W-:-:S03]  /*6fe0*/  IMAD.WIDE R4, R10, 0x2, R4 ;  /* 0x000000020a047825 */ /* 0x000fc600078e0204 */
[----:B------:R1:W-:Y:S04]  /*6ff0*/  LDGSTS.E.BYPASS.LTC128B.128 [R0+0x8100], [R6.64], !P3 ;  /* 0x0810000006007fae */ /* 0x0003e8000d901d54 */
[----:B------:R1:W-:Y:S02]  /*7000*/  LDGSTS.E.BYPASS.LTC128B.128 [R0+0xa100], [R4.64], !P2 ;  /* 0x0a10000004007fae */ /* 0x0003e4000d101d54 */
.L_x_779:
[----:B---34-:R-:W-:Y:S05]  /*7010*/  BSYNC B0 ;  /* 0x0000000000007941 */ /* 0x018fea0003800000 */
.L_x_778:
        /* <DEDUP_REMOVED lines=20> */
.L_x_781:
[----:B------:R-:W-:Y:S05]  /*7160*/  BSYNC B0 ;  /* 0x0000000000007941 */ /* 0x000fea0003800000 */
.L_x_780:
        /* <DEDUP_REMOVED lines=20> */
.L_x_783:
[----:B------:R-:W-:Y:S05]  /*72b0*/  BSYNC B0 ;  /* 0x0000000000007941 */ /* 0x000fea0003800000 */
.L_x_782:
[----:B------:R-:W-:Y:S01]  /*72c0*/  IMAD.MOV.U32 R164, RZ, RZ, c[0x0][0x2b8] ;  /* 0x0000ae00ffa47624 */ /* 0x000fe200078e00ff */
[----:B---3--:R-:W-:Y:S01]  /*72d0*/  IADD3 R6, R11, 0x60, RZ ;  /* 0x000000600b067810 */ /* 0x008fe20007ffe0ff */
[----:B------:R-:W-:Y:S01]  /*72e0*/  IMAD.U32 R3, RZ, RZ, UR8 ;  /* 0x00000008ff037e24 */ /* 0x000fe2000f8e00ff */
[----:B------:R-:W-:Y:S01]  /*72f0*/  SHFL.IDX PT, R4, R13, 0x3, 0x1c1f ;  /* 0x007c1f000d047f89 */ /* 0x000fe200000e0000 */
[----:B------:R-:W-:Y:S01]  /*7300*/  USHF.R.S32.HI UR6, URZ, 0x1f, UR16 ;  /* 0x0000001f3f067899 */ /* 0x000fe20008011410 */
[----:B------:R-:W-:Y:S01]  /*7310*/  ISETP.NE.AND P5, PT, R164, 0x1, PT ;  /* 0x00000001a400780c */ /* 0x000fe20003fa5270 */
[----:B------:R-:W-:Y:S01]  /*7320*/  IMAD R3, R3, 0x40, R163 ;  /* 0x0000004003037824 */ /* 0x000fe200078e02a3 */
[----:B------:R-:W-:Y:S01]  /*7330*/  ISETP.GE.AND P0, PT, R6, UR7, PT ;  /* 0x0000000706007c0c */ /* 0x000fe2000bf06270 */
[----:B----4-:R-:W3:Y:S01]  /*7340*/  SHFL.IDX PT, R5, R12, 0x3, 0x1c1f ;  /* 0x007c1f000c057f89 */ /* 0x010ee200000e0000 */
[----:B------:R-:W-:Y:S01]  /*7350*/  ULDC.64 UR4, c[0x0][0x2b0] ;  /* 0x0000ac0000047ab9 */ /* 0x000fe20000000a00 */
[----:B------:R-:W-:Y:S01]  /*7360*/  IMAD.MOV.U32 R119, RZ, RZ, RZ ;  /* 0x000000ffff777224 */ /* 0x000fe200078e00ff */
[----:B------:R-:W-:Y:S01]  /*7370*/  IADD3 R3, R3, -0x40, RZ ;  /* 0xffffffc003037810 */ /* 0x000fe20007ffe0ff */
[----:B------:R-:W-:-:S02]  /*7380*/  UIMAD UR6, UR6, UR4, URZ ;  /* 0x00000004060672a4 */ /* 0x000fc4000f8e023f */
[----:B------:R-:W-:Y:S01]  /*7390*/  UIMAD.WIDE.U32 UR14, UR16, UR4, URZ ;  /* 0x00000004100e72a5 */ /* 0x000fe2000f8e003f */
[C---:B------:R-:W-:Y:S01]  /*73a0*/  IADD3 R11, R3.reuse, UR13, RZ ;  /* 0x0000000d030b7c10 */ /* 0x040fe2000fffe0ff */
[----:B------:R-:W-:Y:S01]  /*73b0*/  UIMAD UR6, UR16, UR5, UR6 ;  /* 0x00000005100672a4 */ /* 0x000fe2000f8e0206 */
[----:B------:R-:W-:Y:S02]  /*73c0*/  ISETP.GE.AND P1, PT, R3, UR9, PT ;  /* 0x0000000903007c0c */ /* 0x000fe4000bf26270 */
[----:B------:R-:W-:Y:S01]  /*73d0*/  ULDC.64 UR4, c[0x0][0x1e8] ;  /* 0x00007a0000047ab9 */ /* 0x000fe20000000a00 */
[----:B------:R-:W-:Y:S01]  /*73e0*/  @P5 IMAD.HI.U32 R3, R11, c[0x0][0x2bc], RZ ;  /* 0x0000af000b035a27 */ /* 0x000fe200078e00ff */
[----:B------:R-:W-:Y:S01]  /*73f0*/  @!P0 SHF.R.S32.HI R8, RZ, 0x1f, R101 ;  /* 0x0000001fff088819 */ /* 0x000fe20000011465 */
[----:B------:R-:W-:Y:S01]  /*7400*/  UIADD3 UR6, UR15, UR6, URZ ;  /* 0x000000060f067290 */ /* 0x000fe2000fffe03f */
[----:B------:R-:W-:Y:S01]  /*7410*/  ISETP.GT.OR P1, PT, R163, 0x3f, P1 ;  /* 0x0000003fa300780c */ /* 0x000fe20000f24670 */
[----:B------:R-:W-:Y:S01]  /*7420*/  IMAD.MOV.U32 R0, RZ, RZ, R11 ;  /* 0x000000ffff007224 */ /* 0x000fe200078e000b */
[----:B------:R-:W-:Y:S01]  /*7430*/  @P5 SHF.R.U32.HI R0, RZ, c[0x0][0x2c0], R3 ;  /* 0x0000b000ff005a19 */ /* 0x000fe20000011603 */
[----:B------:R-:W-:Y:S01]  /*7440*/  @!P0 IMAD.SHL.U32 R10, R96, 0x2, RZ ;  /* 0x00000002600a8824 */ /* 0x000fe200078e00ff */
[----:B------:R-:W-:-:S02]  /*7450*/  @!P0 SHF.R.S32.HI R3, RZ, 0x1f, R102 ;  /* 0x0000001fff038819 */ /* 0x000fc40000011466 */
[----:B------:R-:W-:Y:S02]  /*7460*/  @!P0 LEA.HI R9, R8, R101, RZ, 0x3 ;  /* 0x0000006508098211 */ /* 0x000fe400078f18ff */
[----:B------:R-:W-:Y:S01]  /*7470*/  @!P0 LEA.HI R3, R3, R102, RZ, 0x3 ;  /* 0x0000006603038211 */ /* 0x000fe200078f18ff */
[--C-:B---3--:R-:W-:Y:S01]  /*7480*/  @!P0 IMAD.WIDE R6, R161, 0x2, R4.reuse ;  /* 0x00000002a1068825 */ /* 0x108fe200078e0204 */
[----:B-12---:R-:W-:Y:S02]  /*7490*/  @!P0 LOP3.LUT R12, R9, 0xfffffff8, RZ, 0xc0, !PT ;  /* 0xfffffff8090c8812 */ /* 0x006fe400078ec0ff */
[----:B------:R-:W-:Y:S02]  /*74a0*/  @!P0 LOP3.LUT R8, R3, 0xfffffff8, RZ, 0xc0, !PT ;  /* 0xfffffff803088812 */ /* 0x000fe400078ec0ff */
[----:B------:R-:W-:Y:S01]  /*74b0*/  @!PT LDS RZ, [RZ] ;  /* 0x00000000fffff984 */ /* 0x000fe20000000800 */
[----:B------:R1:W-:Y:S01]  /*74c0*/  @!P0 LDGSTS.E.BYPASS.LTC128B.128 [R10+0x7900], [R6.64], !P4 ;  /* 0x07900000060a8fae */ /* 0x0003e2000e101d54 */
[----:B------:R-:W-:Y:S02]  /*74d0*/  @!P1 IADD3 R3, P5, R0, UR14, RZ ;  /* 0x0000000e00039c10 */ /* 0x000fe4000ffbe0ff */
[----:B------:R-:W-:-:S04]  /*74e0*/  @!P0 IMAD.WIDE R8, R8, 0x2, R4 ;  /* 0x0000000208088825 */ /* 0x000fc800078e0204 */
[----:B------:R-:W-:Y:S01]  /*74f0*/  @!P0 IMAD.WIDE R4, R12, 0x2, R4 ;  /* 0x000000020c048825 */ /* 0x000fe200078e0204 */
[----:B------:R2:W-:Y:S04]  /*7500*/  @!P0 LDGSTS.E.BYPASS.LTC128B.128 [R10+0x9900], [R8.64], !P3 ;  /* 0x09900000080a8fae */ /* 0x0005e8000d901d54 */
[----:B------:R3:W-:Y:S04]  /*7510*/  @!P0 LDGSTS.E.BYPASS.LTC128B.128 [R10+0xb900], [R4.64], !P2 ;  /* 0x0b900000040a8fae */ /* 0x0007e8000d101d54 */
[----:B------:R-:W0:Y:S01]  /*7520*/  LDGDEPBAR ;  /* 0x00000000000079af */ /* 0x000e220000000000 */
[----:B-1----:R-:W-:-:S02]  /*7530*/  @!P1 LEA.HI.X.SX32 R7, R0, UR6, 0x1, P5 ;  /* 0x0000000600079c11 */ /* 0x002fc4000a8f0eff */
[----:B------:R-:W-:-:S04]  /*7540*/  @!P1 LEA R6, P4, R3, c[0x0][0x2a0], 0x2 ;  /* 0x0000a80003069a11 */ /* 0x000fc800078810ff */
[----:B------:R-:W-:Y:S01]  /*7550*/  @!P1 LEA.HI.X R7, R3, c[0x0][0x2a4], R7, 0x2, P4 ;  /* 0x0000a90003079a11 */ /* 0x000fe200020f1407 */
[----:B------:R-:W-:Y:S06]  /*7560*/  BAR.SYNC.DEFER_BLOCKING 0x0 ;  /* 0x0000000000007b1d */ /* 0x000fec0000010000 */
[----:B------:R-:W4:Y:S01]  /*7570*/  @!P1 LDG.E R119, [R6.64] ;  /* 0x0000001406779981 */ /* 0x000f22000c1e1900 */
[----:B------:R-:W-:Y:S01]  /*7580*/  IMAD.MOV R0, RZ, RZ, -R0 ;  /* 0x000000ffff007224 */ /* 0x000fe200078e0a00 */
[----:B------:R-:W-:Y:S01]  /*7590*/  UIMAD UR16, UR10, UR4, URZ ;  /* 0x000000040a1072a4 */ /* 0x000fe2000f8e023f */
[----:B------:R-:W-:Y:S01]  /*75a0*/  ISETP.GE.AND P5, PT, R161, c[0x0][0x1d4], PT ;  /* 0x00007500a1007a0c */ /* 0x000fe20003fa6270 */
[----:B------:R-:W-:Y:S01]  /*75b0*/  UIMAD.WIDE.U32 UR22, UR11, UR4, URZ ;  /* 0x000000040b1672a5 */ /* 0x000fe2000f8e003f */
[----:B------:R-:W-:Y:S01]  /*75c0*/  IMAD R120, R0, c[0x0][0x2b8], R11 ;  /* 0x0000ae0000787a24 */ /* 0x000fe200078e020b */
[----:B------:R-:W-:Y:S01]  /*75d0*/  UIMAD UR16, UR11, UR5, UR16 ;  /* 0x000000050b1072a4 */ /* 0x000fe2000f8e0210 */
[----:B------:R-:W-:Y:S01]  /*75e0*/  ISETP.GE.AND P6, PT, R102, c[0x0][0x1d4], PT ;  /* 0x0000750066007a0c */ /* 0x000fe20003fc6270 */
[----:B------:R-:W-:Y:S01]  /*75f0*/  ULEA UR19, UR8, 0xffffffc0, 0x6 ;  /* 0xffffffc008137891 */ /* 0x000fe2000f8e303f */
[----:B---3--:R-:W-:Y:S01]  /*7600*/  IMAD.WIDE.U32 R4, R120, c[0x0][0x1e0], RZ ;  /* 0x0000780078047a25 */ /* 0x008fe200078e00ff */
[----:B------:R-:W-:Y:S01]  /*7610*/  SHF.R.S32.HI R114, RZ, 0x1f, R120 ;  /* 0x0000001fff727819 */ /* 0x000fe20000011478 */
[----:B------:R-:W-:Y:S01]  /*7620*/  UIADD3 UR16, UR23, UR16, URZ ;  /* 0x0000001017107290 */ /* 0x000fe2000fffe03f */
[----:B------:R-:W-:Y:S01]  /*7630*/  ISETP.GE.AND P4, PT, R101, c[0x0][0x1d4], PT ;  /* 0x0000750065007a0c */ /* 0x000fe20003f86270 */
[----:B------:R-:W-:Y:S01]  /*7640*/  UIADD3 UR19, UR9, -UR19, URZ ;  /* 0x8000001309137290 */ /* 0x000fe2000fffe03f */
[----:B------:R-:W-:Y:S01]  /*7650*/  STL [R1+0x10], R120 ;  /* 0x0000107801007387 */ /* 0x000fe20000100800 */
[----:B------:R-:W-:Y:S01]  /*7660*/  IMAD R0, R114, c[0x0][0x1e0], RZ ;  /* 0x0000780072007a24 */ /* 0x000fe200078e02ff */
[----:B------:R-:W-:Y:S01]  /*7670*/  ULDC.64 UR4, c[0x0][0x210] ;  /* 0x0000840000047ab9 */ /* 0x000fe20000000a00 */
[----:B------:R-:W-:Y:S01]  /*7680*/  ISETP.GT.AND P3, PT, R163, 0x3f, PT ;  /* 0x0000003fa300780c */ /* 0x000fe20003f64270 */
[----:B------:R-:W-:Y:S01]  /*7690*/  UIMAD UR10, UR10, UR4, URZ ;  /* 0x000000040a0a72a4 */ /* 0x000fe2000f8e023f */
[----:B------:R-:W-:Y:S01]  /*76a0*/  IMAD R0, R120, c[0x0][0x1e4], R0 ;  /* 0x0000790078007a24 */ /* 0x000fe200078e0200 */
[----:B------:R-:W-:Y:S01]  /*76b0*/  IADD3 R104, -R49, UR19, RZ ;  /* 0x0000001331687c10 */ /* 0x000fe2000fffe1ff */
[----:B------:R-:W-:Y:S01]  /*76c0*/  UIMAD.WIDE.U32 UR24, UR11, UR4, URZ ;  /* 0x000000040b1872a5 */ /* 0x000fe2000f8e003f */
[----:B------:R-:W-:Y:S01]  /*76d0*/  SEL R151, RZ, 0x10, P4 ;  /* 0x00000010ff977807 */ /* 0x000fe20002000000 */
[----:B------:R-:W-:Y:S01]  /*76e0*/  IMAD.IADD R5, R5, 0x1, R0 ;  /* 0x0000000105057824 */ /* 0x000fe200078e0200 */
[----:B------:R-:W-:Y:S01]  /*76f0*/  ISETP.GE.AND P1, PT, R104, 0x1, PT ;  /* 0x000000016800780c */ /* 0x000fe20003f26270 */
[----:B------:R-:W-:-:S04]  /*7700*/  UIMAD UR10, UR11, UR5, UR10 ;  /* 0x000000050b0a72a4 */ /* 0x000fc8000f8e020a */
[----:B------:R-:W-:-:S08]  /*7710*/  UIADD3 UR10, UR25, UR10, URZ ;  /* 0x0000000a190a7290 */ /* 0x000fd0000fffe03f */
[----:B------:R-:W-:Y:S01]  /*7720*/  @P1 IMAD.SHL.U32 R17, R96, 0x2, RZ ;  /* 0x0000000260111824 */ /* 0x000fe200078e00ff */
[----:B----4-:R-:W-:Y:S01]  /*7730*/  SHF.R.S32.HI R115, RZ, 0x1f, R119 ;  /* 0x0000001fff737819 */ /* 0x010fe20000011477 */
[----:B------:R-:W-:Y:S01]  /*7740*/  IMAD.WIDE.U32 R4, R119, c[0x0][0x1f0], R4 ;  /* 0x00007c0077047a25 */ /* 0x000fe200078e0004 */
[----:B------:R-:W-:Y:S03]  /*7750*/  STL [R1+0xc], R119 ;  /* 0x00000c7701007387 */ /* 0x000fe60000100800 */
[----:B------:R-:W-:Y:S01]  /*7760*/  IMAD R3, R115, c[0x0][0x1f0], RZ ;  /* 0x00007c0073037a24 */ /* 0x000fe200078e02ff */
[----:B------:R-:W-:-:S03]  /*7770*/  IADD3 R0, P0, R4, UR22, RZ ;  /* 0x0000001604007c10 */ /* 0x000fc6000ff1e0ff */
[----:B------:R-:W-:-:S05]  /*7780*/  IMAD R3, R119, c[0x0][0x1f4], R3 ;  /* 0x00007d0077037a24 */ /* 0x000fca00078e0203 */
[----:B------:R-:W-:Y:S02]  /*7790*/  IADD3.X R4, R5, UR16, R3, P0, !PT ;  /* 0x0000001005047c10 */ /* 0x000fe400087fe403 */
[C---:B------:R-:W-:Y:S02]  /*77a0*/  LEA R5, P0, R0.reuse, c[0x0][0x1c8], 0x1 ;  /* 0x0000720000057a11 */ /* 0x040fe400078008ff */
[----:B------:R-:W-:Y:S02]  /*77b0*/  @P1 SHF.R.S32.HI R3, RZ, 0x1f, R102 ;  /* 0x0000001fff031819 */ /* 0x000fe40000011466 */
[----:B------:R-:W-:Y:S01]  /*77c0*/  LEA.HI.X R0, R0, c[0x0][0x1cc], R4, 0x1, P0 ;  /* 0x0000730000007a11 */ /* 0x000fe200000f0c04 */
[----:B------:R-:W-:Y:S01]  /*77d0*/  SHFL.IDX PT, R6, R5, RZ, 0x1c1f ;  /* 0x001c1fff05067589 */ /* 0x000fe200000e0000 */
[----:B------:R-:W-:Y:S02]  /*77e0*/  ISETP.GE.AND P0, PT, R104, 0x21, PT ;  /* 0x000000216800780c */ /* 0x000fe40003f06270 */
[----:B--2---:R-:W-:Y:S01]  /*77f0*/  @P1 LEA.HI R9, R3, R102, RZ, 0x3 ;  /* 0x0000006603091211 */ /* 0x004fe200078f18ff */
[----:B------:R-:W1:Y:S03]  /*7800*/  SHFL.IDX PT, R7, R0, RZ, 0x1c1f ;  /* 0x001c1fff00077589 */ /* 0x000e6600000e0000 */
[----:B------:R-:W-:Y:S01]  /*7810*/  @P1 LOP3.LUT R9, R9, 0xfffffff8, RZ, 0xc0, !PT ;  /* 0xfffffff809091812 */ /* 0x000fe200078ec0ff */
[----:B------:R-:W-:Y:S04]  /*7820*/  SHFL.IDX PT, R4, R5, 0x1, 0x1c1f ;  /* 0x003c1f0005047f89 */ /* 0x000fe800000e0000 */
[----:B------:R2:W3:Y:S02]  /*7830*/  SHFL.IDX PT, R5, R0, 0x1, 0x1c1f ;  /* 0x003c1f0000057f89 */ /* 0x0004e400000e0000 */
[----:B------:R-:W-:Y:S01]  /*7840*/  @P0 SHF.R.S32.HI R10, RZ, 0x1f, R102 ;  /* 0x0000001fff0a0819 */ /* 0x000fe20000011466 */
[----:B------:R-:W-:Y:S01]  /*7850*/  @P0 IMAD.SHL.U32 R16, R96, 0x2, RZ ;  /* 0x0000000260100824 */ /* 0x000fe200078e00ff */
[----:B------:R-:W-:-:S02]  /*7860*/  @P0 SHF.R.S32.HI R11, RZ, 0x1f, R101 ;  /* 0x0000001fff0b0819 */ /* 0x000fc40000011465 */
[----:B------:R-:W-:-:S04]  /*7870*/  @P0 LEA.HI R3, R10, R102, RZ, 0x3 ;  /* 0x000000660a030211 */ /* 0x000fc800078f18ff */
[----:B------:R-:W-:Y:S01]  /*7880*/  @P0 LOP3.LUT R3, R3, 0xfffffff8, RZ, 0xc0, !PT ;  /* 0xfffffff803030812 */ /* 0x000fe200078ec0ff */
        /* <DEDUP_REMOVED lines=8> */
[----:B------:R-:W-:-:S03]  /*7910*/  @P1 IMAD.WIDE R12, R8, 0x2, R6 ;  /* 0x00000002080c1825 */ /* 0x000fc600078e0206 */
[----:B------:R1:W-:Y:S01]  /*7920*/  @P1 LDGSTS.E.BYPASS.LTC128B.128 [R17+0x4100], [R14.64], !P6 ;  /* 0x041000000e111fae */ /* 0x0003e2000f101d54 */
[----:B---3--:R-:W-:-:S03]  /*7930*/  @P0 IMAD.WIDE R8, R161, 0x2, R4 ;  /* 0x00000002a1080825 */ /* 0x008fc600078e0204 */
[----:B------:R1:W-:Y:S01]  /*7940*/  @P1 LDGSTS.E.BYPASS.LTC128B.128 [R17+0x5100], [R12.64], !P4 ;  /* 0x051000000c111fae */ /* 0x0003e2000e101d54 */
[----:B------:R-:W-:-:S03]  /*7950*/  @P0 IMAD.WIDE R6, R3, 0x2, R4 ;  /* 0x0000000203060825 */ /* 0x000fc600078e0204 */
[----:B------:R1:W-:Y:S01]  /*7960*/  @P0 LDGSTS.E.BYPASS.LTC128B.128 [R16+0x3900], [R8.64], !P5 ;  /* 0x0390000008100fae */ /* 0x0003e2000e901d54 */
[----:B------:R-:W-:Y:S01]  /*7970*/  @P0 IMAD.WIDE R4, R0, 0x2, R4 ;  /* 0x0000000200040825 */ /* 0x000fe200078e0204 */
[----:B------:R-:W-:Y:S02]  /*7980*/  SHF.R.S32.HI R0, RZ, 0x1f, R159 ;  /* 0x0000001fff007819 */ /* 0x000fe4000001149f */
[----:B------:R1:W-:Y:S02]  /*7990*/  @P0 LDGSTS.E.BYPASS.LTC128B.128 [R16+0x4900], [R6.64], !P6 ;  /* 0x0490000006100fae */ /* 0x0003e4000f101d54 */
[----:B------:R-:W-:Y:S02]  /*79a0*/  LEA.HI R0, R0, R159, RZ, 0x4 ;  /* 0x0000009f00007211 */ /* 0x000fe400078f20ff */
[----:B------:R1:W-:Y:S01]  /*79b0*/  @P0 LDGSTS.E.BYPASS.LTC128B.128 [R16+0x5900], [R4.64], !P4 ;  /* 0x0590000004100fae */ /* 0x0003e2000e101d54 */
[----:B------:R-:W-:Y:S02]  /*79c0*/  ISETP.LT.AND P0, PT, RZ, c[0x0][0x27c], PT ;  /* 0x00009f00ff007a0c */ /* 0x000fe40003f01270 */
[----:B------:R-:W-:Y:S01]  /*79d0*/  SHF.R.S32.HI R93, RZ, 0x4, R0 ;  /* 0x00000004ff5d7819 */ /* 0x000fe20000011400 */
[----:B------:R-:W0:Y:S10]  /*79e0*/  LDGDEPBAR ;  /* 0x00000000000079af */ /* 0x000e340000000000 */
[----:B------:R-:W-:Y:S05]  /*79f0*/  @P0 BRA `(.L_x_784) ;  /* 0x0000002000000947 */ /* 0x000fea0003800000 */
[----:B------:R-:W-:-:S04]  /*7a00*/  DEPBAR.LE SB0, 0x1 ;  /* 0x000080400000791a */ /* 0x000fc80000000000 */
[----:B------:R-:W-:Y:S05]  /*7a10*/  BRA `(.L_x_785) ;  /* 0x0000712000007947 */ /* 0x000fea0003800000 */
.L_x_784:
[----:B------:R-:W-:Y:S01]  /*7a20*/  ULDC.U8 UR4, c[0x0][0x298] ;  /* 0x0000a60000047ab9 */ /* 0x000fe20000000000 */
[----:B------:R-:W-:Y:S01]  /*7a30*/  SHF.R.S32.HI R0, RZ, 0x1f, R147 ;  /* 0x0000001fff007819 */ /* 0x000fe20000011493 */
[----:B-1----:R-:W-:Y:S01]  /*7a40*/  IMAD.WIDE.U32 R10, R147, c[0x0][0x280], RZ ;  /* 0x0000a000930a7a25 */ /* 0x002fe200078e00ff */
[----:B------:R-:W-:Y:S01]  /*7a50*/  ISETP.NE.AND P0, PT, RZ, UR4, PT ;  /* 0x00000004ff007c0c */ /* 0x000fe2000bf05270 */
[----:B------:R-:W-:Y:S01]  /*7a60*/  BSSY B2, `(.L_x_785) ;  /* 0x000070d000027945 */ /* 0x000fe20003800000 */
[-C--:B------:R-:W-:Y:S01]  /*7a70*/  LEA.HI R4, R159, R159.reuse, RZ, 0x1 ;  /* 0x0000009f9f047211 */ /* 0x080fe200078f08ff */
[C---:B------:R-:W-:Y:S02]  /*7a80*/  IMAD R3, R0.reuse, c[0x0][0x280], RZ ;  /* 0x0000a00000037a24 */ /* 0x040fe400078e02ff */
[----:B------:R-:W-:Y:S01]  /*7a90*/  IMAD R0, R0, c[0x0][0x290], RZ ;  /* 0x0000a40000007a24 */ /* 0x000fe200078e02ff */
[----:B------:R-:W-:Y:S01]  /*7aa0*/  SHF.R.S32.HI R60, RZ, 0x1, R4 ;  /* 0x00000001ff3c7819 */ /* 0x000fe20000011404 */
[C---:B------:R-:W-:Y:S01]  /*7ab0*/  IMAD R3, R147.reuse, c[0x0][0x284], R3 ;  /* 0x0000a10093037a24 */ /* 0x040fe200078e0203 */
[----:B------:R-:W-:Y:S01]  /*7ac0*/  LOP3.LUT R4, R4, 0xfffffffe, RZ, 0xc0, !PT ;  /* 0xfffffffe04047812 */ /* 0x000fe200078ec0ff */
[C---:B------:R-:W-:Y:S01]  /*7ad0*/  IMAD R0, R147.reuse, c[0x0][0x294], R0 ;  /* 0x0000a50093007a24 */ /* 0x040fe200078e0200 */
[----:B------:R-:W-:Y:S01]  /*7ae0*/  IADD3 R24, R60, UR12, RZ ;  /* 0x0000000c3c187c10 */ /* 0x000fe2000fffe0ff */
[----:B------:R-:W-:Y:S01]  /*7af0*/  IMAD.WIDE.U32 R8, R147, c[0x0][0x290], RZ ;  /* 0x0000a40093087a25 */ /* 0x000fe200078e00ff */
[----:B------:R-:W-:-:S02]  /*7b00*/  IADD3 R48, -R4, R159, RZ ;  /* 0x0000009f04307210 */ /* 0x000fc40007ffe1ff */
[----:B------:R-:W-:Y:S01]  /*7b10*/  IADD3 R7, R3, R11, RZ ;  /* 0x0000000b03077210 */ /* 0x000fe20007ffe0ff */
[----:B------:R-:W-:Y:S01]  /*7b20*/  IMAD.IADD R5, R0, 0x1, R9 ;  /* 0x0000000100057824 */ /* 0x000fe200078e0209 */
[C---:B------:R-:W-:Y:S01]  /*7b30*/  SHF.L.U32 R61, R48.reuse, 0x3, RZ ;  /* 0x00000003303d7819 */ /* 0x040fe200000006ff */
[----:B------:R-:W-:Y:S01]  /*7b40*/  IMAD R0, R48, 0x40, R24 ;  /* 0x0000004030007824 */ /* 0x000fe200078e0218 */
[----:B------:R-:W-:Y:S05]  /*7b50*/  @!P0 BRA `(.L_x_786) ;  /* 0x000035b000008947 */ /* 0x000fea0003800000 */
[----:B------:R-:W-:Y:S01]  /*7b60*/  PLOP3.LUT P1, PT, PT, PT, UP2, 0x80, 0x0 ;  /* 0x000000000000781c */ /* 0x000fe20003f2f028 */
[----:B------:R-:W-:Y:S01]  /*7b70*/  IMAD.MOV.U32 R6, RZ, RZ, R10 ;  /* 0x000000ffff067224 */ /* 0x000fe200078e000a */
[----:B------:R-:W-:Y:S01]  /*7b80*/  PLOP3.LUT P0, PT, PT, PT, UP2, 0x80, 0x0 ;  /* 0x000000000000781c */ /* 0x000fe20003f0f028 */
[----:B------:R-:W-:Y:S01]  /*7b90*/  BSSY B0, `(.L_x_787) ;  /* 0x0000063000007945 */ /* 0x000fe20003800000 */
[----:B------:R-:W-:Y:S01]  /*7ba0*/  MOV R4, R8 ;  /* 0x0000000800047202 */ /* 0x000fe20000000f00 */
[----:B------:R-:W-:Y:S01]  /*7bb0*/  IMAD.SHL.U32 R16, R48, 0x4, RZ ;  /* 0x0000000430107824 */ /* 0x000fe200078e00ff */
[----:B------:R-:W-:Y:S01]  /*7bc0*/  CS2R R68, SRZ ;  /* 0x0000000000447805 */ /* 0x000fe2000001ff00 */
[----:B------:R-:W-:Y:S01]  /*7bd0*/  CS2R R40, SRZ ;  /* 0x0000000000287805 */ /* 0x000fe2000001ff00 */
[----:B------:R-:W-:Y:S01]  /*7be0*/  CS2R R36, SRZ ;  /* 0x0000000000247805 */ /* 0x000fe2000001ff00 */
[----:B------:R-:W-:Y:S01]  /*7bf0*/  CS2R R32, SRZ ;  /* 0x0000000000207805 */ /* 0x000fe2000001ff00 */
[----:B------:R-:W-:Y:S01]  /*7c00*/  CS2R R30, SRZ ;  /* 0x00000000001e7805 */ /* 0x000fe2000001ff00 */
[----:B------:R-:W-:Y:S01]  /*7c10*/  CS2R R20, SRZ ;  /* 0x0000000000147805 */ /* 0x000fe2000001ff00 */
[----:B------:R-:W-:Y:S01]  /*7c20*/  CS2R R14, SRZ ;  /* 0x00000000000e7805 */ /* 0x000fe2000001ff00 */
[----:B------:R-:W-:Y:S01]  /*7c30*/  @P1 IMAD.HI.U32 R3, R0, c[0x0][0x2c8], RZ ;  /* 0x0000b20000031a27 */ /* 0x000fe200078e00ff */
[----:B------:R-:W-:Y:S01]  /*7c40*/  CS2R R42, SRZ ;  /* 0x00000000002a7805 */ /* 0x000fe2000001ff00 */
[----:B------:R-:W-:Y:S01]  /*7c50*/  CS2R R38, SRZ ;  /* 0x0000000000267805 */ /* 0x000fe2000001ff00 */
[----:B------:R-:W-:Y:S01]  /*7c60*/  CS2R R34, SRZ ;  /* 0x0000000000227805 */ /* 0x000fe2000001ff00 */
[----:B------:R-:W-:Y:S01]  /*7c70*/  CS2R R28, SRZ ;  /* 0x00000000001c7805 */ /* 0x000fe2000001ff00 */
[----:B------:R-:W-:Y:S01]  /*7c80*/  @P0 SHF.R.U32.HI R0, RZ, c[0x0][0x2cc], R3 ;  /* 0x0000b300ff000a19 */ /* 0x000fe20000011603 */
[----:B------:R-:W-:Y:S01]  /*7c90*/  CS2R R22, SRZ ;  /* 0x0000000000167805 */ /* 0x000fe2000001ff00 */
[----:B------:R-:W-:-:S02]  /*7ca0*/  CS2R R18, SRZ ;  /* 0x0000000000127805 */ /* 0x000fc4000001ff00 */
[----:B------:R-:W-:Y:S01]  /*7cb0*/  SHF.R.S32.HI R3, RZ, 0x1f, R0 ;  /* 0x0000001fff037819 */ /* 0x000fe20000011400 */
[----:B------:R-:W-:-:S04]  /*7cc0*/  IMAD.WIDE.U32 R6, R0, c[0x0][0x280], R6 ;  /* 0x0000a00000067a25 */ /* 0x000fc800078e0006 */
[C---:B------:R-:W-:Y:S01]  /*7cd0*/  IMAD R9, R3.reuse, c[0x0][0x280], RZ ;  /* 0x0000a00003097a24 */ /* 0x040fe200078e02ff */
[----:B------:R-:W-:Y:S01]  /*7ce0*/  LEA R26, P1, R6, c[0x0][0x270], 0x1 ;  /* 0x00009c00061a7a11 */ /* 0x000fe200078208ff */
[----:B------:R-:W-:Y:S02]  /*7cf0*/  IMAD R8, R3, c[0x0][0x290], RZ ;  /* 0x0000a40003087a24 */ /* 0x000fe400078e02ff */
[----:B------:R-:W-:-:S04]  /*7d00*/  IMAD.WIDE.U32 R4, R0, c[0x0][0x290], R4 ;  /* 0x0000a40000047a25 */ /* 0x000fc800078e0004 */
[----:B------:R-:W-:Y:S01]  /*7d10*/  IMAD R3, R0, c[0x0][0x284], R9 ;  /* 0x0000a10000037a24 */ /* 0x000fe200078e0209 */
[----:B------:R-:W-:Y:S01]  /*7d20*/  LEA R27, P0, R4, c[0x0][0x288], 0x1 ;  /* 0x0000a200041b7a11 */ /* 0x000fe200078008ff */
[----:B------:R-:W-:Y:S02]  /*7d30*/  IMAD R0, R0, c[0x0][0x294], R8 ;  /* 0x0000a50000007a24 */ /* 0x000fe400078e0208 */
[----:B------:R-:W-:-:S03]  /*7d40*/  IMAD.IADD R3, R7, 0x1, R3 ;  /* 0x0000000107037824 */ /* 0x000fc600078e0203 */
[----:B------:R-:W-:Y:S02]  /*7d50*/  IADD3 R0, R5, R0, RZ ;  /* 0x0000000005007210 */ /* 0x000fe40007ffe0ff */
[----:B------:R-:W-:Y:S02]  /*7d60*/  LEA.HI.X R25, R6, c[0x0][0x274], R3, 0x1, P1 ;  /* 0x00009d0006197a11 */ /* 0x000fe400008f0c03 */
[----:B------:R-:W-:Y:S01]  /*7d70*/  LEA.HI.X R17, R4, c[0x0][0x28c], R0, 0x1, P0 ;  /* 0x0000a30004117a11 */ /* 0x000fe200000f0c00 */
[----:B------:R1:W2:Y:S01]  /*7d80*/  SHFL.IDX PT, R6, R27, RZ, 0x1e1f ;  /* 0x001e1fff1b067589 */ /* 0x0002a200000e0000 */
[----:B------:R-:W-:-:S03]  /*7d90*/  ISETP.GE.AND P0, PT, R24, UR7, PT ;  /* 0x0000000718007c0c */ /* 0x000fc6000bf06270 */
[----:B------:R1:W3:Y:S04]  /*7da0*/  SHFL.IDX PT, R4, R26, RZ, 0x1e1f ;  /* 0x001e1fff1a047589 */ /* 0x0002e800000e0000 */
[----:B------:R1:W4:Y:S04]  /*7db0*/  SHFL.IDX PT, R5, R25, RZ, 0x1e1f ;  /* 0x001e1fff19057589 */ /* 0x00032800000e0000 */
[----:B------:R1:W1:Y:S02]  /*7dc0*/  SHFL.IDX PT, R7, R17, RZ, 0x1e1f ;  /* 0x001e1fff11077589 */ /* 0x00026400000e0000 */
[----:B------:R-:W-:Y:S05]  /*7dd0*/  @P0 BRA `(.L_x_788) ;  /* 0x000003e000000947 */ /* 0x000fea0003800000 */
[C---:B------:R-:W-:Y:S01]  /*7de0*/  IADD3 R3, R16.reuse, 0x8, RZ ;  /* 0x0000000810037810 */ /* 0x040fe20007ffe0ff */
[----:B------:R-:W-:Y:S01]  /*7df0*/  CS2R R14, SRZ ;  /* 0x00000000000e7805 */ /* 0x000fe2000001ff00 */
[----:B------:R-:W-:Y:S01]  /*7e00*/  ISETP.GE.AND P0, PT, R16, c[0x0][0x27c], PT ;  /* 0x00009f0010007a0c */ /* 0x000fe20003f06270 */
[----:B------:R-:W-:Y:S01]  /*7e10*/  CS2R R18, SRZ ;  /* 0x0000000000127805 */ /* 0x000fe2000001ff00 */
[----:B------:R-:W-:-:S02]  /*7e20*/  ISETP.GE.AND P2, PT, R3, c[0x0][0x27c], PT ;  /* 0x00009f0003007a0c */ /* 0x000fc40003f46270 */
[----:B------:R-:W-:-:S09]  /*7e30*/  IADD3 R12, R16, 0x18, RZ ;  /* 0x00000018100c7810 */ /* 0x000fd20007ffe0ff */
[C---:B---34-:R-:W-:Y:S02]  /*7e40*/  @!P0 IMAD.WIDE R10, R16.reuse, 0x2, R4 ;  /* 0x00000002100a8825 */ /* 0x058fe400078e0204 */
[----:B------:R-:W-:Y:S02]  /*7e50*/  @!P2 SHF.R.S32.HI R0, RZ, 0x1f, R3 ;  /* 0x0000001fff00a819 */ /* 0x000fe40000011403 */
[----:B-12---:R-:W-:Y:S01]  /*7e60*/  @!P0 IMAD.WIDE R8, R16, 0x2, R6 ;  /* 0x0000000210088825 */ /* 0x006fe200078e0206 */
[----:B------:R1:W5:Y:S01]  /*7e70*/  @!P0 LD.E.64 R14, [R10.64] ;  /* 0x000000140a0e8980 */ /* 0x000362000c101b00 */
[----:B------:R-:W-:Y:S02]  /*7e80*/  @!P2 LEA.HI R0, R0, R3, RZ, 0x2 ;  /* 0x000000030000a211 */ /* 0x000fe400078f10ff */
[----:B------:R-:W-:Y:S01]  /*7e90*/  IADD3 R3, R16, 0x10, RZ ;  /* 0x0000001010037810 */ /* 0x000fe20007ffe0ff */
[----:B------:R2:W5:Y:S03]  /*7ea0*/  @!P0 LD.E.64 R18, [R8.64] ;  /* 0x0000001408128980 */ /* 0x000566000c101b00 */
[----:B------:R-:W-:-:S02]  /*7eb0*/  ISETP.GE.AND P1, PT, R3, c[0x0][0x27c], PT ;  /* 0x00009f0003007a0c */ /* 0x000fc40003f26270 */
[----:B------:R-:W-:Y:S01]  /*7ec0*/  ISETP.GE.AND P0, PT, R12, c[0x0][0x27c], PT ;  /* 0x00009f000c007a0c */ /* 0x000fe20003f06270 */
[----:B------:R-:W-:Y:S01]  /*7ed0*/  CS2R R22, SRZ ;  /* 0x0000000000167805 */ /* 0x000fe2000001ff00 */
[----:B------:R-:W-:Y:S01]  /*7ee0*/  CS2R R30, SRZ ;  /* 0x00000000001e7805 */ /* 0x000fe2000001ff00 */
[----:B--2---:R-:W-:-:S08]  /*7ef0*/  @!P2 LOP3.LUT R8, R0, 0xfffffffc, RZ, 0xc0, !PT ;  /* 0xfffffffc0008a812 */ /* 0x004fd000078ec0ff */
[----:B------:R-:W-:-:S04]  /*7f00*/  @!P1 SHF.R.S32.HI R0, RZ, 0x1f, R3 ;  /* 0x0000001fff009819 */ /* 0x000fc80000011403 */
[----:B------:R-:W-:Y:S01]  /*7f10*/  @!P1 LEA.HI R0, R0, R3, RZ, 0x2 ;  /* 0x0000000300009211 */ /* 0x000fe200078f10ff */
[----:B-1----:R-:W-:-:S03]  /*7f20*/  @!P2 IMAD.WIDE R10, R8, 0x2, R4 ;  /* 0x00000002080aa825 */ /* 0x002fc600078e0204 */
[----:B------:R-:W-:Y:S01]  /*7f30*/  @!P1 LOP3.LUT R0, R0, 0xfffffffc, RZ, 0xc0, !PT ;  /* 0xfffffffc00009812 */ /* 0x000fe200078ec0ff */
[----:B------:R-:W-:Y:S01]  /*7f40*/  @!P2 IMAD.WIDE R8, R8, 0x2, R6 ;  /* 0x000000020808a825 */ /* 0x000fe200078e0206 */
[----:B------:R-:W-:-:S04]  /*7f50*/  @!P0 SHF.R.S32.HI R3, RZ, 0x1f, R12 ;  /* 0x0000001fff038819 */ /* 0x000fc8000001140c */
[----:B------:R1:W5:Y:S01]  /*7f60*/  @!P2 LD.E.64 R22, [R8.64] ;  /* 0x000000140816a980 */ /* 0x000362000c101b00 */
[----:B------:R-:W-:Y:S01]  /*7f70*/  @!P0 LEA.HI R3, R3, R12, RZ, 0x2 ;  /* 0x0000000c03038211 */ /* 0x000fe200078f10ff */
[----:B------:R-:W-:Y:S01]  /*7f80*/  CS2R R20, SRZ ;  /* 0x0000000000147805 */ /* 0x000fe2000001ff00 */
[----:B------:R-:W-:Y:S01]  /*7f90*/  CS2R R28, SRZ ;  /* 0x00000000001c7805 */ /* 0x000fe2000001ff00 */
[C---:B------:R-:W-:Y:S01]  /*7fa0*/  @!P1 IMAD.WIDE R12, R0.reuse, 0x2, R6 ;  /* 0x00000002000c9825 */ /* 0x040fe200078e0206 */
[----:B------:R-:W-:Y:S01]  /*7fb0*/  CS2R R32, SRZ ;  /* 0x0000000000207805 */ /* 0x000fe2000001ff00 */
[----:B------:R-:W-:Y:S02]  /*7fc0*/  CS2R R34, SRZ ;  /* 0x0000000000227805 */ /* 0x000fe4000001ff00 */
[----:B------:R2:W5:Y:S04]  /*7fd0*/  @!P2 LD.E.64 R20, [R10.64] ;  /* 0x000000140a14a980 */ /* 0x000568000c101b00 */
[----:B------:R3:W5:Y:S01]  /*7fe0*/  @!P1 LD.E.64 R28, [R12.64] ;  /* 0x000000140c1c9980 */ /* 0x000762000c101b00 */
[----:B-1----:R-:W-:-:S05]  /*7ff0*/  @!P1 IMAD.WIDE R8, R0, 0x2, R4 ;  /* 0x0000000200089825 */ /* 0x002fca00078e0204 */
[----:B------:R1:W5:Y:S01]  /*8000*/  @!P1 LD.E.64 R30, [R8.64] ;  /* 0x00000014081e9980 */ /* 0x000362000c101b00 */
[C---:B---3--:R-:W-:Y:S02]  /*8010*/  IADD3 R12, R16.reuse, 0x20, RZ ;  /* 0x00000020100c7810 */ /* 0x048fe40007ffe0ff */
[----:B------:R-:W-:Y:S02]  /*8020*/  IADD3 R13, R16, 0x28, RZ ;  /* 0x00000028100d7810 */ /* 0x000fe40007ffe0ff */
[----:B------:R-:W-:Y:S02]  /*8030*/  ISETP.GE.AND P1, PT, R12, c[0x0][0x27c], PT ;  /* 0x00009f000c007a0c */ /* 0x000fe40003f26270 */
[----:B-1----:R-:W-:-:S05]  /*8040*/  @!P0 LOP3.LUT R8, R3, 0xfffffffc, RZ, 0xc0, !PT ;  /* 0xfffffffc03088812 */ /* 0x002fca00078ec0ff */
[----:B--2---:R-:W-:-:S04]  /*8050*/  @!P0 IMAD.WIDE R10, R8, 0x2, R4 ;  /* 0x00000002080a8825 */ /* 0x004fc800078e0204 */
[----:B------:R-:W-:Y:S01]  /*8060*/  @!P0 IMAD.WIDE R8, R8, 0x2, R6 ;  /* 0x0000000208088825 */ /* 0x000fe200078e0206 */
[----:B------:R1:W5:Y:S04]  /*8070*/  @!P0 LD.E.64 R32, [R10.64] ;  /* 0x000000140a208980 */ /* 0x000368000c101b00 */
[----:B------:R2:W5:Y:S01]  /*8080*/  @!P0 LD.E.64 R34, [R8.64] ;  /* 0x0000001408228980 */ /* 0x000562000c101b00 */
[----:B------:R-:W-:Y:S02]  /*8090*/  ISETP.GE.AND P0, PT, R13, c[0x0][0x27c], PT ;  /* 0x00009f000d007a0c */ /* 0x000fe40003f06270 */
[----:B------:R-:W-:-:S11]  /*80a0*/  @!P1 SHF.R.S32.HI R3, RZ, 0x1f, R12 ;  /* 0x0000001fff039819 */ /* 0x000fd6000001140c */
[----:B------:R-:W-:Y:S02]  /*80b0*/  @!P0 SHF.R.S32.HI R0, RZ, 0x1f, R13 ;  /* 0x0000001fff008819 */ /* 0x000fe4000001140d */
[----:B--2---:R-:W-:Y:S02]  /*80c0*/  @!P1 LEA.HI R8, R3, R12, RZ, 0x2 ;  /* 0x0000000c03089211 */ /* 0x004fe400078f10ff */
[----:B------:R-:W-:Y:S02]  /*80d0*/  @!P0 LEA.HI R3, R0, R13, RZ, 0x2 ;  /* 0x0000000d00038211 */ /* 0x000fe400078f10ff */
[----:B------:R-:W-:Y:S02]  /*80e0*/  @!P1 LOP3.LUT R0, R8, 0xfffffffc, RZ, 0xc0, !PT ;  /* 0xfffffffc08009812 */ /* 0x000fe400078ec0ff */
[----:B------:R-:W-:Y:S01]  /*80f0*/  @!P0 LOP3.LUT R3, R3, 0xfffffffc, RZ, 0xc0, !PT ;  /* 0xfffffffc03038812 */ /* 0x000fe200078ec0ff */
[----:B------:R-:W-:Y:S01]  /*8100*/  CS2R R36, SRZ ;  /* 0x0000000000247805 */ /* 0x000fe2000001ff00 */
[----:B------:R-:W-:Y:S01]  /*8110*/  CS2R R40, SRZ ;  /* 0x0000000000287805 */ /* 0x000fe2000001ff00 */
[----:B-1----:R-:W-:Y:S01]  /*8120*/  @!P1 IMAD.WIDE R10, R0, 0x2, R4 ;  /* 0x00000002000a9825 */ /* 0x002fe200078e0204 */
[----:B------:R-:W-:Y:S01]  /*8130*/  CS2R R38, SRZ ;  /* 0x0000000000267805 */ /* 0x000fe2000001ff00 */
[----:B------:R-:W-:-:S02]  /*8140*/  CS2R R42, SRZ ;  /* 0x00000000002a7805 */ /* 0x000fc4000001ff00 */
[C---:B------:R-:W-:Y:S01]  /*8150*/  @!P0 IMAD.WIDE R8, R3.reuse, 0x2, R4 ;  /* 0x0000000203088825 */ /* 0x040fe200078e0204 */
[----:B------:R1:W5:Y:S03]  /*8160*/  @!P1 LD.E.64 R36, [R10.64] ;  /* 0x000000140a249980 */ /* 0x000366000c101b00 */
[--C-:B------:R-:W-:Y:S01]  /*8170*/  @!P1 IMAD.WIDE R4, R0, 0x2, R6.reuse ;  /* 0x0000000200049825 */ /* 0x100fe200078e0206 */
[----:B------:R1:W5:Y:S03]  /*8180*/  @!P0 LD.E.64 R40, [R8.64] ;  /* 0x0000001408288980 */ /* 0x000366000c101b00 */
[----:B------:R-:W-:Y:S01]  /*8190*/  @!P0 IMAD.WIDE R6, R3, 0x2, R6 ;  /* 0x0000000203068825 */ /* 0x000fe200078e0206 */
[----:B------:R1:W5:Y:S04]  /*81a0*/  @!P1 LD.E.64 R38, [R4.64] ;  /* 0x0000001404269980 */ /* 0x000368000c101b00 */
[----:B------:R1:W5:Y:S02]  /*81b0*/  @!P0 LD.E.64 R42, [R6.64] ;  /* 0x00000014062a8980 */ /* 0x000364000c101b00 */
.L_x_788:
[----:B------:R-:W-:Y:S05]  /*81c0*/  BSYNC B0 ;  /* 0x0000000000007941 */ /* 0x000fea0003800000 */
.L_x_787:
[----:B------:R-:W-:Y:S01]  /*81d0*/  IADD3 R3, R24, 0x40, RZ ;  /* 0x0000004018037810 */ /* 0x000fe20007ffe0ff */
[----:B-----5:R-:W-:Y:S01]  /*81e0*/  IMAD.MOV.U32 R0, RZ, RZ, R40 ;  /* 0x000000ffff007224 */ /* 0x020fe200078e0028 */
[----:B-1----:R-:W-:Y:S01]  /*81f0*/  MOV R9, R22 ;  /* 0x0000001600097202 */ /* 0x002fe20000000f00 */
[----:B---3--:R-:W-:Y:S01]  /*8200*/  IMAD.MOV.U32 R4, RZ, RZ, R36 ;  /* 0x000000ffff047224 */ /* 0x008fe200078e0024 */
[----:B------:R-:W-:Y:S01]  /*8210*/  ISETP.GE.AND P0, PT, R3, UR7, PT ;  /* 0x0000000703007c0c */ /* 0x000fe2000bf06270 */
        /* <DEDUP_REMOVED lines=8> */
[----:B----4-:R-:W-:Y:S01]  /*82a0*/  IMAD.MOV.U32 R5, RZ, RZ, R41 ;  /* 0x000000ffff057224 */ /* 0x010fe200078e0029 */
[----:B------:R-:W-:Y:S01]  /*82b0*/  MOV R0, R20 ;  /* 0x0000001400007202 */ /* 0x000fe20000000f00 */
[----:B------:R-:W-:Y:S01]  /*82c0*/  IMAD.MOV.U32 R8, RZ, RZ, R35 ;  /* 0x000000ffff087224 */ /* 0x000fe200078e0023 */
[----:B------:R-:W-:Y:S01]  /*82d0*/  PRMT R74, R4, 0x5410, R3 ;  /* 0x00005410044a7816 */ /* 0x000fe20000000003 */
[----:B------:R-:W-:Y:S01]  /*82e0*/  IMAD.MOV.U32 R4, RZ, RZ, R14 ;  /* 0x000000ffff047224 */ /* 0x000fe200078e000e */
[----:B------:R-:W-:Y:S01]  /*82f0*/  PRMT R72, R0, 0x7610, R72 ;  /* 0x0000761000487816 */ /* 0x000fe20000000048 */
[----:B------:R-:W-:Y:S01]  /*8300*/  IMAD.MOV.U32 R3, RZ, RZ, R15 ;  /* 0x000000ffff037224 */ /* 0x000fe200078e000f */
[----:B------:R-:W-:Y:S01]  /*8310*/  PRMT R82, R5, 0x7610, R82 ;  /* 0x0000761005527816 */ /* 0x000fe20000000052 */
[----:B------:R-:W-:Y:S01]  /*8320*/  IMAD.MOV.U32 R0, RZ, RZ, R42 ;  /* 0x000000ffff007224 */ /* 0x000fe200078e002a */
[----:B------:R-:W1:Y:S01]  /*8330*/  SHFL.IDX PT, R7, R17, 0x1, 0x1e1f ;  /* 0x003e1f0011077f89 */ /* 0x000e6200000e0000 */
[----:B------:R-:W-:Y:S01]  /*8340*/  IMAD.MOV.U32 R5, RZ, RZ, R33 ;  /* 0x000000ffff057224 */ /* 0x000fe200078e0021 */
[----:B------:R-:W-:Y:S01]  /*8350*/  PRMT R70, R4, 0x5410, R3 ;  /* 0x0000541004467816 */ /* 0x000fe20000000003 */
[----:B------:R-:W-:Y:S01]  /*8360*/  IMAD.MOV.U32 R3, RZ, RZ, R39 ;  /* 0x000000ffff037224 */ /* 0x000fe200078e0027 */
[----:B------:R-:W-:Y:S01]  /*8370*/  PRMT R80, R0, 0x7610, R80 ;  /* 0x0000761000507816 */ /* 0x000fe20000000050 */
[----:B------:R-:W-:Y:S01]  /*8380*/  IMAD.MOV.U32 R0, RZ, RZ, R34 ;  /* 0x000000ffff007224 */ /* 0x000fe200078e0022 */
[----:B------:R-:W-:Y:S01]  /*8390*/  PRMT R76, R76, 0x5410, R5 ;  /* 0x000054104c4c7816 */ /* 0x000fe20000000005 */
[----:B------:R-:W-:Y:S01]  /*83a0*/  IMAD.MOV.U32 R5, RZ, RZ, R21 ;  /* 0x000000ffff057224 */ /* 0x000fe200078e0015 */
[----:B------:R-:W-:Y:S01]  /*83b0*/  MOV R4, R38 ;  /* 0x0000002600047202 */ /* 0x000fe20000000f00 */
[----:B--2---:R-:W2:Y:S01]  /*83c0*/  SHFL.IDX PT, R6, R27, 0x1, 0x1e1f ;  /* 0x003e1f001b067f89 */ /* 0x004ea200000e0000 */
        /* <DEDUP_REMOVED lines=12> */
[----:B------:R-:W3:Y:S01]  /*8490*/  SHFL.IDX PT, R5, R25, 0x1, 0x1e1f ;  /* 0x003e1f0019057f89 */ /* 0x000ee200000e0000 */
[----:B------:R-:W-:Y:S01]  /*84a0*/  BSSY B0, `(.L_x_789) ;  /* 0x000004e000007945 */ /* 0x000fe20003800000 */
[----:B------:R-:W-:Y:S01]  /*84b0*/  PRMT R71, R9, 0x5410, R8 ;  /* 0x0000541009477816 */ /* 0x000fe20000000008 */
[----:B------:R-:W-:Y:S01]  /*84c0*/  CS2R R62, SRZ ;  /* 0x00000000003e7805 */ /* 0x000fe2000001ff00 */
[----:B------:R4:W1:Y:S01]  /*84d0*/  SHFL.IDX PT, R4, R26, 0x1, 0x1e1f ;  /* 0x003e1f001a047f89 */ /* 0x00086200000e0000 */
[----:B------:R-:W-:Y:S01]  /*84e0*/  PRMT R48, R3, 0x5410, R0 ;  /* 0x0000541003307816 */ /* 0x000fe20000000000 */
        /* <DEDUP_REMOVED lines=9> */
[----:B----4-:R-:W-:Y:S01]  /*8580*/  CS2R R26, SRZ ;  /* 0x00000000001a7805 */ /* 0x010fe2000001ff00 */
[----:B------:R-:W-:Y:S05]  /*8590*/  @P0 BRA `(.L_x_790) ;  /* 0x000003e000000947 */ /* 0x000fea0003800000 */
[C---:B-123--:R-:W-:Y:S01]  /*85a0*/  IADD3 R3, R16.reuse, 0x8, RZ ;  /* 0x0000000810037810 */ /* 0x04efe20007ffe0ff */
        /* <DEDUP_REMOVED lines=9> */
[----:B------:R-:W-:Y:S02]  /*8640*/  @!P2 LEA.HI R0, R0, R3, RZ, 0x2 ;  /* 0x000000030000a211 */ /* 0x000fe400078f10ff */
[----:B------:R-:W-:Y:S01]  /*8650*/  IADD3 R3, R16, 0x10, RZ ;  /* 0x0000001010037810 */ /* 0x000fe20007ffe0ff */
[----:B------:R2:W5:Y:S03]  /*8660*/  @!P0 LD.E.64 R44, [R8.64] ;  /* 0x00000014082c8980 */ /* 0x000566000c101b00 */
[----:B------:R-:W-:-:S02]  /*8670*/  ISETP.GE.AND P1, PT, R3, c[0x0][0x27c], PT ;  /* 0x00009f0003007a0c */ /* 0x000fc40003f26270 */
[----:B------:R-:W-:Y:S02]  /*8680*/  @!P2 LOP3.LUT R0, R0, 0xfffffffc, RZ, 0xc0, !PT ;  /* 0xfffffffc0000a812 */ /* 0x000fe400078ec0ff */
[----:B------:R-:W-:Y:S01]  /*8690*/  ISETP.GE.AND P0, PT, R12, c[0x0][0x27c], PT ;  /* 0x00009f000c007a0c */ /* 0x000fe20003f06270 */
[----:B------:R-:W-:Y:S02]  /*86a0*/  CS2R R50, SRZ ;  /* 0x0000000000327805 */ /* 0x000fe4000001ff00 */
[----:B-1----:R-:W-:-:S04]  /*86b0*/  @!P2 IMAD.WIDE R10, R0, 0x2, R4 ;  /* 0x00000002000aa825 */ /* 0x002fc800078e0204 */
[----:B--2---:R-:W-:Y:S02]  /*86c0*/  @!P2 IMAD.WIDE R8, R0, 0x2, R6 ;  /* 0x000000020008a825 */ /* 0x004fe400078e0206 */
[----:B------:R-:W-:-:S04]  /*86d0*/  @!P1 SHF.R.S32.HI R0, RZ, 0x1f, R3 ;  /* 0x0000001fff009819 */ /* 0x000fc80000011403 */
[----:B------:R-:W-:Y:S01]  /*86e0*/  @!P1 LEA.HI R0, R0, R3, RZ, 0x2 ;  /* 0x0000000300009211 */ /* 0x000fe200078f10ff */
[----:B------:R1:W5:Y:S03]  /*86f0*/  @!P2 LD.E.64 R50, [R8.64] ;  /* 0x000000140832a980 */ /* 0x000366000c101b00 */
[----:B------:R-:W-:Y:S01]  /*8700*/  @!P1 LOP3.LUT R0, R0, 0xfffffffc, RZ, 0xc0, !PT ;  /* 0xfffffffc00009812 */ /* 0x000fe200078ec0ff */
[----:B------:R-:W-:Y:S01]  /*8710*/  CS2R R54, SRZ ;  /* 0x0000000000367805 */ /* 0x000fe2000001ff00 */
[----:B------:R-:W-:Y:S01]  /*8720*/  @!P0 SHF.R.S32.HI R3, RZ, 0x1f, R12 ;  /* 0x0000001fff038819 */ /* 0x000fe2000001140c */
[----:B------:R-:W-:-:S03]  /*8730*/  CS2R R46, SRZ ;  /* 0x00000000002e7805 */ /* 0x000fc6000001ff00 */
[----:B------:R-:W-:Y:S01]  /*8740*/  @!P0 LEA.HI R3, R3, R12, RZ, 0x2 ;  /* 0x0000000c03038211 */ /* 0x000fe200078f10ff */
[----:B------:R-:W-:Y:S01]  /*8750*/  CS2R R52, SRZ ;  /* 0x0000000000347805 */ /* 0x000fe2000001ff00 */
[C---:B------:R-:W-:Y:S01]  /*8760*/  @!P1 IMAD.WIDE R12, R0.reuse, 0x2, R6 ;  /* 0x00000002000c9825 */ /* 0x040fe200078e0206 */
[----:B------:R2:W5:Y:S01]  /*8770*/  @!P2 LD.E.64 R46, [R10.64] ;  /* 0x000000140a2ea980 */ /* 0x000562000c101b00 */
[----:B------:R-:W-:Y:S01]  /*8780*/  CS2R R56, SRZ ;  /* 0x0000000000387805 */ /* 0x000fe2000001ff00 */
[----:B------:R-:W-:Y:S02]  /*8790*/  CS2R R58, SRZ ;  /* 0x00000000003a7805 */ /* 0x000fe4000001ff00 */
[----:B------:R3:W5:Y:S01]  /*87a0*/  @!P1 LD.E.64 R52, [R12.64] ;  /* 0x000000140c349980 */ /* 0x000762000c101b00 */
[----:B-1----:R-:W-:-:S05]  /*87b0*/  @!P1 IMAD.WIDE R8, R0, 0x2, R4 ;  /* 0x0000000200089825 */ /* 0x002fca00078e0204 */
[----:B------:R1:W5:Y:S01]  /*87c0*/  @!P1 LD.E.64 R54, [R8.64] ;  /* 0x0000001408369980 */ /* 0x000362000c101b00 */
[C---:B---3--:R-:W-:Y:S02]  /*87d0*/  IADD3 R12, R16.reuse, 0x20, RZ ;  /* 0x00000020100c7810 */ /* 0x048fe40007ffe0ff */
[----:B------:R-:W-:Y:S02]  /*87e0*/  IADD3 R13, R16, 0x28, RZ ;  /* 0x00000028100d7810 */ /* 0x000fe40007ffe0ff */
[----:B-1----:R-:W-:-:S05]  /*87f0*/  @!P0 LOP3.LUT R8, R3, 0xfffffffc, RZ, 0xc0, !PT ;  /* 0xfffffffc03088812 */ /* 0x002fca00078ec0ff */
[----:B--2---:R-:W-:-:S04]  /*8800*/  @!P0 IMAD.WIDE R10, R8, 0x2, R4 ;  /* 0x00000002080a8825 */ /* 0x004fc800078e0204 */
[----:B------:R-:W-:Y:S01]  /*8810*/  @!P0 IMAD.WIDE R8, R8, 0x2, R6 ;  /* 0x0000000208088825 */ /* 0x000fe200078e0206 */
[----:B------:R1:W5:Y:S01]  /*8820*/  @!P0 LD.E.64 R56, [R10.64] ;  /* 0x000000140a388980 */ /* 0x000362000c101b00 */
[----:B------:R-:W-:-:S03]  /*8830*/  ISETP.GE.AND P1, PT, R12, c[0x0][0x27c], PT ;  /* 0x00009f000c007a0c */ /* 0x000fc60003f26270 */
[----:B------:R2:W5:Y:S01]  /*8840*/  @!P0 LD.E.64 R58, [R8.64] ;  /* 0x00000014083a8980 */ /* 0x000562000c101b00 */
[----:B------:R-:W-:-:S09]  /*8850*/  ISETP.GE.AND P0, PT, R13, c[0x0][0x27c], PT ;  /* 0x00009f000d007a0c */ /* 0x000fd20003f06270 */
[----:B------:R-:W-:-:S04]  /*8860*/  @!P1 SHF.R.S32.HI R3, RZ, 0x1f, R12 ;  /* 0x0000001fff039819 */ /* 0x000fc8000001140c */
        /* <DEDUP_REMOVED lines=17> */
.L_x_790:
[----:B-123--:R-:W-:Y:S05]  /*8980*/  BSYNC B0 ;  /* 0x0000000000007941 */ /* 0x00efea0003800000 */
.L_x_789:
[----:B-----5:R-:W-:Y:S01]  /*8990*/  IMAD.MOV.U32 R0, RZ, RZ, R68 ;  /* 0x000000ffff007224 */ /* 0x020fe200078e0044 */
[----:B------:R-:W-:Y:S01]  /*89a0*/  UIADD3 UR4, -UR12, UR7, URZ ;  /* 0x000000070c047290 */ /* 0x000fe2000fffe13f */
[----:B------:R-:W-:Y:S01]  /*89b0*/  IMAD.MOV.U32 R5, RZ, RZ, R69 ;  /* 0x000000ffff057224 */ /* 0x000fe200078e0045 */
[----:B------:R-:W-:Y:S01]  /*89c0*/  LEA.HI R7, R60, R60, RZ, 0x1 ;  /* 0x0000003c3c077211 */ /* 0x000fe200078f08ff */
[----:B------:R-:W-:Y:S01]  /*89d0*/  IMAD.MOV.U32 R4, RZ, RZ, R62 ;  /* 0x000000ffff047224 */ /* 0x000fe200078e003e */
[----:B------:R-:W-:Y:S01]  /*89e0*/  UISETP.LT.AND UP0, UPT, UR4, 0x80, UPT ;  /* 0x000000800400788c */ /* 0x000fe2000bf01270 */
[----:B------:R-:W-:Y:S01]  /*89f0*/  IMAD.MOV.U32 R3, RZ, RZ, R63 ;  /* 0x000000ffff037224 */ /* 0x000fe200078e003f */
[----:B------:R-:W-:Y:S01]  /*8a00*/  PRMT R90, R0, 0x5410, R5 ;  /* 0x00005410005a7816 */ /* 0x000fe20000000005 */
[----:B------:R-:W-:Y:S01]  /*8a10*/  IMAD.MOV.U32 R0, RZ, RZ, R56 ;  /* 0x000000ffff007224 */ /* 0x000fe200078e0038 */
[----:B------:R-:W-:Y:S01]  /*8a20*/  USEL UR4, UR4, 0x80, UP0 ;  /* 0x0000008004047887 */ /* 0x000fe20008000000 */
[----:B------:R-:W-:Y:S01]  /*8a30*/  IMAD.MOV.U32 R5, RZ, RZ, R57 ;  /* 0x000000ffff057224 */ /* 0x000fe200078e0039 */
[----:B------:R-:W-:Y:S01]  /*8a40*/  PRMT R88, R4, 0x5410, R3 ;  /* 0x0000541004587816 */ /* 0x000fe20000000003 */
[----:B------:R-:W-:Y:S01]  /*8a50*/  IMAD.MOV.U32 R4, RZ, RZ, R54 ;  /* 0x000000ffff047224 */ /* 0x000fe200078e0036 */
[----:B------:R-:W-:Y:S01]  /*8a60*/  PRMT R86, R0, 0x7610, R86 ;  /* 0x0000761000567816 */ /* 0x000fe20000000056 */
[----:B------:R-:W-:Y:S01]  /*8a70*/  IMAD.MOV.U32 R0, RZ, RZ, R46 ;  /* 0x000000ffff007224 */ /* 0x000fe200078e002e */
[----:B------:R-:W-:Y:S01]  /*8a80*/  ISETP.GE.AND P0, PT, R60, UR4, PT ;  /* 0x000000043c007c0c */ /* 0x000fe2000bf06270 */
[----:B------:R-:W-:Y:S01]  /*8a90*/  IMAD.MOV.U32 R3, RZ, RZ, R55 ;  /* 0x000000ffff037224 */ /* 0x000fe200078e0037 */
[----:B------:R-:W-:Y:S01]  /*8aa0*/  PRMT R86, R86, 0x5410, R5 ;  /* 0x0000541056567816 */ /* 0x000fe20000000005 */
[----:B------:R-:W-:-:S04]  /*8ab0*/  DEPBAR.LE SB0, 0x1 ;  /* 0x000080400000791a */ /* 0x000fc80000000000 */
[----:B------:R-:W-:Y:S01]  /*8ac0*/  PRMT R81, R81, 0x5410, R0 ;  /* 0x0000541051517816 */ /* 0x000fe20000000000 */
[----:B------:R-:W-:Y:S01]  /*8ad0*/  IMAD.MOV.U32 R0, RZ, RZ, R47 ;  /* 0x000000ffff007224 */ /* 0x000fe200078e002f */
[----:B------:R-:W-:Y:S01]  /*8ae0*/  SHF.R.S32.HI R5, RZ, 0x1f, R49 ;  /* 0x0000001fff057819 */ /* 0x000fe20000011431 */
[----:B------:R-:W-:Y:S01]  /*8af0*/  BSSY B1, `(.L_x_791) ;  /* 0x0000146000017945 */ /* 0x000fe20003800000 */
[----:B------:R-:W-:Y:S01]  /*8b00*/  PRMT R84, R4, 0x5410, R3 ;  /* 0x0000541004547816 */ /* 0x000fe20000000003 */
[----:B------:R-:W-:Y:S01]  /*8b10*/  IMAD.MOV.U32 R4, RZ, RZ, R26 ;  /* 0x000000ffff047224 */ /* 0x000fe200078e001a */
[----:B------:R-:W-:Y:S01]  /*8b20*/  PRMT R82, R82, 0x5410, R0 ;  /* 0x0000541052527816 */ /* 0x000fe20000000000 */
[----:B------:R-:W-:Y:S01]  /*8b30*/  IMAD.MOV.U32 R3, RZ, RZ, R27 ;  /* 0x000000ffff037224 */ /* 0x000fe200078e001b */
[----:B------:R-:W-:Y:S01]  /*8b40*/  LEA.HI R0, R5, R49, RZ, 0x2 ;  /* 0x0000003105007211 */ /* 0x000fe200078f10ff */
[----:B------:R-:W-:Y:S01]  /*8b50*/  IMAD.MOV.U32 R5, RZ, RZ, R66 ;  /* 0x000000ffff057224 */ /* 0x000fe200078e0042 */
[----:B------:R-:W-:-:S02]  /*8b60*/  PRMT R78, R78, 0x5410, R4 ;  /* 0x000054104e4e7816 */ /* 0x000fc40000000004 */
[----:B------:R-:W-:Y:S01]  /*8b70*/  LOP3.LUT R4, R0, 0xfffffffc, RZ, 0xc0, !PT ;  /* 0xfffffffc00047812 */ /* 0x000fe200078ec0ff */
[----:B------:R-:W-:Y:S01]  /*8b80*/  IMAD.MOV.U32 R0, RZ, RZ, R64 ;  /* 0x000000ffff007224 */ /* 0x000fe200078e0040 */
[----:B------:R-:W-:Y:S01]  /*8b90*/  PRMT R79, R79, 0x5410, R3 ;  /* 0x000054104f4f7816 */ /* 0x000fe20000000003 */
[----:B------:R-:W-:Y:S02]  /*8ba0*/  IMAD.MOV.U32 R3, RZ, RZ, R67 ;  /* 0x000000ffff037224 */ /* 0x000fe400078e0043 */
[----:B------:R-:W-:Y:S01]  /*8bb0*/  IMAD.IADD R6, R49, 0x1, -R4 ;  /* 0x0000000131067824 */ /* 0x000fe200078e0a04 */
[----:B------:R-:W-:Y:S01]  /*8bc0*/  PRMT R87, R0, 0x7610, R87 ;  /* 0x0000761000577816 */ /* 0x000fe20000000057 */
[----:B------:R-:W-:Y:S01]  /*8bd0*/  IMAD.MOV.U32 R0, RZ, RZ, R65 ;  /* 0x000000ffff007224 */ /* 0x000fe200078e0041 */
[----:B------:R-:W-:Y:S01]  /*8be0*/  PRMT R89, R5, 0x5410, R3 ;  /* 0x0000541005597816 */ /* 0x000fe20000000003 */
[C---:B------:R-:W-:Y:S01]  /*8bf0*/  IMAD.SHL.U32 R3, R6.reuse, 0x40, RZ ;  /* 0x0000004006037824 */ /* 0x040fe200078e00ff */
[----:B------:R-:W-:Y:S01]  /*8c00*/  BAR.SYNC.DEFER_BLOCKING 0x0 ;  /* 0x0000000000007b1d */ /* 0x000fe20000010000 */
[----:B------:R-:W-:Y:S01]  /*8c10*/  IMAD.MOV.U32 R5, RZ, RZ, R58 ;  /* 0x000000ffff057224 */ /* 0x000fe200078e003a */
[----:B------:R-:W-:Y:S01]  /*8c20*/  PRMT R87, R87, 0x5410, R0 ;  /* 0x0000541057577816 */ /* 0x000fe20000000000 */
[----:B------:R-:W-:Y:S01]  /*8c30*/  IMAD.MOV.U32 R4, RZ, RZ, R59 ;  /* 0x000000ffff047224 */ /* 0x000fe200078e003b */
[----:B------:R-:W-:Y:S01]  /*8c40*/  LOP3.LUT R0, R3, 0xc0, RZ, 0xc0, !PT ;  /* 0x000000c003007812 */ /* 0x000fe200078ec0ff */
[----:B------:R-:W-:Y:S01]  /*8c50*/  IMAD.MOV.U32 R3, RZ, RZ, R52 ;  /* 0x000000ffff037224 */ /* 0x000fe200078e0034 */
[----:B------:R-:W-:Y:S01]  /*8c60*/  LOP3.LUT P1, RZ, R6, 0x2, RZ, 0xc0, !PT ;  /* 0x0000000206ff7812 */ /* 0x000fe2000782c0ff */
[----:B------:R-:W-:Y:S01]  /*8c70*/  IMAD.MOV.U32 R6, RZ, RZ, R51 ;  /* 0x000000ffff067224 */ /* 0x000fe200078e0033 */
[----:B------:R-:W-:-:S02]  /*8c80*/  PRMT R85, R5, 0x5410, R4 ;  /* 0x0000541005557816 */ /* 0x000fc40000000004 */
[----:B------:R-:W-:Y:S02]  /*8c90*/  LOP3.LUT R4, R0, 0x8, R61, 0xf8, !PT ;  /* 0x0000000800047812 */ /* 0x000fe400078ef83d */
[----:B------:R-:W-:Y:S02]  /*8ca0*/  SHF.R.U32.HI R0, RZ, 0x3, R0 ;  /* 0x00000003ff007819 */ /* 0x000fe40000011600 */
[----:B------:R-:W-:Y:S01]  /*8cb0*/  PRMT R83, R3, 0x7610, R83 ;  /* 0x0000761003537816 */ /* 0x000fe20000000053 */
[----:B------:R-:W-:Y:S01]  /*8cc0*/  IMAD.MOV.U32 R3, RZ, RZ, R50 ;  /* 0x000000ffff037224 */ /* 0x000fe200078e0032 */
[----:B------:R-:W-:Y:S01]  /*8cd0*/  LOP3.LUT R5, R4, R0, RZ, 0x3c, !PT ;  /* 0x0000000004057212 */ /* 0x000fe200078e3cff */
[----:B------:R-:W-:Y:S01]  /*8ce0*/  IMAD.MOV.U32 R4, RZ, RZ, R53 ;  /* 0x000000ffff047224 */ /* 0x000fe200078e0035 */
[----:B------:R-:W-:Y:S02]  /*8cf0*/  LOP3.LUT R0, R7, 0x7fffffe, RZ, 0xc0, !PT ;  /* 0x07fffffe07007812 */ /* 0x000fe400078ec0ff */
[----:B------:R-:W-:-:S02]  /*8d00*/  PRMT R61, R3, 0x7610, R61 ;  /* 0x00007610033d7816 */ /* 0x000fc4000000003d */
[----:B------:R-:W-:Y:S01]  /*8d10*/  PRMT R83, R83, 0x5410, R4 ;  /* 0x0000541053537816 */ /* 0x000fe20000000004 */
[----:B------:R-:W-:Y:S01]  /*8d20*/  IMAD.IADD R0, R60, 0x1, -R0 ;  /* 0x000000013c007824 */ /* 0x000fe200078e0a00 */
[----:B------:R-:W-:Y:S01]  /*8d30*/  PRMT R61, R61, 0x5410, R6 ;  /* 0x000054103d3d7816 */ /* 0x000fe20000000006 */
[----:B------:R-:W-:Y:S02]  /*8d40*/  IMAD.MOV.U32 R4, RZ, RZ, R45 ;  /* 0x000000ffff047224 */ /* 0x000fe400078e002d */
[----:B------:R-:W-:-:S04]  /*8d50*/  IMAD R0, R93, 0x8, R0 ;  /* 0x000000085d007824 */ /* 0x000fc800078e0200 */
[----:B------:R-:W-:Y:S02]  /*8d60*/  IMAD.U32 R0, R0, 0x20, R5 ;  /* 0x0000002000007824 */ /* 0x000fe400078e0005 */
[----:B------:R-:W-:-:S03]  /*8d70*/  IMAD.MOV.U32 R5, RZ, RZ, R44 ;  /* 0x000000ffff057224 */ /* 0x000fc600078e002c */
[C---:B------:R-:W-:Y:S02]  /*8d80*/  IADD3 R3, R0.reuse, 0x10, RZ ;  /* 0x0000001000037810 */ /* 0x040fe40007ffe0ff */
[C---:B------:R-:W-:Y:S02]  /*8d90*/  @P1 IADD3 R3, R0.reuse, -0x10, RZ ;  /* 0xfffffff000031810 */ /* 0x040fe40007ffe0ff */
        /* <DEDUP_REMOVED lines=8> */
[----:B------:R-:W-:Y:S02]  /*8e20*/  SHF.R.U32.HI R0, RZ, 0x10, R19 ;  /* 0x00000010ff007819 */ /* 0x000fe40000011613 */
[--C-:B------:R-:W-:Y:S02]  /*8e30*/  SHF.R.U32.HI R3, RZ, 0x10, R15.reuse ;  /* 0x00000010ff037819 */ /* 0x100fe4000001160f */
[----:B------:R-:W-:Y:S02]  /*8e40*/  SHF.R.U64 R17, R14, 0x10, R15 ;  /* 0x000000100e117819 */ /* 0x000fe4000000120f */
[----:B------:R-:W-:Y:S01]  /*8e50*/  SHF.R.U64 R15, R18, 0x10, R19 ;  /* 0x00000010120f7819 */ /* 0x000fe20000001213 */
[----:B------:R-:W-:Y:S02]  /*8e60*/  HADD2.F32 R18, -RZ, R3.H0_H0 ;  /* 0x20000003ff127230 */ /* 0x000fe40000004100 */
[----:B------:R-:W-:-:S02]  /*8e70*/  HADD2.F32 R17, -RZ, R17.H0_H0 ;  /* 0x20000011ff117230 */ /* 0x000fc40000004100 */
[--C-:B-1----:R-:W-:Y:S02]  /*8e80*/  HADD2.F32 R8, -RZ, R7.reuse.H0_H0 ;  /* 0x20000007ff087230 */ /* 0x102fe40000004100 */
[--C-:B------:R-:W-:Y:S02]  /*8e90*/  HADD2.F32 R12, -RZ, R6.reuse.H0_H0 ;  /* 0x20000006ff0c7230 */ /* 0x100fe40000004100 */
[----:B------:R-:W-:Y:S02]  /*8ea0*/  HADD2.F32 R11, -RZ, R6.H1_H1 ;  /* 0x30000006ff0b7230 */ /* 0x000fe40000004100 */
[----:B------:R-:W-:Y:S02]  /*8eb0*/  HADD2.F32 R7, -RZ, R7.H1_H1 ;  /* 0x30000007ff077230 */ /* 0x000fe40000004100 */
[----:B------:R-:W-:Y:S02]  /*8ec0*/  HADD2.F32 R6, -RZ, R0.H0_H0 ;  /* 0x20000000ff067230 */ /* 0x000fe40000004100 */
[----:B------:R-:W-:-:S02]  /*8ed0*/  HADD2.F32 R10, -RZ, R4.H0_H0 ;  /* 0x20000004ff0a7230 */ /* 0x000fc40000004100 */
[----:B------:R-:W-:Y:S01]  /*8ee0*/  HADD2.F32 R9, -RZ, R4.H1_H1 ;  /* 0x30000004ff097230 */ /* 0x000fe20000004100 */
[-C--:B------:R-:W-:Y:S01]  /*8ef0*/  FMUL.FTZ R3, R7, R6.reuse ;  /* 0x0000000607037220 */ /* 0x080fe20000410000 */
[----:B------:R-:W-:Y:S02]  /*8f00*/  HADD2.F32 R0, -RZ, R48.H0_H0 ;  /* 0x20000030ff007230 */ /* 0x000fe40000004100 */
[--C-:B------:R-:W-:Y:S02]  /*8f10*/  HADD2.F32 R14, -RZ, R5.reuse.H0_H0 ;  /* 0x20000005ff0e7230 */ /* 0x100fe40000004100 */
[----:B------:R-:W-:Y:S01]  /*8f20*/  HADD2.F32 R13, -RZ, R5.H1_H1 ;  /* 0x30000005ff0d7230 */ /* 0x000fe20000004100 */
[C---:B------:R-:W-:Y:S01]  /*8f30*/  FMUL.FTZ R5, R8.reuse, R6 ;  /* 0x0000000608057220 */ /* 0x040fe20000410000 */
[----:B------:R-:W-:Y:S01]  /*8f40*/  HADD2.F32 R4, -RZ, R70.H0_H0 ;  /* 0x20000046ff047230 */ /* 0x000fe20000004100 */
[----:B------:R-:W-:Y:S02]  /*8f50*/  FFMA.FTZ R8, R8, R18, -R3 ;  /* 0x0000001208087223 */ /* 0x000fe40000010803 */
[----:B------:R-:W-:-:S02]  /*8f60*/  FMUL.FTZ R6, R9, R0 ;  /* 0x0000000009067220 */ /* 0x000fc40000410000 */
[C---:B------:R-:W-:Y:S01]  /*8f70*/  FMUL.FTZ R3, R10.reuse, R0 ;  /* 0x000000000a037220 */ /* 0x040fe20000410000 */
[----:B------:R-:W-:Y:S01]  /*8f80*/  HADD2.F32 R0, -RZ, R48.H1_H1 ;  /* 0x30000030ff007230 */ /* 0x000fe20000004100 */
[----:B------:R-:W-:Y:S01]  /*8f90*/  FFMA.FTZ R7, R7, R18, R5 ;  /* 0x0000001207077223 */ /* 0x000fe20000010005 */
[----:B------:R-:W-:Y:S01]  /*8fa0*/  HADD2.F32 R5, -RZ, R15.H0_H0 ;  /* 0x2000000fff057230 */ /* 0x000fe20000004100 */
[-C--:B------:R-:W-:Y:S02]  /*8fb0*/  FFMA.FTZ R10, R10, R4.reuse, -R6 ;  /* 0x000000040a0a7223 */ /* 0x080fe40000010806 */
[----:B------:R-:W-:Y:S01]  /*8fc0*/  FFMA.FTZ R9, R9, R4, R3 ;  /* 0x0000000409097223 */ /* 0x000fe20000010003 */
[----:B------:R-:W-:Y:S01]  /*8fd0*/  HADD2.F32 R3, -RZ, R70.H1_H1 ;  /* 0x30000046ff037230 */ /* 0x000fe20000004100 */
[----:B------:R-:W-:Y:S01]  /*8fe0*/  FMUL.FTZ R4, R11, R0 ;  /* 0x000000000b047220 */ /* 0x000fe20000410000 */
[----:B------:R-:W-:Y:S01]  /*8ff0*/  F2FP.PACK_AB R7, R7, R8 ;  /* 0x000000080707723e */ /* 0x000fe200000000ff */
[----:B------:R-:W-:-:S02]  /*9000*/  FMUL.FTZ R0, R12, R0 ;  /* 0x000000000c007220 */ /* 0x000fc40000410000 */
[-C--:B------:R-:W-:Y:S02]  /*9010*/  FMUL.FTZ R6, R13, R5.reuse ;  /* 0x000000050d067220 */ /* 0x080fe40000410000 */
[----:B------:R-:W-:Y:S02]  /*9020*/  FMUL.FTZ R5, R14, R5 ;  /* 0x000000050e057220 */ /* 0x000fe40000410000 */
[-C--:B------:R-:W-:Y:S02]  /*9030*/  FFMA.FTZ R4, R12, R3.reuse, -R4 ;  /* 0x000000030c047223 */ /* 0x080fe40000010804 */
[----:B------:R-:W-:Y:S02]  /*9040*/  FFMA.FTZ R0, R11, R3, R0 ;  /* 0x000000030b007223 */ /* 0x000fe40000010000 */
[-C--:B------:R-:W-:Y:S02]  /*9050*/  FFMA.FTZ R3, R14, R17.reuse, -R6 ;  /* 0x000000110e037223 */ /* 0x080fe40000010806 */
[----:B------:R-:W-:Y:S01]  /*9060*/  FFMA.FTZ R5, R13, R17, R5 ;  /* 0x000000110d057223 */ /* 0x000fe20000010005 */
[----:B------:R-:W-:-:S02]  /*9070*/  F2FP.PACK_AB R6, R0, R4 ;  /* 0x000000040006723e */ /* 0x000fc400000000ff */
[----:B------:R-:W-:Y:S02]  /*9080*/  F2FP.PACK_AB R4, R9, R10 ;  /* 0x0000000a0904723e */ /* 0x000fe400000000ff */
[----:B------:R-:W-:-:S05]  /*9090*/  F2FP.PACK_AB R5, R5, R3 ;  /* 0x000000030505723e */ /* 0x000fca00000000ff */
[----:B------:R1:W-:Y:S02]  /*90a0*/  STS.128 [R24], R4 ;  /* 0x0000000418007388 */ /* 0x0003e40000000c00 */
.L_x_794:
[----:B------:R-:W-:Y:S05]  /*90b0*/  BSYNC B0 ;  /* 0x0000000000007941 */ /* 0x000fea0003800000 */
.L_x_793:
[----:B------:R-:W-:Y:S01]  /*90c0*/  IADD3 R0, R16, 0x8, RZ ;  /* 0x0000000810007810 */ /* 0x000fe20007ffe0ff */
[----:B------:R-:W-:Y:S03]  /*90d0*/  BSSY B0, `(.L_x_795) ;  /* 0x000002d000007945 */ /* 0x000fe60003800000 */
[----:B------:R-:W-:-:S13]  /*90e0*/  ISETP.GE.AND P0, PT, R0, c[0x0][0x27c], PT ;  /* 0x00009f0000007a0c */ /* 0x000fda0003f06270 */
[----:B------:R-:W-:Y:S05]  /*90f0*/  @P0 BRA `(.L_x_796) ;  /* 0x000002a000000947 */ /* 0x000fea0003800000 */
[----:B-1----:R-:W1:Y:S01]  /*9100*/  LDS.128 R4, [R25] ;  /* 0x0000000019047984 */ /* 0x002e620000000c00 */
[----:B------:R-:W-:Y:S02]  /*9110*/  SHF.R.U32.HI R0, RZ, 0x10, R23 ;  /* 0x00000010ff007819 */ /* 0x000fe40000011617 */
[----:B------:R-:W-:Y:S02]  /*9120*/  SHF.R.U32.HI R3, RZ, 0x10, R21 ;  /* 0x00000010ff037819 */ /* 0x000fe40000011615 */
[----:B------:R-:W-:Y:S02]  /*9130*/  SHF.R.U64 R15, R22, 0x10, R23 ;  /* 0x00000010160f7819 */ /* 0x000fe40000001217 */
[----:B------:R-:W-:Y:S01]  /*9140*/  SHF.R.U64 R17, R20, 0x10, R21 ;  /* 0x0000001014117819 */ /* 0x000fe20000001215 */
[----:B------:R-:W-:-:S04]  /*9150*/  HADD2.F32 R18, -RZ, R3.H0_H0 ;  /* 0x20000003ff127230 */ /* 0x000fc80000004100 */
[----:B------:R-:W-:Y:S02]  /*9160*/  HADD2.F32 R17, -RZ, R17.H0_H0 ;  /* 0x20000011ff117230 */ /* 0x000fe40000004100 */
[--C-:B-1----:R-:W-:Y:S02]  /*9170*/  HADD2.F32 R8, -RZ, R7.reuse.H0_H0 ;  /* 0x20000007ff087230 */ /* 0x102fe40000004100 */
[--C-:B------:R-:W-:Y:S02]  /*9180*/  HADD2.F32 R12, -RZ, R6.reuse.H0_H0 ;  /* 0x20000006ff0c7230 */ /* 0x100fe40000004100 */
[----:B------:R-:W-:Y:S02]  /*9190*/  HADD2.F32 R11, -RZ, R6.H1_H1 ;  /* 0x30000006ff0b7230 */ /* 0x000fe40000004100 */
[----:B------:R-:W-:Y:S02]  /*91a0*/  HADD2.F32 R7, -RZ, R7.H1_H1 ;  /* 0x30000007ff077230 */ /* 0x000fe40000004100 */
[----:B------:R-:W-:-:S02]  /*91b0*/  HADD2.F32 R6, -RZ, R0.H0_H0 ;  /* 0x20000000ff067230 */ /* 0x000fc40000004100 */
[--C-:B------:R-:W-:Y:S02]  /*91c0*/  HADD2.F32 R10, -RZ, R4.reuse.H0_H0 ;  /* 0x20000004ff0a7230 */ /* 0x100fe40000004100 */
[----:B------:R-:W-:Y:S01]  /*91d0*/  HADD2.F32 R9, -RZ, R4.H1_H1 ;  /* 0x30000004ff097230 */ /* 0x000fe20000004100 */
[-C--:B------:R-:W-:Y:S01]  /*91e0*/  FMUL.FTZ R3, R7, R6.reuse ;  /* 0x0000000607037220 */ /* 0x080fe20000410000 */
[----:B------:R-:W-:Y:S02]  /*91f0*/  HADD2.F32 R0, -RZ, R71.H0_H0 ;  /* 0x20000047ff007230 */ /* 0x000fe40000004100 */
[--C-:B------:R-:W-:Y:S02]  /*9200*/  HADD2.F32 R14, -RZ, R5.reuse.H0_H0 ;  /* 0x20000005ff0e7230 */ /* 0x100fe40000004100 */
[----:B------:R-:W-:Y:S01]  /*9210*/  HADD2.F32 R13, -RZ, R5.H1_H1 ;  /* 0x30000005ff0d7230 */ /* 0x000fe20000004100 */
[C---:B------:R-:W-:Y:S01]  /*9220*/  FMUL.FTZ R5, R8.reuse, R6 ;  /* 0x0000000608057220 */ /* 0x040fe20000410000 */
[----:B------:R-:W-:Y:S01]  /*9230*/  HADD2.F32 R4, -RZ, R72.H0_H0 ;  /* 0x20000048ff047230 */ /* 0x000fe20000004100 */
[----:B------:R-:W-:-:S02]  /*9240*/  FFMA.FTZ R8, R8, R18, -R3 ;  /* 0x0000001208087223 */ /* 0x000fc40000010803 */
[-C--:B------:R-:W-:Y:S02]  /*9250*/  FMUL.FTZ R6, R9, R0.reuse ;  /* 0x0000000009067220 */ /* 0x080fe40000410000 */
        /* <DEDUP_REMOVED lines=20> */
.L_x_796:
[----:B------:R-:W-:Y:S05]  /*93a0*/  BSYNC B0 ;  /* 0x0000000000007941 */ /* 0x000fea0003800000 */
.L_x_795:
[----:B------:R-:W-:Y:S01]  /*93b0*/  IADD3 R0, R16, 0x10, RZ ;  /* 0x0000001010007810 */ /* 0x000fe20007ffe0ff */
[----:B------:R-:W-:Y:S03]  /*93c0*/  BSSY B0, `(.L_x_797) ;  /* 0x000002d000007945 */ /* 0x000fe60003800000 */
[----:B------:R-:W-:-:S13]  /*93d0*/  ISETP.GE.AND P0, PT, R0, c[0x0][0x27c], PT ;  /* 0x00009f0000007a0c */ /* 0x000fda0003f06270 */
[----:B------:R-:W-:Y:S05]  /*93e0*/  @P0 BRA `(.L_x_798) ;  /* 0x000002a000000947 */ /* 0x000fea0003800000 */
[----:B-1----:R-:W1:Y:S01]  /*93f0*/  LDS.128 R4, [R24+0x2000] ;  /* 0x0020000018047984 */ /* 0x002e620000000c00 */
        /* <DEDUP_REMOVED lines=40> */
[----:B------:R1:W-:Y:S02]  /*9680*/  STS.128 [R24+0x2000], R4 ;  /* 0x0020000418007388 */ /* 0x0003e40000000c00 */
.L_x_798:
[----:B------:R-:W-:Y:S05]  /*9690*/  BSYNC B0 ;  /* 0x0000000000007941 */ /* 0x000fea0003800000 */
.L_x_797:
        /* <DEDUP_REMOVED lines=46> */
.L_x_800:
[----:B------:R-:W-:Y:S05]  /*9980*/  BSYNC B0 ;  /* 0x0000000000007941 */ /* 0x000fea0003800000 */
.L_x_799:
        /* <DEDUP_REMOVED lines=32> */
[----:B------:R-:W-:Y:S01]  /*9b90*/  HADD2.F32 R3, -RZ, R79.H0_H0 ;  /* 0x2000004fff037230 */ /* 0x000fe20000004100 */
        /* <DEDUP_REMOVED lines=13> */
.L_x_802:
[----:B------:R-:W-:Y:S05]  /*9c70*/  BSYNC B0 ;  /* 0x0000000000007941 */ /* 0x000fea0003800000 */
.L_x_801:
[----:B------:R-:W-:-:S04]  /*9c80*/  IADD3 R0, R16, 0x28, RZ ;  /* 0x0000002810007810 */ /* 0x000fc80007ffe0ff */
        /* <DEDUP_REMOVED lines=44> */
.L_x_792:
[----:B------:R-:W-:Y:S05]  /*9f50*/  BSYNC B1 ;  /* 0x0000000000017941 */ /* 0x000fea0003800000 */
.L_x_791:
[----:B------:R-:W-:-:S04]  /*9f60*/  IADD3 R0, R60, 0x40, RZ ;  /* 0x000000403c007810 */ /* 0x000fc80007ffe0ff */
[----:B------:R-:W-:-:S13]  /*9f70*/  ISETP.GE.AND P0, PT, R0, UR4, PT ;  /* 0x0000000400007c0c */ /* 0x000fda000bf06270 */
[----:B------:R-:W-:Y:S05]  /*9f80*/  @P0 BRA `(.L_x_803) ;  /* 0x00004ba000000947 */ /* 0x000fea0003800000 */
[----:B------:R-:W-:Y:S01]  /*9f90*/  ISETP.GE.AND P0, PT, R16, c[0x0][0x27c], PT ;  /* 0x00009f0010007a0c */ /* 0x000fe20003f06270 */
[----:B------:R-:W-:-:S12]  /*9fa0*/  BSSY B0, `(.L_x_804) ;  /* 0x000002c000007945 */ /* 0x000fd80003800000 */
        /* <DEDUP_REMOVED lines=20> */
[----:B------:R-:W-:Y:S01]  /*a0f0*/  HADD2.F32 R4, -RZ, R78.H1_H1 ;  /* 0x3000004eff047230 */ /* 0x000fe20000004100 */
        /* <DEDUP_REMOVED lines=22> */
.L_x_805:
[----:B------:R-:W-:Y:S05]  /*a260*/  BSYNC B0 ;  /* 0x0000000000007941 */ /* 0x000fea0003800000 */
.L_x_804:
        /* <DEDUP_REMOVED lines=46> */
.L_x_807:
[----:B------:R-:W-:Y:S05]  /*a550*/  BSYNC B0 ;  /* 0x0000000000007941 */ /* 0x000fea0003800000 */
.L_x_806:
        /* <DEDUP_REMOVED lines=46> */
.L_x_809:
[----:B------:R-:W-:Y:S05]  /*a840*/  BSYNC B0 ;  /* 0x0000000000007941 */ /* 0x000fea0003800000 */
.L_x_808:
        /* <DEDUP_REMOVED lines=46> */
.L_x_811:
[----:B------:R-:W-:Y:S05]  /*ab30*/  BSYNC B0 ;  /* 0x0000000000007941 */ /* 0x000fea0003800000 */
.L_x_810:
        /* <DEDUP_REMOVED lines=46> */
.L_x_813:
[----:B------:R-:W-:Y:S05]  /*ae20*/  BSYNC B0 ;  /* 0x0000000000007941 */ /* 0x000fea0003800000 */
.L_x_812:
        /* <DEDUP_REMOVED lines=8> */
[----:B------:R-:W-:Y:S02]  /*aeb0*/  HADD2.F32 R16, -RZ, R3.H0_H0 ;  /* 0x20000003ff107230 */ /* 0x000fe40000004100 */
[----:B-1----:R-:W-:-:S02]  /*aec0*/  HADD2.F32 R8, -RZ, R7.H0_H0 ;  /* 0x20000007ff087230 */ /* 0x002fc40000004100 */
[--C-:B------:R-:W-:Y:S02]  /*aed0*/  HADD2.F32 R12, -RZ, R6.reuse.H0_H0 ;  /* 0x20000006ff0c7230 */ /* 0x100fe40000004100 */
[----:B------:R-:W-:Y:S02]  /*aee0*/  HADD2.F32 R11, -RZ, R6.H1_H1 ;  /* 0x30000006ff0b7230 */ /* 0x000fe40000004100 */
[----:B------:R-:W-:Y:S02]  /*aef0*/  HADD2.F32 R7, -RZ, R7.H1_H1 ;  /* 0x30000007ff077230 */ /* 0x000fe40000004100 */
[----:B------:R-:W-:Y:S02]  /*af00*/  HADD2.F32 R6, -RZ, R0.H0_H0 ;  /* 0x20000000ff067230 */ /* 0x000fe40000004100 */
[--C-:B------:R-:W-:Y:S02]  /*af10*/  HADD2.F32 R10, -RZ, R4.reuse.H0_H0 ;  /* 0x20000004ff0a7230 */ /* 0x100fe40000004100 */
[----:B------:R-:W-:Y:S01]  /*af20*/  HADD2.F32 R9, -RZ, R4.H1_H1 ;  /* 0x30000004ff097230 */ /* 0x000fe20000004100 */
[----:B------:R-:W-:Y:S01]  /*af30*/  FMUL.FTZ R3, R7, R6 ;  /* 0x0000000607037220 */ /* 0x000fe20000410000 */
[----:B------:R-:W-:-:S02]  /*af40*/  HADD2.F32 R0, -RZ, R89.H0_H0 ;  /* 0x20000059ff007230 */ /* 0x000fc40000004100 */
[--C-:B------:R-:W-:Y:S01]  /*af50*/  HADD2.F32 R14, -RZ, R5.reuse.H0_H0 ;  /* 0x20000005ff0e7230 */ /* 0x100fe20000004100 */
[C---:B------:R-:W-:Y:S01]  /*af60*/  FFMA.FTZ R18, R8.reuse, R16, -R3 ;  /* 0x0000001008127223 */ /* 0x040fe20000010803 */
[----:B------:R-:W-:Y:S01]  /*af70*/  HADD2.F32 R13, -RZ, R5.H1_H1 ;  /* 0x30000005ff0d7230 */ /* 0x000fe20000004100 */
[----:B------:R-:W-:Y:S01]  /*af80*/  FMUL.FTZ R5, R8, R6 ;  /* 0x0000000608057220 */ /* 0x000fe20000410000 */
[----:B------:R-:W-:Y:S01]  /*af90*/  HADD2.F32 R4, -RZ, R90.H0_H0 ;  /* 0x2000005aff047230 */ /* 0x000fe20000004100 */
[-C--:B------:R-:W-:Y:S01]  /*afa0*/  FMUL.FTZ R6, R9, R0.reuse ;  /* 0x0000000009067220 */ /* 0x080fe20000410000 */
[----:B------:R-:W-:Y:S01]  /*afb0*/  HADD2.F32 R8, -RZ, R17.H0_H0 ;  /* 0x20000011ff087230 */ /* 0x000fe20000004100 */
[C---:B------:R-:W-:Y:S01]  /*afc0*/  FMUL.FTZ R3, R10.reuse, R0 ;  /* 0x000000000a037220 */ /* 0x040fe20000410000 */
[----:B------:R-:W-:Y:S01]  /*afd0*/  HADD2.F32 R0, -RZ, R89.H1_H1 ;  /* 0x30000059ff007230 */ /* 0x000fe20000004100 */
[----:B------:R-:W-:Y:S01]  /*afe0*/  FFMA.FTZ R7, R7, R16, R5 ;  /* 0x0000001007077223 */ /* 0x000fe20000010005 */
[----:B------:R-:W-:Y:S01]  /*aff0*/  HADD2.F32 R5, -RZ, R15.H0_H0 ;  /* 0x2000000fff057230 */ /* 0x000fe20000004100 */
[----:B------:R-:W-:-:S02]  /*b000*/  FFMA.FTZ R10, R10, R4, -R6 ;  /* 0x000000040a0a7223 */ /* 0x000fc40000010806 */
[----:B------:R-:W-:Y:S01]  /*b010*/  FFMA.FTZ R9, R9, R4, R3 ;  /* 0x0000000409097223 */ /* 0x000fe20000010003 */
[----:B------:R-:W-:Y:S01]  /*b020*/  HADD2.F32 R3, -RZ, R90.H1_H1 ;  /* 0x3000005aff037230 */ /* 0x000fe20000004100 */
[----:B------:R-:W-:Y:S01]  /*b030*/  FMUL.FTZ R4, R11, R0 ;  /* 0x000000000b047220 */ /* 0x000fe20000410000 */
[----:B------:R-:W-:Y:S01]  /*b040*/  F2FP.PACK_AB R7, R7, R18 ;  /* 0x000000120707723e */ /* 0x000fe200000000ff */
[----:B------:R-:W-:Y:S02]  /*b050*/  FMUL.FTZ R0, R12, R0 ;  /* 0x000000000c007220 */ /* 0x000fe40000410000 */
[-C--:B------:R-:W-:Y:S02]  /*b060*/  FMUL.FTZ R6, R13, R5.reuse ;  /* 0x000000050d067220 */ /* 0x080fe40000410000 */
[----:B------:R-:W-:Y:S02]  /*b070*/  FMUL.FTZ R5, R14, R5 ;  /* 0x000000050e057220 */ /* 0x000fe40000410000 */
[----:B------:R-:W-:-:S02]  /*b080*/  FFMA.FTZ R4, R12, R3, -R4 ;  /* 0x000000030c047223 */ /* 0x000fc40000010804 */
[----:B------:R-:W-:Y:S02]  /*b090*/  FFMA.FTZ R0, R11, R3, R0 ;  /* 0x000000030b007223 */ /* 0x000fe40000010000 */
[-C--:B------:R-:W-:Y:S02]  /*b0a0*/  FFMA.FTZ R3, R14, R8.reuse, -R6 ;  /* 0x000000080e037223 */ /* 0x080fe40000010806 */
[----:B------:R-:W-:Y:S01]  /*b0b0*/  FFMA.FTZ R5, R13, R8, R5 ;  /* 0x000000080d057223 */ /* 0x000fe20000010005 */
[----:B------:R-:W-:Y:S02]  /*b0c0*/  F2FP.PACK_AB R6, R0, R4 ;  /* 0x000000040006723e */ /* 0x000fe400000000ff */
[----:B------:R-:W-:Y:S02]  /*b0d0*/  F2FP.PACK_AB R4, R9, R10 ;  /* 0x0000000a0904723e */ /* 0x000fe400000000ff */
[----:B------:R-:W-:-:S05]  /*b0e0*/  F2FP.PACK_AB R5, R5, R3 ;  /* 0x000000030505723e */ /* 0x000fca00000000ff */
[----:B------:R1:W-:Y:S01]  /*b0f0*/  STS.128 [R25+0x5000], R4 ;  /* 0x0050000419007388 */ /* 0x0003e20000000c00 */
[----:B------:R-:W-:Y:S05]  /*b100*/  BRA `(.L_x_803) ;  /* 0x00003a2000007947 */ /* 0x000fea0003800000 */
.L_x_786:
[----:B------:R-:W-:Y:S01]  /*b110*/  PLOP3.LUT P1, PT, PT, PT, UP2, 0x80, 0x0 ;  /* 0x000000000000781c */ /* 0x000fe20003f2f028 */
[----:B------:R-:W-:Y:S01]  /*b120*/  IMAD.MOV.U32 R6, RZ, RZ, R10 ;  /* 0x000000ffff067224 */ /* 0x000fe200078e000a */
[----:B------:R-:W-:Y:S01]  /*b130*/  PLOP3.LUT P0, PT, PT, PT, UP2, 0x80, 0x0 ;  /* 0x000000000000781c */ /* 0x000fe20003f0f028 */
[----:B------:R-:W-:Y:S01]  /*b140*/  IMAD.MOV.U32 R4, RZ, RZ, R8 ;  /* 0x000000ffff047224 */ /* 0x000fe200078e0008 */
        /* <DEDUP_REMOVED lines=15> */
[----:B------:R-:W-:-:S03]  /*b240*/  CS2R R16, SRZ ;  /* 0x0000000000107805 */ /* 0x000fc6000001ff00 */
        /* <DEDUP_REMOVED lines=8> */
[----:B------:R-:W-:-:S03]  /*b2d0*/  IMAD R0, R0, c[0x0][0x294], R8 ;  /* 0x0000a50000007a24 */ /* 0x000fc600078e0208 */
[----:B------:R-:W-:Y:S01]  /*b2e0*/  IADD3 R3, R7, R3, RZ ;  /* 0x0000000307037210 */ /* 0x000fe20007ffe0ff */
[----:B------:R-:W-:-:S03]  /*b2f0*/  IMAD.IADD R0, R5, 0x1, R0 ;  /* 0x0000000105007824 */ /* 0x000fc600078e0200 */
        /* <DEDUP_REMOVED lines=15> */
[----:B--2-4-:R-:W-:-:S04]  /*b3f0*/  @!P0 IMAD.WIDE R10, R61, 0x2, R6 ;  /* 0x000000023d0a8825 */ /* 0x014fc800078e0206 */
[----:B-1-3--:R-:W-:Y:S01]  /*b400*/  @!P0 IMAD.WIDE R8, R61, 0x2, R4 ;  /* 0x000000023d088825 */ /* 0x00afe200078e0204 */
        /* <DEDUP_REMOVED lines=12> */
[----:B------:R-:W-:-:S04]  /*b4d0*/  @!P1 SHF.R.S32.HI R3, RZ, 0x1f, R12 ;  /* 0x0000001fff039819 */ /* 0x000fc8000001140c */
[----:B------:R-:W-:Y:S02]  /*b4e0*/  @!P0 SHF.R.S32.HI R0, RZ, 0x1f, R13 ;  /* 0x0000001fff008819 */ /* 0x000fe4000001140d */
[----:B--2---:R-:W-:Y:S02]  /*b4f0*/  @!P1 LEA.HI R8, R3, R12, RZ, 0x3 ;  /* 0x0000000c03089211 */ /* 0x004fe400078f18ff */
[----:B------:R-:W-:Y:S02]  /*b500*/  @!P0 LEA.HI R3, R0, R13, RZ, 0x3 ;  /* 0x0000000d00038211 */ /* 0x000fe400078f18ff */
[----:B------:R-:W-:Y:S02]  /*b510*/  @!P1 LOP3.LUT R0, R8, 0xfffffff8, RZ, 0xc0, !PT ;  /* 0xfffffff808009812 */ /* 0x000fe400078ec0ff */
[----:B------:R-:W-:-:S03]  /*b520*/  @!P0 LOP3.LUT R3, R3, 0xfffffff8, RZ, 0xc0, !PT ;  /* 0xfffffff803038812 */ /* 0x000fc600078ec0ff */
[----:B-1----:R-:W-:-:S04]  /*b530*/  @!P1 IMAD.WIDE R10, R0, 0x2, R6 ;  /* 0x00000002000a9825 */ /* 0x002fc800078e0206 */
[C---:B------:R-:W-:Y:S01]  /*b540*/  @!P0 IMAD.WIDE R8, R3.reuse, 0x2, R6 ;  /* 0x0000000203088825 */ /* 0x040fe200078e0206 */
[----:B------:R1:W5:Y:S03]  /*b550*/  @!P1 LD.E.128 R36, [R10.64] ;  /* 0x000000140a249980 */ /* 0x000366000c101d00 */
[--C-:B------:R-:W-:Y:S01]  /*b560*/  @!P1 IMAD.WIDE R6, R0, 0x2, R4.reuse ;  /* 0x0000000200069825 */ /* 0x100fe200078e0204 */
[----:B------:R1:W5:Y:S03]  /*b570*/  @!P0 LD.E.128 R52, [R8.64] ;  /* 0x0000001408348980 */ /* 0x000366000c101d00 */
[----:B------:R-:W-:Y:S01]  /*b580*/  @!P0 IMAD.WIDE R4, R3, 0x2, R4 ;  /* 0x0000000203048825 */ /* 0x000fe200078e0204 */
[----:B------:R1:W5:Y:S04]  /*b590*/  @!P1 LD.E.128 R40, [R6.64] ;  /* 0x0000001406289980 */ /* 0x000368000c101d00 */
[----:B------:R1:W5:Y:S02]  /*b5a0*/  @!P0 LD.E.128 R56, [R4.64] ;  /* 0x0000001404388980 */ /* 0x000364000c101d00 */
.L_x_815:
[----:B------:R-:W-:Y:S05]  /*b5b0*/  BSYNC B0 ;  /* 0x0000000000007941 */ /* 0x000fea0003800000 */
.L_x_814:
[----:B------:R-:W-:Y:S01]  /*b5c0*/  IADD3 R3, R24, 0x40, RZ ;  /* 0x0000004018037810 */ /* 0x000fe20007ffe0ff */
[----:B-----5:R-:W-:Y:S01]  /*b5d0*/  IMAD.MOV.U32 R0, RZ, RZ, R54 ;  /* 0x000000ffff007224 */ /* 0x020fe200078e0036 */
[----:B-1--4-:R-:W1:Y:S01]  /*b5e0*/  SHFL.IDX PT, R7, R15, 0x1, 0x1e1f ;  /* 0x003e1f000f077f89 */ /* 0x012e6200000e0000 */
[----:B------:R-:W-:Y:S01]  /*b5f0*/  IMAD.MOV.U32 R5, RZ, RZ, R55 ;  /* 0x000000ffff057224 */ /* 0x000fe200078e0037 */
        /* <DEDUP_REMOVED lines=9> */
[----:B---3--:R-:W-:Y:S01]  /*b690*/  IMAD.MOV.U32 R4, RZ, RZ, R52 ;  /* 0x000000ffff047224 */ /* 0x008fe200078e0034 */
        /* <DEDUP_REMOVED lines=48> */
[----:B----4-:R-:W-:Y:S01]  /*b9a0*/  PRMT R26, R8, 0x5410, R0 ;  /* 0x00005410081a7816 */ /* 0x010fe20000000000 */
[----:B------:R-:W-:Y:S05]  /*b9b0*/  @P0 BRA `(.L_x_817) ;  /* 0x0000023000000947 */ /* 0x000fea0003800000 */
[C---:B-123--:R-:W-:Y:S01]  /*b9c0*/  ISETP.GE.AND P0, PT, R61.reuse, c[0x0][0x27c], PT ;  /* 0x00009f003d007a0c */ /* 0x04efe20003f06270 */
        /* <DEDUP_REMOVED lines=34> */
.L_x_817:
[----:B-123--:R-:W-:Y:S05]  /*bbf0*/  BSYNC B0 ;  /* 0x0000000000007941 */ /* 0x00efea0003800000 */
.L_x_816:
[----:B-----5:R-:W-:Y:S01]  /*bc00*/  IMAD.MOV.U32 R0, RZ, RZ, R86 ;  /* 0x000000ffff007224 */ /* 0x020fe200078e0056 */
[----:B------:R-:W-:Y:S01]  /*bc10*/  UIADD3 UR4, -UR12, UR7, URZ ;  /* 0x000000070c047290 */ /* 0x000fe2000fffe13f */
[----:B------:R-:W-:Y:S01]  /*bc20*/  IMAD.MOV.U32 R4, RZ, RZ, R84 ;  /* 0x000000ffff047224 */ /* 0x000fe200078e0054 */
[----:B------:R-:W-:-:S04]  /*bc30*/  DEPBAR.LE SB0, 0x1 ;  /* 0x000080400000791a */ /* 0x000fc80000000000 */
[----:B------:R-:W-:Y:S01]  /*bc40*/  IMAD.MOV.U32 R5, RZ, RZ, R87 ;  /* 0x000000ffff057224 */ /* 0x000fe200078e0057 */
[----:B------:R-:W-:Y:S01]  /*bc50*/  PRMT R112, R4, 0x5410, R0 ;  /* 0x0000541004707816 */ /* 0x000fe20000000000 */
[----:B------:R-:W-:Y:S01]  /*bc60*/  IMAD.MOV.U32 R3, RZ, RZ, R85 ;  /* 0x000000ffff037224 */ /* 0x000fe200078e0055 */
[----:B------:R-:W-:Y:S01]  /*bc70*/  UISETP.LT.AND UP0, UPT, UR4, 0x80, UPT ;  /* 0x000000800400788c */ /* 0x000fe2000bf01270 */
        /* <DEDUP_REMOVED lines=8> */
[----:B------:R-:W-:Y:S01]  /*bd00*/  USEL UR4, UR4, 0x80, UP0 ;  /* 0x0000008004047887 */ /* 0x000fe20008000000 */
        /* <DEDUP_REMOVED lines=15> */
[----:B------:R-:W-:Y:S01]  /*be00*/  BSSY B1, `(.L_x_818) ;  /* 0x000016d000017945 */ /* 0x000fe20003800000 */
[----:B------:R-:W-:Y:S01]  /*be10*/  MOV R4, R80 ;  /* 0x0000005000047202 */ /* 0x000fe20000000f00 */
[----:B------:R-:W-:Y:S01]  /*be20*/  BAR.SYNC.DEFER_BLOCKING 0x0 ;  /* 0x0000000000007b1d */ /* 0x000fe20000010000 */
[----:B------:R-:W-:-:S02]  /*be30*/  ISETP.GE.AND P0, PT, R60, UR4, PT ;  /* 0x000000043c007c0c */ /* 0x000fc4000bf06270 */
        /* <DEDUP_REMOVED lines=13> */
[----:B------:R-:W-:-:S04]  /*bf10*/  PRMT R98, R98, 0x5410, R3 ;  /* 0x0000541062627816 */ /* 0x000fc80000000003 */
        /* <DEDUP_REMOVED lines=31> */
[----:B------:R-:W-:Y:S01]  /*c110*/  SHF.R.U32.HI R15, RZ, 0x10, R23 ;  /* 0x00000010ff0f7819 */ /* 0x000fe20000011617 */
[----:B------:R-:W-:Y:S01]  /*c120*/  HADD2.F32 R47, -RZ, R47.H0_H0 ;  /* 0x2000002fff2f7230 */ /* 0x000fe20000004100 */
[--C-:B------:R-:W-:Y:S01]  /*c130*/  SHF.R.U64 R45, R18, 0x10, R19.reuse ;  /* 0x00000010122d7819 */ /* 0x100fe20000001213 */
[----:B------:R-:W2:Y:S01]  /*c140*/  LDS.128 R8, [R33+0x6100] ;  /* 0x0061000021087984 */ /* 0x000ea20000000c00 */
[----:B------:R-:W-:Y:S01]  /*c150*/  SHF.R.U32.HI R3, RZ, 0x10, R19 ;  /* 0x00000010ff037819 */ /* 0x000fe20000011613 */
[----:B------:R-:W-:Y:S01]  /*c160*/  HADD2.F32 R51, -RZ, R15.H0_H0 ;  /* 0x2000000fff337230 */ /* 0x000fe20000004100 */
[----:B------:R-:W-:-:S02]  /*c170*/  SHF.R.U64 R46, R20, 0x10, R21 ;  /* 0x00000010142e7819 */ /* 0x000fc40000001215 */
[----:B------:R-:W-:Y:S02]  /*c180*/  SHF.R.U32.HI R27, RZ, 0x10, R21 ;  /* 0x00000010ff1b7819 */ /* 0x000fe40000011615 */
[--C-:B------:R-:W-:Y:S01]  /*c190*/  SHF.R.U64 R28, R16, 0x10, R17.reuse ;  /* 0x00000010101c7819 */ /* 0x100fe20000001211 */
[----:B------:R-:W-:Y:S01]  /*c1a0*/  HADD2.F32 R16, -RZ, R3.H0_H0 ;  /* 0x20000003ff107230 */ /* 0x000fe20000004100 */
[----:B------:R-:W-:Y:S01]  /*c1b0*/  SHF.R.U32.HI R14, RZ, 0x10, R17 ;  /* 0x00000010ff0e7819 */ /* 0x000fe20000011611 */
[----:B------:R-:W-:Y:S02]  /*c1c0*/  HADD2.F32 R3, -RZ, R26.H1_H1 ;  /* 0x3000001aff037230 */ /* 0x000fe40000004100 */
[----:B------:R-:W-:Y:S02]  /*c1d0*/  HADD2.F32 R46, -RZ, R46.H0_H0 ;  /* 0x2000002eff2e7230 */ /* 0x000fe40000004100 */
[----:B------:R-:W-:Y:S02]  /*c1e0*/  HADD2.F32 R14, -RZ, R14.H0_H0 ;  /* 0x2000000eff0e7230 */ /* 0x000fe40000004100 */
[----:B-1----:R-:W-:-:S02]  /*c1f0*/  HADD2.F32 R19, -RZ, R7.H0_H0 ;  /* 0x20000007ff137230 */ /* 0x002fc40000004100 */
[--C-:B------:R-:W-:Y:S02]  /*c200*/  HADD2.F32 R21, -RZ, R5.reuse.H0_H0 ;  /* 0x20000005ff157230 */ /* 0x100fe40000004100 */
[----:B------:R-:W-:Y:S02]  /*c210*/  HADD2.F32 R20, -RZ, R5.H1_H1 ;  /* 0x30000005ff147230 */ /* 0x000fe40000004100 */
[--C-:B------:R-:W-:Y:S02]  /*c220*/  HADD2.F32 R23, -RZ, R4.reuse.H0_H0 ;  /* 0x20000004ff177230 */ /* 0x100fe40000004100 */
[----:B------:R-:W-:Y:S02]  /*c230*/  HADD2.F32 R25, -RZ, R4.H1_H1 ;  /* 0x30000004ff197230 */ /* 0x000fe40000004100 */
[--C-:B--2---:R-:W-:Y:S02]  /*c240*/  HADD2.F32 R5, -RZ, R11.reuse.H0_H0 ;  /* 0x2000000bff057230 */ /* 0x104fe40000004100 */
[----:B------:R-:W-:-:S02]  /*c250*/  HADD2.F32 R4, -RZ, R11.H1_H1 ;  /* 0x3000000bff047230 */ /* 0x000fc40000004100 */
[--C-:B------:R-:W-:Y:S01]  /*c260*/  HADD2.F32 R11, -RZ, R8.reuse.H0_H0 ;  /* 0x20000008ff0b7230 */ /* 0x100fe20000004100 */
[-C--:B------:R-:W-:Y:S01]  /*c270*/  FMUL.FTZ R31, R5, R0.reuse ;  /* 0x00000000051f7220 */ /* 0x080fe20000410000 */
[----:B------:R-:W-:Y:S02]  /*c280*/  HADD2.F32 R13, -RZ, R8.H1_H1 ;  /* 0x30000008ff0d7230 */ /* 0x000fe40000004100 */
[--C-:B------:R-:W-:Y:S02]  /*c290*/  HADD2.F32 R8, -RZ, R10.reuse.H0_H0 ;  /* 0x2000000aff087230 */ /* 0x100fe40000004100 */
[----:B------:R-:W-:Y:S02]  /*c2a0*/  HADD2.F32 R12, -RZ, R10.H1_H1 ;  /* 0x3000000aff0c7230 */ /* 0x000fe40000004100 */
[----:B------:R-:W-:Y:S01]  /*c2b0*/  HADD2.F32 R18, -RZ, R7.H1_H1 ;  /* 0x30000007ff127230 */ /* 0x000fe20000004100 */
[----:B------:R-:W-:Y:S01]  /*c2c0*/  FMUL.FTZ R7, R19, R0 ;  /* 0x0000000013077220 */ /* 0x000fe20000410000 */
[----:B------:R-:W-:-:S02]  /*c2d0*/  HADD2.F32 R10, -RZ, R29.H1_H1 ;  /* 0x3000001dff0a7230 */ /* 0x000fc40000004100 */
[--C-:B------:R-:W-:Y:S01]  /*c2e0*/  HADD2.F32 R22, -RZ, R6.reuse.H0_H0 ;  /* 0x20000006ff167230 */ /* 0x100fe20000004100 */
[----:B------:R-:W-:Y:S01]  /*c2f0*/  FMUL.FTZ R0, R18, R16 ;  /* 0x0000001012007220 */ /* 0x000fe20000410000 */
[----:B------:R-:W-:Y:S01]  /*c300*/  HADD2.F32 R24, -RZ, R6.H1_H1 ;  /* 0x30000006ff187230 */ /* 0x000fe20000004100 */
[----:B------:R-:W-:Y:S01]  /*c310*/  FFMA.FTZ R44, R5, R10, R7 ;  /* 0x0000000a052c7223 */ /* 0x000fe20000010007 */
[--C-:B------:R-:W-:Y:S01]  /*c320*/  HADD2.F32 R6, -RZ, R9.reuse.H0_H0 ;  /* 0x20000009ff067230 */ /* 0x100fe20000004100 */
[-C--:B------:R-:W-:Y:S01]  /*c330*/  FMUL.FTZ R5, R21, R3.reuse ;  /* 0x0000000315057220 */ /* 0x080fe20000410000 */
[----:B------:R-:W-:Y:S01]  /*c340*/  HADD2.F32 R7, -RZ, R30.H0_H0 ;  /* 0x2000001eff077230 */ /* 0x000fe20000004100 */
[----:B------:R-:W-:Y:S01]  /*c350*/  FMUL.FTZ R30, R4, R16 ;  /* 0x00000010041e7220 */ /* 0x000fe20000410000 */
[----:B------:R-:W-:Y:S01]  /*c360*/  HADD2.F32 R9, -RZ, R9.H1_H1 ;  /* 0x30000009ff097230 */ /* 0x000fe20000004100 */
[C---:B------:R-:W-:Y:S01]  /*c370*/  FMUL.FTZ R26, R6.reuse, R3 ;  /* 0x00000003061a7220 */ /* 0x040fe20000410000 */
[----:B------:R-:W-:Y:S01]  /*c380*/  HADD2.F32 R3, -RZ, R29.H0_H0 ;  /* 0x2000001dff037230 */ /* 0x000fe20000004100 */
[----:B------:R-:W-:Y:S01]  /*c390*/  FFMA.FTZ R32, R6, R7, R5 ;  /* 0x0000000706207223 */ /* 0x000fe20000010005 */
[----:B------:R-:W-:Y:S01]  /*c3a0*/  HADD2.F32 R6, -RZ, R50.H0_H0 ;  /* 0x20000032ff067230 */ /* 0x000fe20000004100 */
[----:B------:R-:W-:Y:S01]  /*c3b0*/  FFMA.FTZ R34, R4, R51, R0 ;  /* 0x0000003304227223 */ /* 0x000fe20000010000 */
[----:B------:R-:W-:Y:S01]  /*c3c0*/  HADD2.F32 R50, -RZ, R27.H0_H0 ;  /* 0x2000001bff327230 */ /* 0x000fe20000004100 */
[----:B------:R-:W-:Y:S01]  /*c3d0*/  FMUL.FTZ R5, R23, R3 ;  /* 0x0000000317057220 */ /* 0x000fe20000410000 */
[----:B------:R-:W-:Y:S01]  /*c3e0*/  HADD2.F32 R0, -RZ, R62.H0_H0 ;  /* 0x2000003eff007230 */ /* 0x000fe20000004100 */
[----:B------:R-:W-:-:S02]  /*c3f0*/  FMUL.FTZ R4, R20, R14 ;  /* 0x0000000e14047220 */ /* 0x000fc40000410000 */
[----:B------:R-:W-:Y:S01]  /*c400*/  FFMA.FTZ R27, R11, R6, R5 ;  /* 0x000000060b1b7223 */ /* 0x000fe20000010005 */
[----:B------:R-:W-:Y:S01]  /*c410*/  HADD2.F32 R5, -RZ, R28.H0_H0 ;  /* 0x2000001cff057230 */ /* 0x000fe20000004100 */
[C---:B------:R-:W-:Y:S01]  /*c420*/  FFMA.FTZ R29, R9.reuse, R50, R4 ;  /* 0x00000032091d7223 */ /* 0x040fe20000010004 */
[----:B------:R-:W-:Y:S01]  /*c430*/  HADD2.F32 R4, -RZ, R62.H1_H1 ;  /* 0x3000003eff047230 */ /* 0x000fe20000004100 */
[----:B------:R-:W-:Y:S01]  /*c440*/  FMUL.FTZ R17, R9, R14 ;  /* 0x0000000e09117220 */ /* 0x000fe20000410000 */
[----:B------:R-:W-:Y:S01]  /*c450*/  HADD2.F32 R9, -RZ, R45.H0_H0 ;  /* 0x2000002dff097230 */ /* 0x000fe20000004100 */
[----:B------:R-:W-:Y:S02]  /*c460*/  FMUL.FTZ R15, R11, R3 ;  /* 0x000000030b0f7220 */ /* 0x000fe40000410000 */
[-C--:B------:R-:W-:Y:S02]  /*c470*/  FMUL.FTZ R3, R22, R0.reuse ;  /* 0x0000000016037220 */ /* 0x080fe40000410000 */
[----:B------:R-:W-:-:S02]  /*c480*/  FMUL.FTZ R14, R8, R0 ;  /* 0x00000000080e7220 */ /* 0x000fc40000410000 */
[----:B------:R-:W-:Y:S02]  /*c490*/  FMUL.FTZ R0, R25, R5 ;  /* 0x0000000519007220 */ /* 0x000fe40000410000 */
[----:B------:R-:W-:Y:S02]  /*c4a0*/  FFMA.FTZ R28, R8, R4, R3 ;  /* 0x00000004081c7223 */ /* 0x000fe40000010003 */
[----:B------:R-:W-:Y:S02]  /*c4b0*/  FMUL.FTZ R3, R24, R9 ;  /* 0x0000000918037220 */ /* 0x000fe40000410000 */
[C---:B------:R-:W-:Y:S02]  /*c4c0*/  FMUL.FTZ R5, R13.reuse, R5 ;  /* 0x000000050d057220 */ /* 0x040fe40000410000 */
[----:B------:R-:W-:Y:S02]  /*c4d0*/  FFMA.FTZ R13, R13, R46, R0 ;  /* 0x0000002e0d0d7223 */ /* 0x000fe40000010000 */
[----:B------:R-:W-:-:S02]  /*c4e0*/  FMUL.FTZ R0, R12, R9 ;  /* 0x000000090c007220 */ /* 0x000fc40000410000 */
[----:B------:R-:W-:Y:S02]  /*c4f0*/  FFMA.FTZ R16, R12, R47, R3 ;  /* 0x0000002f0c107223 */ /* 0x000fe40000010003 */
[----:B------:R-:W-:Y:S02]  /*c500*/  FFMA.FTZ R8, R19, R10, -R31 ;  /* 0x0000000a13087223 */ /* 0x000fe4000001081f */
[----:B------:R-:W-:Y:S02]  /*c510*/  FFMA.FTZ R11, R18, R51, -R30 ;  /* 0x00000033120b7223 */ /* 0x000fe4000001081e */
[----:B------:R-:W-:Y:S01]  /*c520*/  FFMA.FTZ R10, R21, R7, -R26 ;  /* 0x00000007150a7223 */ /* 0x000fe2000001081a */
[----:B------:R-:W-:Y:S01]  /*c530*/  F2FP.PACK_AB R7, R34, R44 ;  /* 0x0000002c2207723e */ /* 0x000fe200000000ff */
[----:B------:R-:W-:Y:S01]  /*c540*/  FFMA.FTZ R9, R20, R50, -R17 ;  /* 0x0000003214097223 */ /* 0x000fe20000010811 */
[----:B------:R-:W-:Y:S01]  /*c550*/  F2FP.PACK_AB R11, R11, R8 ;  /* 0x000000080b0b723e */ /* 0x000fe200000000ff */
[----:B------:R-:W-:-:S02]  /*c560*/  FFMA.FTZ R12, R23, R6, -R15 ;  /* 0x00000006170c7223 */ /* 0x000fc4000001080f */
[----:B------:R-:W-:Y:S01]  /*c570*/  FFMA.FTZ R6, R22, R4, -R14 ;  /* 0x0000000416067223 */ /* 0x000fe2000001080e */
[----:B------:R-:W-:Y:S01]  /*c580*/  F2FP.PACK_AB R9, R9, R10 ;  /* 0x0000000a0909723e */ /* 0x000fe200000000ff */
[----:B------:R-:W-:Y:S01]  /*c590*/  FFMA.FTZ R3, R25, R46, -R5 ;  /* 0x0000002e19037223 */ /* 0x000fe20000010805 */
[----:B------:R-:W-:Y:S01]  /*c5a0*/  F2FP.PACK_AB R5, R29, R32 ;  /* 0x000000201d05723e */ /* 0x000fe200000000ff */
[----:B------:R-:W-:Y:S01]  /*c5b0*/  FFMA.FTZ R0, R24, R47, -R0 ;  /* 0x0000002f18007223 */ /* 0x000fe20000010800 */
[----:B------:R-:W-:Y:S02]  /*c5c0*/  F2FP.PACK_AB R4, R13, R27 ;  /* 0x0000001b0d04723e */ /* 0x000fe400000000ff */
[----:B------:R-:W-:Y:S02]  /*c5d0*/  F2FP.PACK_AB R8, R3, R12 ;  /* 0x0000000c0308723e */ /* 0x000fe400000000ff */
[----:B------:R-:W-:Y:S02]  /*c5e0*/  F2FP.PACK_AB R10, R0, R6 ;  /* 0x00000006000a723e */ /* 0x000fe400000000ff */
[----:B------:R-:W-:-:S03]  /*c5f0*/  F2FP.PACK_AB R6, R16, R28 ;  /* 0x0000001c1006723e */ /* 0x000fc600000000ff */
[----:B------:R1:W-:Y:S04]  /*c600*/  STS.128 [R35+0x6100], R8 ;  /* 0x0061000823007388 */ /* 0x0003e80000000c00 */
[----:B------:R1:W-:Y:S02]  /*c610*/  STS.128 [R33+0x6100], R4 ;  /* 0x0061000421007388 */ /* 0x0003e40000000c00 */
.L_x_821:
[----:B------:R-:W-:Y:S05]  /*c620*/  BSYNC B0 ;  /* 0x0000000000007941 */ /* 0x000fea0003800000 */
.L_x_820:
[----:B------:R-:W-:Y:S01]  /*c630*/  IADD3 R0, R61, 0x10, RZ ;  /* 0x000000103d007810 */ /* 0x000fe20007ffe0ff */
[----:B------:R-:W-:Y:S03]  /*c640*/  BSSY B0, `(.L_x_822) ;  /* 0x0000074000007945 */ /* 0x000fe60003800000 */
[----:B------:R-:W-:-:S13]  /*c650*/  ISETP.GE.AND P0, PT, R0, c[0x0][0x27c], PT ;  /* 0x00009f0000007a0c */ /* 0x000fda0003f06270 */
[----:B------:R-:W-:Y:S05]  /*c660*/  @P0 BRA `(.L_x_823) ;  /* 0x0000071000000947 */ /* 0x000fea0003800000 */
[----:B-1----:R-:W-:Y:S01]  /*c670*/  SHF.R.S32.HI R6, RZ, 0x1f, R0 ;  /* 0x0000001fff067819 */ /* 0x002fe20000011400 */
[----:B------:R-:W-:Y:S01]  /*c680*/  IMAD.SHL.U32 R7, R49, 0x40, RZ ;  /* 0x0000004031077824 */ /* 0x000fe200078e00ff */
[----:B------:R-:W-:Y:S01]  /*c690*/  LEA.HI R5, R60, R60, RZ, 0x1 ;  /* 0x0000003c3c057211 */ /* 0x000fe200078f08ff */
[----:B------:R-:W-:Y:S01]  /*c6a0*/  IMAD.MOV.U32 R8, RZ, RZ, c[0x0][0x27c] ;  /* 0x00009f00ff087624 */ /* 0x000fe200078e00ff */
        /* <DEDUP_REMOVED lines=9> */
[----:B------:R-:W-:Y:S02]  /*c740*/  LEA R4, R93, R5, 0x3 ;  /* 0x000000055d047211 */ /* 0x000fe400078e18ff */
[----:B------:R-:W-:-:S02]  /*c750*/  SHF.R.S32.HI R5, RZ, 0x1f, R3 ;  /* 0x0000001fff057819 */ /* 0x000fc40000011403 */
[----:B------:R-:W-:Y:S01]  /*c760*/  SHF.R.U32.HI R10, RZ, 0x3, R0 ;  /* 0x00000003ff0a7819 */ /* 0x000fe20000011600 */
[----:B------:R-:W-:Y:S01]  /*c770*/  IMAD.SHL.U32 R9, R4, 0x20, RZ ;  /* 0x0000002004097824 */ /* 0x000fe200078e00ff */
[----:B------:R-:W-:Y:S02]  /*c780*/  SHF.L.U32 R4, R3, 0x3, RZ ;  /* 0x0000000303047819 */ /* 0x000fe400000006ff */
[----:B------:R-:W-:Y:S02]  /*c790*/  LEA.HI R3, R5, R3, RZ, 0x2 ;  /* 0x0000000305037211 */ /* 0x000fe400078f10ff */
[----:B------:R-:W-:Y:S02]  /*c7a0*/  LOP3.LUT R4, R0, 0x18, R4, 0xf8, !PT ;  /* 0x0000001800047812 */ /* 0x000fe400078ef804 */
[----:B------:R-:W-:Y:S01]  /*c7b0*/  LOP3.LUT R8, R6, 0x7ffff000, RZ, 0xc0, !PT ;  /* 0x7ffff00006087812 */ /* 0x000fe200078ec0ff */
[----:B------:R-:W-:Y:S01]  /*c7c0*/  IMAD.SHL.U32 R0, R3, 0x400, RZ ;  /* 0x0000040003007824 */ /* 0x000fe200078e00ff */
[----:B------:R-:W-:-:S02]  /*c7d0*/  LOP3.LUT R6, R7, R10, RZ, 0x3c, !PT ;  /* 0x0000000a07067212 */ /* 0x000fc400078e3cff */
[----:B------:R-:W-:Y:S02]  /*c7e0*/  LOP3.LUT R3, R4, R10, RZ, 0x3c, !PT ;  /* 0x0000000a04037212 */ /* 0x000fe400078e3cff */
[----:B------:R-:W-:Y:S02]  /*c7f0*/  LOP3.LUT R0, R0, 0x7ffff000, RZ, 0xc0, !PT ;  /* 0x7ffff00000007812 */ /* 0x000fe400078ec0ff */
[--C-:B------:R-:W-:Y:S02]  /*c800*/  IADD3 R5, R6, R8, R9.reuse ;  /* 0x0000000806057210 */ /* 0x100fe40007ffe009 */
[----:B------:R-:W-:Y:S01]  /*c810*/  IADD3 R0, R3, R0, R9 ;  /* 0x0000000003007210 */ /* 0x000fe20007ffe009 */
[----:B------:R-:W-:Y:S01]  /*c820*/  HADD2.F32 R3, -RZ, R63.H0_H0 ;  /* 0x2000003fff037230 */ /* 0x000fe20000004100 */
[----:B------:R-:W-:Y:S02]  /*c830*/  SHF.L.U32 R44, R5, 0x1, RZ ;  /* 0x00000001052c7819 */ /* 0x000fe400000006ff */
[----:B------:R-:W-:Y:S01]  /*c840*/  SHF.R.U64 R45, R36, 0x10, R37 ;  /* 0x00000010242d7819 */ /* 0x000fe20000001225 */
[----:B------:R-:W-:Y:S01]  /*c850*/  IMAD.SHL.U32 R32, R0, 0x2, RZ ;  /* 0x0000000200207824 */ /* 0x000fe200078e00ff */
[----:B------:R-:W-:Y:S01]  /*c860*/  SHF.R.U32.HI R0, RZ, 0x10, R41 ;  /* 0x00000010ff007819 */ /* 0x000fe20000011629 */
[----:B------:R-:W1:Y:S01]  /*c870*/  LDS.128 R4, [R44+0x6100] ;  /* 0x006100002c047984 */ /* 0x000e620000000c00 */
[----:B------:R-:W-:-:S02]  /*c880*/  SHF.R.U32.HI R14, RZ, 0x10, R37 ;  /* 0x00000010ff0e7819 */ /* 0x000fc40000011625 */
[----:B------:R-:W-:Y:S01]  /*c890*/  SHF.R.U64 R35, R40, 0x10, R41 ;  /* 0x0000001028237819 */ /* 0x000fe20000001229 */
[----:B------:R-:W2:Y:S01]  /*c8a0*/  LDS.128 R8, [R32+0x6100] ;  /* 0x0061000020087984 */ /* 0x000ea20000000c00 */
[----:B------:R-:W-:Y:S01]  /*c8b0*/  HADD2.F32 R17, -RZ, R0.H0_H0 ;  /* 0x20000000ff117230 */ /* 0x000fe20000004100 */
[----:B------:R-:W-:Y:S01]  /*c8c0*/  SHF.R.U32.HI R15, RZ, 0x10, R43 ;  /* 0x00000010ff0f7819 */ /* 0x000fe2000001162b */
[----:B------:R-:W-:Y:S01]  /*c8d0*/  HADD2.F32 R0, -RZ, R63.H1_H1 ;  /* 0x3000003fff007230 */ /* 0x000fe20000004100 */
[--C-:B------:R-:W-:Y:S01]  /*c8e0*/  SHF.R.U32.HI R16, RZ, 0x10, R39.reuse ;  /* 0x00000010ff107819 */ /* 0x100fe20000011627 */
[----:B------:R-:W-:Y:S01]  /*c8f0*/  HADD2.F32 R40, -RZ, R14.H0_H0 ;  /* 0x2000000eff287230 */ /* 0x000fe20000004100 */
[----:B------:R-:W-:Y:S01]  /*c900*/  SHF.R.U64 R37, R38, 0x10, R39 ;  /* 0x0000001026257819 */ /* 0x000fe20000001227 */
[----:B------:R-:W-:Y:S01]  /*c910*/  HADD2.F32 R15, -RZ, R15.H0_H0 ;  /* 0x2000000fff0f7230 */ /* 0x000fe20000004100 */
[----:B------:R-:W-:Y:S01]  /*c920*/  SHF.R.U64 R29, R42, 0x10, R43 ;  /* 0x000000102a1d7819 */ /* 0x000fe2000000122b */
[----:B------:R-:W-:-:S02]  /*c930*/  HADD2.F32 R39, -RZ, R16.H0_H0 ;  /* 0x20000010ff277230 */ /* 0x000fc40000004100 */
[----:B------:R-:W-:Y:S02]  /*c940*/  HADD2.F32 R38, -RZ, R45.H0_H0 ;  /* 0x2000002dff267230 */ /* 0x000fe40000004100 */
[--C-:B-1----:R-:W-:Y:S02]  /*c950*/  HADD2.F32 R19, -RZ, R5.reuse.H0_H0 ;  /* 0x20000005ff137230 */ /* 0x102fe40000004100 */
[----:B------:R-:W-:Y:S02]  /*c960*/  HADD2.F32 R18, -RZ, R5.H1_H1 ;  /* 0x30000005ff127230 */ /* 0x000fe40000004100 */
[--C-:B------:R-:W-:Y:S02]  /*c970*/  HADD2.F32 R22, -RZ, R6.reuse.H0_H0 ;  /* 0x20000006ff167230 */ /* 0x100fe40000004100 */
[----:B------:R-:W-:Y:S02]  /*c980*/  HADD2.F32 R24, -RZ, R6.H1_H1 ;  /* 0x30000006ff187230 */ /* 0x000fe40000004100 */
[----:B--2---:R-:W-:-:S02]  /*c990*/  HADD2.F32 R6, -RZ, R9.H0_H0 ;  /* 0x20000009ff067230 */ /* 0x004fc40000004100 */
[----:B------:R-:W-:Y:S02]  /*c9a0*/  HADD2.F32 R5, -RZ, R9.H1_H1 ;  /* 0x30000009ff057230 */ /* 0x000fe40000004100 */
[--C-:B------:R-:W-:Y:S01]  /*c9b0*/  HADD2.F32 R9, -RZ, R8.reuse.H0_H0 ;  /* 0x20000008ff097230 */ /* 0x100fe20000004100 */
[----:B------:R-:W-:Y:S01]  /*c9c0*/  FMUL.FTZ R33, R6, R3 ;  /* 0x0000000306217220 */ /* 0x000fe20000410000 */
[----:B------:R-:W-:Y:S01]  /*c9d0*/  HADD2.F32 R13, -RZ, R8.H1_H1 ;  /* 0x30000008ff0d7230 */ /* 0x000fe20000004100 */
[----:B------:R-:W-:Y:S01]  /*c9e0*/  FMUL.FTZ R30, R5, R17 ;  /* 0x00000011051e7220 */ /* 0x000fe20000410000 */
[--C-:B------:R-:W-:Y:S02]  /*c9f0*/  HADD2.F32 R8, -RZ, R10.reuse.H0_H0 ;  /* 0x2000000aff087230 */ /* 0x100fe40000004100 */
[----:B------:R-:W-:Y:S02]  /*ca00*/  HADD2.F32 R12, -RZ, R10.H1_H1 ;  /* 0x3000000aff0c7230 */ /* 0x000fe40000004100 */
[----:B------:R-:W-:-:S02]  /*ca10*/  HADD2.F32 R21, -RZ, R7.H0_H0 ;  /* 0x20000007ff157230 */ /* 0x000fc40000004100 */
[----:B------:R-:W-:Y:S01]  /*ca20*/  HADD2.F32 R20, -RZ, R7.H1_H1 ;  /* 0x30000007ff147230 */ /* 0x000fe20000004100 */
[----:B------:R-:W-:Y:S01]  /*ca30*/  FMUL.FTZ R7, R19, R3 ;  /* 0x0000000313077220 */ /* 0x000fe20000410000 */
[----:B------:R-:W-:Y:S01]  /*ca40*/  HADD2.F32 R10, -RZ, R88.H1_H1 ;  /* 0x30000058ff0a7230 */ /* 0x000fe20000004100 */
[----:B------:R-:W-:Y:S01]  /*ca50*/  FMUL.FTZ R3, R21, R0 ;  /* 0x0000000015037220 */ /* 0x000fe20000410000 */
[--C-:B------:R-:W-:Y:S02]  /*ca60*/  HADD2.F32 R23, -RZ, R4.reuse.H0_H0 ;  /* 0x20000004ff177230 */ /* 0x100fe40000004100 */
[----:B------:R-:W-:Y:S01]  /*ca70*/  HADD2.F32 R25, -RZ, R4.H1_H1 ;  /* 0x30000004ff197230 */ /* 0x000fe20000004100 */
[-C--:B------:R-:W-:Y:S01]  /*ca80*/  FFMA.FTZ R36, R6, R10.reuse, R7 ;  /* 0x0000000a06247223 */ /* 0x080fe20000010007 */
[----:B------:R-:W-:Y:S01]  /*ca90*/  HADD2.F32 R4, -RZ, R11.H0_H0 ;  /* 0x2000000bff047230 */ /* 0x000fe20000004100 */
[----:B------:R-:W-:Y:S01]  /*caa0*/  FMUL.FTZ R6, R18, R17 ;  /* 0x0000001112067220 */ /* 0x000fe20000410000 */
[----:B------:R-:W-:Y:S01]  /*cab0*/  HADD2.F32 R7, -RZ, R89.H1_H1 ;  /* 0x30000059ff077230 */ /* 0x000fe20000004100 */
[----:B------:R-:W-:Y:S01]  /*cac0*/  FFMA.FTZ R10, R19, R10, -R33 ;  /* 0x0000000a130a7223 */ /* 0x000fe20000010821 */
[----:B------:R-:W-:Y:S01]  /*cad0*/  HADD2.F32 R11, -RZ, R11.H1_H1 ;  /* 0x3000000bff0b7230 */ /* 0x000fe20000004100 */
[----:B------:R-:W-:Y:S01]  /*cae0*/  FFMA.FTZ R34, R5, R40, R6 ;  /* 0x0000002805227223 */ /* 0x000fe20000010006 */
[----:B------:R-:W-:Y:S01]  /*caf0*/  HADD2.F32 R6, -RZ, R90.H0_H0 ;  /* 0x2000005aff067230 */ /* 0x000fe20000004100 */
[C---:B------:R-:W-:Y:S01]  /*cb00*/  FFMA.FTZ R31, R4.reuse, R7, R3 ;  /* 0x00000007041f7223 */ /* 0x040fe20000010003 */
[----:B------:R-:W-:Y:S01]  /*cb10*/  HADD2.F32 R3, -RZ, R88.H0_H0 ;  /* 0x20000058ff037230 */ /* 0x000fe20000004100 */
[----:B------:R-:W-:Y:S01]  /*cb20*/  FMUL.FTZ R26, R4, R0 ;  /* 0x00000000041a7220 */ /* 0x000fe20000410000 */
[----:B------:R-:W-:Y:S01]  /*cb30*/  HADD2.F32 R0, -RZ, R89.H0_H0 ;  /* 0x20000059ff007230 */ /* 0x000fe20000004100 */
[----:B------:R-:W-:-:S02]  /*cb40*/  FMUL.FTZ R4, R20, R15 ;  /* 0x0000000f14047220 */ /* 0x000fc40000410000 */
[----:B------:R-:W-:Y:S02]  /*cb50*/  FMUL.FTZ R5, R23, R3 ;  /* 0x0000000317057220 */ /* 0x000fe40000410000 */
[----:B------:R-:W-:Y:S02]  /*cb60*/  FMUL.FTZ R16, R11, R15 ;  /* 0x0000000f0b107220 */ /* 0x000fe40000410000 */
[----:B------:R-:W-:Y:S01]  /*cb70*/  FFMA.FTZ R27, R9, R6, R5 ;  /* 0x00000006091b7223 */ /* 0x000fe20000010005 */
[----:B------:R-:W-:Y:S01]  /*cb80*/  HADD2.F32 R5, -RZ, R35.H0_H0 ;  /* 0x20000023ff057230 */ /* 0x000fe20000004100 */
[----:B------:R-:W-:Y:S01]  /*cb90*/  FFMA.FTZ R28, R11, R39, R4 ;  /* 0x000000270b1c7223 */ /* 0x000fe20000010004 */
        /* <DEDUP_REMOVED lines=14> */
[----:B------:R-:W-:Y:S01]  /*cc80*/  FFMA.FTZ R8, R21, R7, -R26 ;  /* 0x0000000715087223 */ /* 0x000fe2000001081a */
[----:B------:R-:W-:Y:S01]  /*cc90*/  F2FP.PACK_AB R7, R28, R31 ;  /* 0x0000001f1c07723e */ /* 0x000fe200000000ff */
        /* <DEDUP_REMOVED lines=8> */
[----:B------:R-:W-:-:S02]  /*cd20*/  F2FP.PACK_AB R4, R13, R27 ;  /* 0x0000001b0d04723e */ /* 0x000fc400000000ff */
[----:B------:R-:W-:Y:S02]  /*cd30*/  F2FP.PACK_AB R8, R3, R12 ;  /* 0x0000000c0308723e */ /* 0x000fe400000000ff */
[----:B------:R-:W-:Y:S02]  /*cd40*/  F2FP.PACK_AB R10, R0, R6 ;  /* 0x00000006000a723e */ /* 0x000fe400000000ff */
[----:B------:R-:W-:-:S03]  /*cd50*/  F2FP.PACK_AB R6, R17, R29 ;  /* 0x0000001d1106723e */ /* 0x000fc600000000ff */
[----:B------:R1:W-:Y:S04]  /*cd60*/  STS.128 [R44+0x6100], R8 ;  /* 0x006100082c007388 */ /* 0x0003e80000000c00 */
[----:B------:R1:W-:Y:S02]  /*cd70*/  STS.128 [R32+0x6100], R4 ;  /* 0x0061000420007388 */ /* 0x0003e40000000c00 */
.L_x_823:
[----:B------:R-:W-:Y:S05]  /*cd80*/  BSYNC B0 ;  /* 0x0000000000007941 */ /* 0x000fea0003800000 */
.L_x_822:
[----:B------:R-:W-:-:S04]  /*cd90*/  IADD3 R0, R61, 0x20, RZ ;  /* 0x000000203d007810 */ /* 0x000fc80007ffe0ff */
        /* <DEDUP_REMOVED lines=29> */
[--C-:B------:R-:W-:Y:S01]  /*cf70*/  HADD2.F32 R3, -RZ, R91.reuse.H0_H0 ;  /* 0x2000005bff037230 */ /* 0x100fe20000004100 */
[----:B------:R-:W-:Y:S02]  /*cf80*/  SHF.L.U32 R35, R5, 0x1, RZ ;  /* 0x0000000105237819 */ /* 0x000fe400000006ff */
[----:B------:R-:W-:Y:S01]  /*cf90*/  SHF.R.U32.HI R14, RZ, 0x10, R53 ;  /* 0x00000010ff0e7819 */ /* 0x000fe20000011635 */
[----:B------:R-:W-:Y:S01]  /*cfa0*/  IMAD.SHL.U32 R32, R0, 0x2, RZ ;  /* 0x0000000200207824 */ /* 0x000fe200078e00ff */
[----:B------:R-:W-:Y:S01]  /*cfb0*/  SHF.R.U32.HI R0, RZ, 0x10, R57 ;  /* 0x00000010ff007819 */ /* 0x000fe20000011639 */
[----:B------:R-:W1:Y:S01]  /*cfc0*/  LDS.128 R4, [R35+0x6100] ;  /* 0x0061000023047984 */ /* 0x000e620000000c00 */
[----:B------:R-:W-:Y:S01]  /*cfd0*/  SHF.R.U32.HI R15, RZ, 0x10, R59 ;  /* 0x00000010ff0f7819 */ /* 0x000fe2000001163b */
[----:B------:R-:W-:Y:S01]  /*cfe0*/  HADD2.F32 R41, -RZ, R14.H0_H0 ;  /* 0x2000000eff297230 */ /* 0x000fe20000004100 */
[----:B------:R-:W-:Y:S01]  /*cff0*/  SHF.R.U32.HI R16, RZ, 0x10, R55 ;  /* 0x00000010ff107819 */ /* 0x000fe20000011637 */
[----:B------:R-:W2:Y:S01]  /*d000*/  LDS.128 R8, [R32+0x6100] ;  /* 0x0061000020087984 */ /* 0x000ea20000000c00 */
[----:B------:R-:W-:Y:S01]  /*d010*/  HADD2.F32 R17, -RZ, R0.H0_H0 ;  /* 0x20000000ff117230 */ /* 0x000fe20000004100 */
[----:B------:R-:W-:Y:S01]  /*d020*/  SHF.R.U64 R29, R56, 0x10, R57 ;  /* 0x00000010381d7819 */ /* 0x000fe20000001239 */
[----:B------:R-:W-:Y:S01]  /*d030*/  HADD2.F32 R0, -RZ, R91.H1_H1 ;  /* 0x3000005bff007230 */ /* 0x000fe20000004100 */
[----:B------:R-:W-:Y:S01]  /*d040*/  SHF.R.U64 R34, R58, 0x10, R59 ;  /* 0x000000103a227819 */ /* 0x000fe2000000123b */
[----:B------:R-:W-:Y:S01]  /*d050*/  HADD2.F32 R15, -RZ, R15.H0_H0 ;  /* 0x2000000fff0f7230 */ /* 0x000fe20000004100 */
[----:B------:R-:W-:Y:S01]  /*d060*/  SHF.R.U64 R37, R52, 0x10, R53 ;  /* 0x0000001034257819 */ /* 0x000fe20000001235 */
[----:B------:R-:W-:Y:S01]  /*d070*/  HADD2.F32 R40, -RZ, R16.H0_H0 ;  /* 0x20000010ff287230 */ /* 0x000fe20000004100 */
[----:B------:R-:W-:-:S03]  /*d080*/  SHF.R.U64 R38, R54, 0x10, R55 ;  /* 0x0000001036267819 */ /* 0x000fc60000001237 */
        /* <DEDUP_REMOVED lines=16> */
[----:B------:R-:W-:Y:S01]  /*d190*/  HADD2.F32 R10, -RZ, R92.H0_H0 ;  /* 0x2000005cff0a7230 */ /* 0x000fe20000004100 */
[----:B------:R-:W-:Y:S01]  /*d1a0*/  FMUL.FTZ R3, R21, R0 ;  /* 0x0000000015037220 */ /* 0x000fe20000410000 */
[--C-:B------:R-:W-:Y:S02]  /*d1b0*/  HADD2.F32 R23, -RZ, R4.reuse.H0_H0 ;  /* 0x20000004ff177230 */ /* 0x100fe40000004100 */
[----:B------:R-:W-:Y:S01]  /*d1c0*/  HADD2.F32 R25, -RZ, R4.H1_H1 ;  /* 0x30000004ff197230 */ /* 0x000fe20000004100 */
[-C--:B------:R-:W-:Y:S01]  /*d1d0*/  FFMA.FTZ R39, R6, R10.reuse, R7 ;  /* 0x0000000a06277223 */ /* 0x080fe20000010007 */
[--C-:B------:R-:W-:Y:S01]  /*d1e0*/  HADD2.F32 R4, -RZ, R11.reuse.H0_H0 ;  /* 0x2000000bff047230 */ /* 0x100fe20000004100 */
[----:B------:R-:W-:Y:S01]  /*d1f0*/  FMUL.FTZ R6, R18, R17 ;  /* 0x0000001112067220 */ /* 0x000fe20000410000 */
[----:B------:R-:W-:Y:S01]  /*d200*/  HADD2.F32 R7, -RZ, R94.H1_H1 ;  /* 0x3000005eff077230 */ /* 0x000fe20000004100 */
[----:B------:R-:W-:Y:S01]  /*d210*/  FFMA.FTZ R10, R19, R10, -R33 ;  /* 0x0000000a130a7223 */ /* 0x000fe20000010821 */
[----:B------:R-:W-:Y:S01]  /*d220*/  HADD2.F32 R11, -RZ, R11.H1_H1 ;  /* 0x3000000bff0b7230 */ /* 0x000fe20000004100 */
[----:B------:R-:W-:Y:S01]  /*d230*/  FFMA.FTZ R36, R5, R41, R6 ;  /* 0x0000002905247223 */ /* 0x000fe20000010006 */
[----:B------:R-:W-:Y:S01]  /*d240*/  HADD2.F32 R6, -RZ, R95.H0_H0 ;  /* 0x2000005fff067230 */ /* 0x000fe20000004100 */
[C---:B------:R-:W-:Y:S01]  /*d250*/  FFMA.FTZ R31, R4.reuse, R7, R3 ;  /* 0x00000007041f7223 */ /* 0x040fe20000010003 */
[----:B------:R-:W-:Y:S01]  /*d260*/  HADD2.F32 R3, -RZ, R92.H1_H1 ;  /* 0x3000005cff037230 */ /* 0x000fe20000004100 */
        /* <DEDUP_REMOVED lines=38> */
.L_x_819:
[----:B------:R-:W-:Y:S05]  /*d4d0*/  BSYNC B1 ;  /* 0x0000000000017941 */ /* 0x000fea0003800000 */
.L_x_818:
[----:B------:R-:W-:-:S04]  /*d4e0*/  IADD3 R12, R60, 0x40, RZ ;  /* 0x000000403c0c7810 */ /* 0x000fc80007ffe0ff */
[----:B------:R-:W-:-:S13]  /*d4f0*/  ISETP.GE.AND P0, PT, R12, UR4, PT ;  /* 0x000000040c007c0c */ /* 0x000fda000bf06270 */
[----:B------:R-:W-:Y:S05]  /*d500*/  @P0 BRA `(.L_x_803) ;  /* 0x0000162000000947 */ /* 0x000fea0003800000 */
[----:B------:R-:W-:Y:S01]  /*d510*/  ISETP.GE.AND P0, PT, R61, c[0x0][0x27c], PT ;  /* 0x00009f003d007a0c */ /* 0x000fe20003f06270 */
[----:B------:R-:W-:-:S12]  /*d520*/  BSSY B0, `(.L_x_824) ;  /* 0x0000070000007945 */ /* 0x000fd80003800000 */
[----:B------:R-:W-:Y:S05]  /*d530*/  @P0 BRA `(.L_x_825) ;  /* 0x000006e000000947 */ /* 0x000fea0003800000 */
[----:B------:R-:W-:Y:S01]  /*d540*/  SHF.R.S32.HI R0, RZ, 0x1f, R12 ;  /* 0x0000001fff007819 */ /* 0x000fe2000001140c */
[----:B-1----:R-:W-:Y:S01]  /*d550*/  IMAD.MOV.U32 R6, RZ, RZ, c[0x0][0x27c] ;  /* 0x00009f00ff067624 */ /* 0x002fe200078e00ff */
        /* <DEDUP_REMOVED lines=14> */
[----:B------:R-:W-:Y:S02]  /*d640*/  SHF.R.U32.HI R8, RZ, 0x3, R0 ;  /* 0x00000003ff087819 */ /* 0x000fe40000011600 */
[----:B------:R-:W-:Y:S02]  /*d650*/  LOP3.LUT R3, R0, 0x18, R6, 0xf8, !PT ;  /* 0x0000001800037812 */ /* 0x000fe400078ef806 */
[----:B------:R-:W-:Y:S02]  /*d660*/  SHF.L.U32 R0, R7, 0xa, RZ ;  /* 0x0000000a07007819 */ /* 0x000fe400000006ff */
[-C--:B------:R-:W-:Y:S02]  /*d670*/  LOP3.LUT R5, R5, R8.reuse, RZ, 0x3c, !PT ;  /* 0x0000000805057212 */ /* 0x080fe400078e3cff */
[----:B------:R-:W-:Y:S02]  /*d680*/  LOP3.LUT R3, R3, R8, RZ, 0x3c, !PT ;  /* 0x0000000803037212 */ /* 0x000fe400078e3cff */
[----:B------:R-:W-:Y:S01]  /*d690*/  LOP3.LUT R0, R0, 0x7ffff000, RZ, 0xc0, !PT ;  /* 0x7ffff00000007812 */ /* 0x000fe200078ec0ff */
[----:B------:R-:W-:Y:S01]  /*d6a0*/  IMAD.IADD R5, R4, 0x1, R5 ;  /* 0x0000000104057824 */ /* 0x000fe200078e0205 */
[----:B------:R-:W-:-:S02]  /*d6b0*/  SHF.R.U32.HI R15, RZ, 0x10, R67 ;  /* 0x00000010ff0f7819 */ /* 0x000fc40000011643 */
[----:B------:R-:W-:Y:S02]  /*d6c0*/  IADD3 R0, R3, R0, R4 ;  /* 0x0000000003007210 */ /* 0x000fe40007ffe004 */
[----:B------:R-:W-:Y:S01]  /*d6d0*/  SHF.L.U32 R35, R5, 0x1, RZ ;  /* 0x0000000105237819 */ /* 0x000fe200000006ff */
[----:B------:R-:W-:Y:S01]  /*d6e0*/  HADD2.F32 R42, -RZ, R15.H0_H0 ;  /* 0x2000000fff2a7230 */ /* 0x000fe20000004100 */
[----:B------:R-:W-:Y:S01]  /*d6f0*/  SHF.L.U32 R32, R0, 0x1, RZ ;  /* 0x0000000100207819 */ /* 0x000fe200000006ff */
[----:B------:R-:W-:Y:S01]  /*d700*/  HADD2.F32 R0, -RZ, R97.H0_H0 ;  /* 0x20000061ff007230 */ /* 0x000fe20000004100 */
[----:B------:R-:W-:Y:S01]  /*d710*/  SHF.R.U32.HI R3, RZ, 0x10, R71 ;  /* 0x00000010ff037819 */ /* 0x000fe20000011647 */
[----:B------:R-:W1:Y:S01]  /*d720*/  LDS.128 R4, [R35+0x6100] ;  /* 0x0061000023047984 */ /* 0x000e620000000c00 */
[----:B------:R-:W-:Y:S02]  /*d730*/  SHF.R.U32.HI R16, RZ, 0x10, R69 ;  /* 0x00000010ff107819 */ /* 0x000fe40000011645 */
        /* <DEDUP_REMOVED lines=11> */
[----:B------:R-:W-:Y:S02]  /*d7f0*/  HADD2.F32 R39, -RZ, R39.H0_H0 ;  /* 0x20000027ff277230 */ /* 0x000fe40000004100 */
[----:B-1----:R-:W-:Y:S02]  /*d800*/  HADD2.F32 R20, -RZ, R7.H0_H0 ;  /* 0x20000007ff147230 */ /* 0x002fe40000004100 */
[--C-:B------:R-:W-:Y:S02]  /*d810*/  HADD2.F32 R22, -RZ, R5.reuse.H0_H0 ;  /* 0x20000005ff167230 */ /* 0x100fe40000004100 */
[----:B------:R-:W-:Y:S02]  /*d820*/  HADD2.F32 R21, -RZ, R5.H1_H1 ;  /* 0x30000005ff157230 */ /* 0x000fe40000004100 */
[----:B------:R-:W-:-:S02]  /*d830*/  HADD2.F32 R24, -RZ, R4.H0_H0 ;  /* 0x20000004ff187230 */ /* 0x000fc40000004100 */
[----:B------:R-:W-:Y:S02]  /*d840*/  HADD2.F32 R26, -RZ, R4.H1_H1 ;  /* 0x30000004ff1a7230 */ /* 0x000fe40000004100 */
[--C-:B--2---:R-:W-:Y:S02]  /*d850*/  HADD2.F32 R5, -RZ, R11.reuse.H0_H0 ;  /* 0x2000000bff057230 */ /* 0x104fe40000004100 */
[----:B------:R-:W-:Y:S02]  /*d860*/  HADD2.F32 R4, -RZ, R11.H1_H1 ;  /* 0x3000000bff047230 */ /* 0x000fe40000004100 */
[--C-:B------:R-:W-:Y:S01]  /*d870*/  HADD2.F32 R11, -RZ, R8.reuse.H0_H0 ;  /* 0x20000008ff0b7230 */ /* 0x100fe20000004100 */
[----:B------:R-:W-:Y:S01]  /*d880*/  FMUL.FTZ R34, R5, R0 ;  /* 0x0000000005227220 */ /* 0x000fe20000410000 */
[----:B------:R-:W-:Y:S01]  /*d890*/  HADD2.F32 R14, -RZ, R8.H1_H1 ;  /* 0x30000008ff0e7230 */ /* 0x000fe20000004100 */
[----:B------:R-:W-:Y:S01]  /*d8a0*/  FMUL.FTZ R31, R4, R18 ;  /* 0x00000012041f7220 */ /* 0x000fe20000410000 */
[----:B------:R-:W-:-:S02]  /*d8b0*/  HADD2.F32 R8, -RZ, R10.H0_H0 ;  /* 0x2000000aff087230 */ /* 0x000fc40000004100 */
[----:B------:R-:W-:Y:S02]  /*d8c0*/  HADD2.F32 R13, -RZ, R10.H1_H1 ;  /* 0x3000000aff0d7230 */ /* 0x000fe40000004100 */
[----:B------:R-:W-:Y:S01]  /*d8d0*/  HADD2.F32 R19, -RZ, R7.H1_H1 ;  /* 0x30000007ff137230 */ /* 0x000fe20000004100 */
[----:B------:R-:W-:Y:S01]  /*d8e0*/  FMUL.FTZ R7, R20, R0 ;  /* 0x0000000014077220 */ /* 0x000fe20000410000 */
[----:B------:R-:W-:Y:S02]  /*d8f0*/  HADD2.F32 R10, -RZ, R98.H0_H0 ;  /* 0x20000062ff0a7230 */ /* 0x000fe40000004100 */
[--C-:B------:R-:W-:Y:S01]  /*d900*/  HADD2.F32 R23, -RZ, R6.reuse.H0_H0 ;  /* 0x20000006ff177230 */ /* 0x100fe20000004100 */
[----:B------:R-:W-:Y:S01]  /*d910*/  FMUL.FTZ R0, R19, R18 ;  /* 0x0000001213007220 */ /* 0x000fe20000410000 */
[----:B------:R-:W-:Y:S01]  /*d920*/  HADD2.F32 R25, -RZ, R6.H1_H1 ;  /* 0x30000006ff197230 */ /* 0x000fe20000004100 */
[----:B------:R-:W-:Y:S01]  /*d930*/  FFMA.FTZ R40, R5, R10, R7 ;  /* 0x0000000a05287223 */ /* 0x000fe20000010007 */
[----:B------:R-:W-:Y:S01]  /*d940*/  HADD2.F32 R6, -RZ, R9.H0_H0 ;  /* 0x20000009ff067230 */ /* 0x000fe20000004100 */
[-C--:B------:R-:W-:Y:S01]  /*d950*/  FMUL.FTZ R5, R22, R3.reuse ;  /* 0x0000000316057220 */ /* 0x080fe20000410000 */
[----:B------:R-:W-:Y:S01]  /*d960*/  HADD2.F32 R7, -RZ, R99.H0_H0 ;  /* 0x20000063ff077230 */ /* 0x000fe20000004100 */
[----:B------:R-:W-:Y:S01]  /*d970*/  FFMA.FTZ R37, R4, R42, R0 ;  /* 0x0000002a04257223 */ /* 0x000fe20000010000 */
[----:B------:R-:W-:Y:S01]  /*d980*/  HADD2.F32 R9, -RZ, R9.H1_H1 ;  /* 0x30000009ff097230 */ /* 0x000fe20000004100 */
[C---:B------:R-:W-:Y:S01]  /*d990*/  FMUL.FTZ R27, R6.reuse, R3 ;  /* 0x00000003061b7220 */ /* 0x040fe20000410000 */
[----:B------:R-:W-:Y:S01]  /*d9a0*/  HADD2.F32 R3, -RZ, R98.H1_H1 ;  /* 0x30000062ff037230 */ /* 0x000fe20000004100 */
[----:B------:R-:W-:Y:S01]  /*d9b0*/  FFMA.FTZ R33, R6, R7, R5 ;  /* 0x0000000706217223 */ /* 0x000fe20000010005 */
[----:B------:R-:W-:Y:S01]  /*d9c0*/  HADD2.F32 R6, -RZ, R100.H0_H0 ;  /* 0x20000064ff067230 */ /* 0x000fe20000004100 */
[----:B------:R-:W-:Y:S01]  /*d9d0*/  FMUL.FTZ R4, R21, R15 ;  /* 0x0000000f15047220 */ /* 0x000fe20000410000 */
[----:B------:R-:W-:Y:S01]  /*d9e0*/  HADD2.F32 R0, -RZ, R99.H1_H1 ;  /* 0x30000063ff007230 */ /* 0x000fe20000004100 */
[----:B------:R-:W-:-:S02]  /*d9f0*/  FMUL.FTZ R5, R24, R3 ;  /* 0x0000000318057220 */ /* 0x000fc40000410000 */
[----:B------:R-:W-:Y:S01]  /*da00*/  FFMA.FTZ R30, R9, R41, R4 ;  /* 0x00000029091e7223 */ /* 0x000fe20000010004 */
[----:B------:R-:W-:Y:S01]  /*da10*/  HADD2.F32 R4, -RZ, R100.H1_H1 ;  /* 0x30000064ff047230 */ /* 0x000fe20000004100 */
[----:B------:R-:W-:Y:S01]  /*da20*/  FFMA.FTZ R28, R11, R6, R5 ;  /* 0x000000060b1c7223 */ /* 0x000fe20000010005 */
[----:B------:R-:W-:Y:S01]  /*da30*/  HADD2.F32 R5, -RZ, R29.H0_H0 ;  /* 0x2000001dff057230 */ /* 0x000fe20000004100 */
        /* <DEDUP_REMOVED lines=30> */
.L_x_825:
[----:B------:R-:W-:Y:S05]  /*dc20*/  BSYNC B0 ;  /* 0x0000000000007941 */ /* 0x000fea0003800000 */
.L_x_824:
        /* <DEDUP_REMOVED lines=36> */
[----:B------:R-:W-:Y:S01]  /*de70*/  SHF.R.U32.HI R3, RZ, 0x10, R79 ;  /* 0x00000010ff037819 */ /* 0x000fe2000001164f */
[----:B------:R-:W-:Y:S01]  /*de80*/  HADD2.F32 R42, -RZ, R15.H0_H0 ;  /* 0x2000000fff2a7230 */ /* 0x000fe20000004100 */
[----:B------:R-:W-:Y:S01]  /*de90*/  SHF.L.U32 R32, R0, 0x1, RZ ;  /* 0x0000000100207819 */ /* 0x000fe200000006ff */
[----:B------:R-:W1:Y:S01]  /*dea0*/  LDS.128 R4, [R36+0x6100] ;  /* 0x0061000024047984 */ /* 0x000e620000000c00 */
[----:B------:R-:W-:Y:S01]  /*deb0*/  HADD2.F32 R0, -RZ, R103.H0_H0 ;  /* 0x20000067ff007230 */ /* 0x000fe20000004100 */
[----:B------:R-:W-:Y:S01]  /*dec0*/  SHF.R.U32.HI R16, RZ, 0x10, R77 ;  /* 0x00000010ff107819 */ /* 0x000fe2000001164d */
[----:B------:R-:W-:Y:S01]  /*ded0*/  HADD2.F32 R18, -RZ, R3.H0_H0 ;  /* 0x20000003ff127230 */ /* 0x000fe20000004100 */
[----:B------:R-:W2:Y:S01]  /*dee0*/  LDS.128 R8, [R32+0x6100] ;  /* 0x0061000020087984 */ /* 0x000ea20000000c00 */
[----:B------:R-:W-:Y:S01]  /*def0*/  HADD2.F32 R3, -RZ, R103.H1_H1 ;  /* 0x30000067ff037230 */ /* 0x000fe20000004100 */
[----:B------:R-:W-:Y:S01]  /*df00*/  SHF.R.U32.HI R17, RZ, 0x10, R73 ;  /* 0x00000010ff117819 */ /* 0x000fe20000011649 */
[----:B------:R-:W-:Y:S01]  /*df10*/  HADD2.F32 R15, -RZ, R16.H0_H0 ;  /* 0x20000010ff0f7230 */ /* 0x000fe20000004100 */
        /* <DEDUP_REMOVED lines=8> */
[----:B------:R-:W-:Y:S02]  /*dfa0*/  HADD2.F32 R21, -RZ, R5.H1_H1 ;  /* 0x30000005ff157230 */ /* 0x000fe40000004100 */
[--C-:B------:R-:W-:Y:S02]  /*dfb0*/  HADD2.F32 R24, -RZ, R4.reuse.H0_H0 ;  /* 0x20000004ff187230 */ /* 0x100fe40000004100 */
[----:B------:R-:W-:-:S02]  /*dfc0*/  HADD2.F32 R26, -RZ, R4.H1_H1 ;  /* 0x30000004ff1a7230 */ /* 0x000fc40000004100 */
[--C-:B--2---:R-:W-:Y:S02]  /*dfd0*/  HADD2.F32 R5, -RZ, R11.reuse.H0_H0 ;  /* 0x2000000bff057230 */ /* 0x104fe40000004100 */
[----:B------:R-:W-:Y:S02]  /*dfe0*/  HADD2.F32 R4, -RZ, R11.H1_H1 ;  /* 0x3000000bff047230 */ /* 0x000fe40000004100 */
[--C-:B------:R-:W-:Y:S01]  /*dff0*/  HADD2.F32 R11, -RZ, R8.reuse.H0_H0 ;  /* 0x20000008ff0b7230 */ /* 0x100fe20000004100 */
[----:B------:R-:W-:Y:S01]  /*e000*/  FMUL.FTZ R34, R5, R0 ;  /* 0x0000000005227220 */ /* 0x000fe20000410000 */
[----:B------:R-:W-:Y:S01]  /*e010*/  HADD2.F32 R14, -RZ, R8.H1_H1 ;  /* 0x30000008ff0e7230 */ /* 0x000fe20000004100 */
[----:B------:R-:W-:Y:S01]  /*e020*/  FMUL.FTZ R31, R4, R18 ;  /* 0x00000012041f7220 */ /* 0x000fe20000410000 */
[--C-:B------:R-:W-:Y:S02]  /*e030*/  HADD2.F32 R8, -RZ, R10.reuse.H0_H0 ;  /* 0x2000000aff087230 */ /* 0x100fe40000004100 */
[----:B------:R-:W-:-:S02]  /*e040*/  HADD2.F32 R13, -RZ, R10.H1_H1 ;  /* 0x3000000aff0d7230 */ /* 0x000fc40000004100 */
[----:B------:R-:W-:Y:S01]  /*e050*/  HADD2.F32 R19, -RZ, R7.H1_H1 ;  /* 0x30000007ff137230 */ /* 0x000fe20000004100 */
[----:B------:R-:W-:Y:S01]  /*e060*/  FMUL.FTZ R7, R20, R0 ;  /* 0x0000000014077220 */ /* 0x000fe20000410000 */
[----:B------:R-:W-:Y:S02]  /*e070*/  HADD2.F32 R10, -RZ, R105.H0_H0 ;  /* 0x20000069ff0a7230 */ /* 0x000fe40000004100 */
[--C-:B------:R-:W-:Y:S01]  /*e080*/  HADD2.F32 R23, -RZ, R6.reuse.H0_H0 ;  /* 0x20000006ff177230 */ /* 0x100fe20000004100 */
[----:B------:R-:W-:Y:S01]  /*e090*/  FMUL.FTZ R0, R19, R18 ;  /* 0x0000001213007220 */ /* 0x000fe20000410000 */
[----:B------:R-:W-:Y:S01]  /*e0a0*/  HADD2.F32 R25, -RZ, R6.H1_H1 ;  /* 0x30000006ff197230 */ /* 0x000fe20000004100 */
[----:B------:R-:W-:Y:S01]  /*e0b0*/  FFMA.FTZ R40, R5, R10, R7 ;  /* 0x0000000a05287223 */ /* 0x000fe20000010007 */
[--C-:B------:R-:W-:Y:S01]  /*e0c0*/  HADD2.F32 R6, -RZ, R9.reuse.H0_H0 ;  /* 0x20000009ff067230 */ /* 0x100fe20000004100 */
[-C--:B------:R-:W-:Y:S01]  /*e0d0*/  FMUL.FTZ R5, R22, R3.reuse ;  /* 0x0000000316057220 */ /* 0x080fe20000410000 */
[--C-:B------:R-:W-:Y:S01]  /*e0e0*/  HADD2.F32 R7, -RZ, R106.reuse.H0_H0 ;  /* 0x2000006aff077230 */ /* 0x100fe20000004100 */
        /* <DEDUP_REMOVED lines=15> */
[----:B------:R-:W-:Y:S01]  /*e1e0*/  FMUL.FTZ R16, R11, R3 ;  /* 0x000000030b107220 */ /* 0x000fe20000410000 */
[----:B------:R-:W-:Y:S01]  /*e1f0*/  HADD2.F32 R35, -RZ, R39.H0_H0 ;  /* 0x20000027ff237230 */ /* 0x000fe20000004100 */
        /* <DEDUP_REMOVED lines=27> */
.L_x_827:
[----:B------:R-:W-:Y:S05]  /*e3b0*/  BSYNC B0 ;  /* 0x0000000000007941 */ /* 0x000fea0003800000 */
.L_x_826:
        /* <DEDUP_REMOVED lines=34> */
[----:B------:R-:W-:Y:S01]  /*e5e0*/  SHF.R.U32.HI R15, RZ, 0x10, R81 ;  /* 0x00000010ff0f7819 */ /* 0x000fe20000011651 */
[----:B------:R-:W-:Y:S01]  /*e5f0*/  HADD2.F32 R41, -RZ, R14.H0_H0 ;  /* 0x2000000eff297230 */ /* 0x000fe20000004100 */
        /* <DEDUP_REMOVED lines=10> */
[----:B------:R-:W-:Y:S01]  /*e6a0*/  HADD2.F32 R3, -RZ, R109.H1_H1 ;  /* 0x3000006dff037230 */ /* 0x000fe20000004100 */
[----:B------:R-:W-:Y:S01]  /*e6b0*/  SHF.R.U64 R34, R82, 0x10, R83 ;  /* 0x0000001052227819 */ /* 0x000fe20000001253 */
[----:B------:R-:W-:Y:S01]  /*e6c0*/  HADD2.F32 R40, -RZ, R16.H0_H0 ;  /* 0x20000010ff287230 */ /* 0x000fe20000004100 */
[----:B------:R-:W-:-:S02]  /*e6d0*/  SHF.R.U64 R37, R84, 0x10, R85 ;  /* 0x0000001054257819 */ /* 0x000fc40000001255 */
[----:B------:R-:W-:Y:S01]  /*e6e0*/  SHF.R.U64 R38, R86, 0x10, R87 ;  /* 0x0000001056267819 */ /* 0x000fe20000001257 */
[----:B------:R-:W-:Y:S02]  /*e6f0*/  HADD2.F32 R34, -RZ, R34.H0_H0 ;  /* 0x20000022ff227230 */ /* 0x000fe40000004100 */
[----:B------:R-:W-:Y:S02]  /*e700*/  HADD2.F32 R37, -RZ, R37.H0_H0 ;  /* 0x20000025ff257230 */ /* 0x000fe40000004100 */
[----:B------:R-:W-:Y:S02]  /*e710*/  HADD2.F32 R38, -RZ, R38.H0_H0 ;  /* 0x20000026ff267230 */ /* 0x000fe40000004100 */
[----:B-1----:R-:W-:Y:S02]  /*e720*/  HADD2.F32 R19, -RZ, R7.H0_H0 ;  /* 0x20000007ff137230 */ /* 0x002fe40000004100 */
[--C-:B------:R-:W-:Y:S02]  /*e730*/  HADD2.F32 R21, -RZ, R5.reuse.H0_H0 ;  /* 0x20000005ff157230 */ /* 0x100fe40000004100 */
[----:B------:R-:W-:-:S02]  /*e740*/  HADD2.F32 R20, -RZ, R5.H1_H1 ;  /* 0x30000005ff147230 */ /* 0x000fc40000004100 */
[--C-:B------:R-:W-:Y:S02]  /*e750*/  HADD2.F32 R23, -RZ, R4.reuse.H0_H0 ;  /* 0x20000004ff177230 */ /* 0x100fe40000004100 */
        /* <DEDUP_REMOVED lines=17> */
[----:B------:R-:W-:Y:S01]  /*e870*/  FMUL.FTZ R5, R21, R3 ;  /* 0x0000000315057220 */ /* 0x000fe20000410000 */
        /* <DEDUP_REMOVED lines=10> */
[----:B------:R-:W-:Y:S02]  /*e920*/  FMUL.FTZ R17, R9, R15 ;  /* 0x0000000f09117220 */ /* 0x000fe40000410000 */
[----:B------:R-:W-:Y:S01]  /*e930*/  FFMA.FTZ R27, R11, R6, R5 ;  /* 0x000000060b1b7223 */ /* 0x000fe20000010005 */
[----:B------:R-:W-:Y:S01]  /*e940*/  HADD2.F32 R5, -RZ, R28.H0_H0 ;  /* 0x2000001cff057230 */ /* 0x000fe20000004100 */
[----:B------:R-:W-:Y:S01]  /*e950*/  FFMA.FTZ R29, R9, R40, R4 ;  /* 0x00000028091d7223 */ /* 0x000fe20000010004 */
[----:B------:R-:W-:Y:S01]  /*e960*/  HADD2.F32 R4, -RZ, R112.H1_H1 ;  /* 0x30000070ff047230 */ /* 0x000fe20000004100 */
[----:B------:R-:W-:Y:S02]  /*e970*/  FMUL.FTZ R15, R11, R3 ;  /* 0x000000030b0f7220 */ /* 0x000fe40000410000 */
[-C--:B------:R-:W-:Y:S02]  /*e980*/  FMUL.FTZ R3, R22, R0.reuse ;  /* 0x0000000016037220 */ /* 0x080fe40000410000 */
[----:B------:R-:W-:-:S02]  /*e990*/  FMUL.FTZ R14, R8, R0 ;  /* 0x00000000080e7220 */ /* 0x000fc40000410000 */
[-C--:B------:R-:W-:Y:S02]  /*e9a0*/  FMUL.FTZ R0, R25, R5.reuse ;  /* 0x0000000519007220 */ /* 0x080fe40000410000 */
[----:B------:R-:W-:Y:S02]  /*e9b0*/  FFMA.FTZ R28, R8, R4, R3 ;  /* 0x00000004081c7223 */ /* 0x000fe40000010003 */
[-C--:B------:R-:W-:Y:S02]  /*e9c0*/  FMUL.FTZ R3, R24, R34.reuse ;  /* 0x0000002218037220 */ /* 0x080fe40000410000 */
        /* <DEDUP_REMOVED lines=22> */
.L_x_803:
[----:B------:R-:W-:Y:S05]  /*eb30*/  BSYNC B2 ;  /* 0x0000000000027941 */ /* 0x000fea0003800000 */
.L_x_785:
[----:B------:R-:W-:Y:S01]  /*eb40*/  IMAD R0, R114, c[0x0][0x208], RZ ;  /* 0x0000820072007a24 */ /* 0x000fe200078e02ff */
[----:B-1----:R-:W-:Y:S01]  /*eb50*/  LOP3.LUT R7, R118, 0xfffffff8, RZ, 0xc0, !PT ;  /* 0xfffffff876077812 */ /* 0x002fe200078ec0ff */
[----:B------:R-:W-:Y:S01]  /*eb60*/  IMAD.WIDE.U32 R4, R120, c[0x0][0x208], RZ ;  /* 0x0000820078047a25 */ /* 0x000fe200078e00ff */
[----:B------:R-:W-:Y:S01]  /*eb70*/  SHF.R.S32.HI R16, RZ, 0x1f, R102 ;  /* 0x0000001fff107819 */ /* 0x000fe20000011466 */
[----:B------:R-:W-:-:S04]  /*eb80*/  DEPBAR.LE SB0, 0x0 ;  /* 0x000080000000791a */ /* 0x000fc80000000000 */
[----:B------:R-:W-:Y:S01]  /*eb90*/  IMAD R0, R120, c[0x0][0x20c], R0 ;  /* 0x0000830078007a24 */ /* 0x000fe200078e0200 */
[----:B------:R-:W-:Y:S01]  /*eba0*/  SHF.R.S32.HI R13, RZ, 0x1f, R108 ;  /* 0x0000001fff0d7819 */ /* 0x000fe2000001146c */
[----:B------:R-:W-:Y:S01]  /*ebb0*/  IMAD.IADD R7, R159, 0x1, -R7 ;  /* 0x000000019f077824 */ /* 0x000fe200078e0a07 */
[----:B------:R-:W-:Y:S01]  /*ebc0*/  ISETP.GE.AND P2, PT, R161, c[0x0][0x1d4], PT ;  /* 0x00007500a1007a0c */ /* 0x000fe20003f46270 */
[----:B------:R-:W-:Y:S01]  /*ebd0*/  IMAD.IADD R5, R5, 0x1, R0 ;  /* 0x0000000105057824 */ /* 0x000fe200078e0200 */
[----:B------:R-:W-:Y:S01]  /*ebe0*/  P2R R64, PR, RZ, 0x8 ;  /* 0x00000008ff407803 */ /* 0x000fe20000000000 */
[----:B------:R-:W-:Y:S01]  /*ebf0*/  IMAD R0, R115, c[0x0][0x218], RZ ;  /* 0x0000860073007a24 */ /* 0x000fe200078e02ff */
[----:B------:R-:W-:Y:S01]  /*ec00*/  LEA.HI R3, R7, R7, RZ, 0x1 ;  /* 0x0000000707037211 */ /* 0x000fe200078f08ff */
[----:B------:R-:W-:Y:S01]  /*ec10*/  IMAD.WIDE.U32 R4, R119, c[0x0][0x218], R4 ;  /* 0x0000860077047a25 */ /* 0x000fe200078e0004 */
[----:B------:R-:W-:Y:S01]  /*ec20*/  SHF.R.S32.HI R162, RZ, 0x1f, R161 ;  /* 0x0000001fffa27819 */ /* 0x000fe200000114a1 */
[----:B------:R-:W-:-:S02]  /*ec30*/  UISETP.GE.AND UP0, UPT, UR8, 0x2, UPT ;  /* 0x000000020800788c */ /* 0x000fc4000bf06270 */
[----:B------:R-:W-:Y:S01]  /*ec40*/  IMAD R0, R119, c[0x0][0x21c], R0 ;  /* 0x0000870077007a24 */ /* 0x000fe200078e0200 */
[----:B------:R-:W-:Y:S01]  /*ec50*/  BAR.SYNC.DEFER_BLOCKING 0x0 ;  /* 0x0000000000007b1d */ /* 0x000fe20000010000 */
[----:B------:R-:W-:Y:S01]  /*ec60*/  IADD3 R6, P0, R4, UR24, RZ ;  /* 0x0000001804067c10 */ /* 0x000fe2000ff1e0ff */
[----:B------:R-:W-:-:S03]  /*ec70*/  IMAD.WIDE R14, R161, 0x2, RZ ;  /* 0x00000002a10e7825 */ /* 0x000fc600078e02ff */
[----:B------:R-:W-:Y:S01]  /*ec80*/  IADD3.X R4, R5, UR10, R0, P0, !PT ;  /* 0x0000000a05047c10 */ /* 0x000fe200087fe400 */
[----:B------:R-:W-:Y:S01]  /*ec90*/  IMAD.SHL.U32 R155, R96, 0x2, RZ ;  /* 0x00000002609b7824 */ /* 0x000fe200078e00ff */
[C---:B------:R-:W-:Y:S02]  /*eca0*/  LEA R0, P0, R6.reuse, c[0x0][0x1f8], 0x1 ;  /* 0x00007e0006007a11 */ /* 0x040fe400078008ff */
[----:B------:R-:W-:Y:S02]  /*ecb0*/  LEA.HI R5, R93, R93, RZ, 0x1 ;  /* 0x0000005d5d057211 */ /* 0x000fe400078f08ff */
[----:B------:R-:W-:Y:S01]  /*ecc0*/  LEA.HI.X R4, R6, c[0x0][0x1fc], R4, 0x1, P0 ;  /* 0x00007f0006047a11 */ /* 0x000fe200000f0c04 */
[----:B------:R-:W1:Y:S01]  /*ecd0*/  SHFL.IDX PT, R11, R0, RZ, 0x1c1f ;  /* 0x001c1fff000b7589 */ /* 0x000e6200000e0000 */
[----:B------:R-:W-:Y:S02]  /*ece0*/  SHF.R.S32.HI R6, RZ, 0x1, R3 ;  /* 0x00000001ff067819 */ /* 0x000fe40000011403 */
[----:B------:R-:W-:Y:S01]  /*ecf0*/  LOP3.LUT R5, R5, 0xfffffffe, RZ, 0xc0, !PT ;  /* 0xfffffffe05057812 */ /* 0x000fe200078ec0ff */
[----:B------:R-:W2:Y:S01]  /*ed00*/  SHFL.IDX PT, R12, R4, RZ, 0x1c1f ;  /* 0x001c1fff040c7589 */ /* 0x000ea200000e0000 */
[----:B------:R-:W-:-:S03]  /*ed10*/  LOP3.LUT P1, RZ, R6, 0x2, RZ, 0xc0, !PT ;  /* 0x0000000206ff7812 */ /* 0x000fc6000782c0ff */
[----:B------:R3:W4:Y:S01]  /*ed20*/  SHFL.IDX PT, R9, R0, 0x1, 0x1c1f ;  /* 0x003c1f0000097f89 */ /* 0x00072200000e0000 */
[----:B------:R-:W-:-:S03]  /*ed30*/  IMAD.IADD R8, R93, 0x1, -R5 ;  /* 0x000000015d087824 */ /* 0x000fc600078e0a05 */
[----:B------:R5:W5:Y:S01]  /*ed40*/  SHFL.IDX PT, R10, R4, 0x1, 0x1c1f ;  /* 0x003c1f00040a7f89 */ /* 0x000b6200000e0000 */
[----:B-1----:R-:W-:-:S05]  /*ed50*/  IADD3 R58, P0, R11, R14, RZ ;  /* 0x0000000e0b3a7210 */ /* 0x002fca0007f1e0ff */
[----:B--2---:R-:W-:Y:S01]  /*ed60*/  IMAD.X R59, R12, 0x1, R15, P0 ;  /* 0x000000010c3b7824 */ /* 0x004fe200000e060f */
[----:B---3--:R-:W-:Y:S01]  /*ed70*/  LOP3.LUT R0, R3, 0x3fffffe, RZ, 0xc0, !PT ;  /* 0x03fffffe03007812 */ /* 0x008fe200078ec0ff */
[----:B------:R-:W-:Y:S01]  /*ed80*/  IMAD.SHL.U32 R3, R6, 0x40, RZ ;  /* 0x0000004006037824 */ /* 0x000fe200078e00ff */
[----:B----4-:R-:W-:Y:S02]  /*ed90*/  IADD3 R56, P0, R14, R9, RZ ;  /* 0x000000090e387210 */ /* 0x010fe40007f1e0ff */
[----:B-----5:R-:W-:Y:S01]  /*eda0*/  LOP3.LUT R4, R113, 0x7fffffe, RZ, 0xc0, !PT ;  /* 0x07fffffe71047812 */ /* 0x020fe200078ec0ff */
[----:B------:R-:W-:Y:S01]  /*edb0*/  IMAD.IADD R5, R7, 0x1, -R0 ;  /* 0x0000000107057824 */ /* 0x000fe200078e0a00 */
[----:B------:R-:W-:Y:S01]  /*edc0*/  LOP3.LUT R0, R3, 0xc0, RZ, 0xc0, !PT ;  /* 0x000000c003007812 */ /* 0x000fe200078ec0ff */
[----:B------:R-:W-:Y:S01]  /*edd0*/  IMAD.SHL.U32 R7, R117, 0x8, RZ ;  /* 0x0000000875077824 */ /* 0x000fe200078e00ff */
[----:B------:R-:W-:Y:S01]  /*ede0*/  SHF.R.S32.HI R6, RZ, 0x1f, R101 ;  /* 0x0000001fff067819 */ /* 0x000fe20000011465 */
[----:B------:R-:W-:Y:S01]  /*edf0*/  IMAD.IADD R150, R108, 0x1, -R4 ;  /* 0x000000016c967824 */ /* 0x000fe200078e0a04 */
[----:B------:R-:W-:Y:S01]  /*ee00*/  LEA.HI R4, R16, R102, RZ, 0x3 ;  /* 0x0000006610047211 */ /* 0x000fe200078f18ff */
[----:B------:R-:W-:Y:S01]  /*ee10*/  IMAD.X R57, R15, 0x1, R10, P0 ;  /* 0x000000010f397824 */ /* 0x000fe200000e060a */
[----:B------:R-:W-:-:S02]  /*ee20*/  LOP3.LUT R3, R0, 0x8, R7, 0xf8, !PT ;  /* 0x0000000800037812 */ /* 0x000fc400078ef807 */
[----:B------:R-:W-:Y:S02]  /*ee30*/  SHF.R.U32.HI R0, RZ, 0x3, R0 ;  /* 0x00000003ff007819 */ /* 0x000fe40000011600 */
[----:B------:R-:W-:Y:S02]  /*ee40*/  LOP3.LUT R158, R4, 0xfffffff8, RZ, 0xc0, !PT ;  /* 0xfffffff8049e7812 */ /* 0x000fe400078ec0ff */
[----:B------:R-:W-:Y:S01]  /*ee50*/  LOP3.LUT R3, R3, R0, RZ, 0x3c, !PT ;  /* 0x0000000003037212 */ /* 0x000fe200078e3cff */
[----:B------:R-:W-:Y:S01]  /*ee60*/  IMAD R0, R8, 0x8, R5 ;  /* 0x0000000808007824 */ /* 0x000fe200078e0205 */
[----:B------:R-:W-:Y:S01]  /*ee70*/  LEA.HI R7, R13, R108, RZ, 0x3 ;  /* 0x0000006c0d077211 */ /* 0x000fe200078f18ff */
[----:B------:R-:W-:Y:S01]  /*ee80*/  IMAD.WIDE R4, R158, 0x2, RZ ;  /* 0x000000029e047825 */ /* 0x000fe200078e02ff */
[----:B------:R-:W-:Y:S01]  /*ee90*/  LEA.HI R6, R6, R101, RZ, 0x3 ;  /* 0x0000006506067211 */ /* 0x000fe200078f18ff */
[----:B------:R-:W-:Y:S01]  /*eea0*/  STL [R1+0x58], R158 ;  /* 0x0000589e01007387 */ /* 0x000fe20000100800 */
[----:B------:R-:W-:Y:S01]  /*eeb0*/  SHF.R.S32.HI R160, RZ, 0x1f, R158 ;  /* 0x0000001fffa07819 */ /* 0x000fe2000001149e */
[----:B------:R-:W-:Y:S01]  /*eec0*/  IMAD.SHL.U32 R7, R7, 0x20, RZ ;  /* 0x0000002007077824 */ /* 0x000fe200078e00ff */
[----:B------:R-:W-:Y:S01]  /*eed0*/  IADD3 R54, P0, R11, R4, RZ ;  /* 0x000000040b367210 */ /* 0x000fe20007f1e0ff */
[----:B------:R-:W-:Y:S01]  /*eee0*/  IMAD.U32 R0, R0, 0x20, R3 ;  /* 0x0000002000007824 */ /* 0x000fe200078e0003 */
[----:B------:R-:W-:Y:S01]  /*eef0*/  LOP3.LUT R156, R6, 0xfffffff8, RZ, 0xc0, !PT ;  /* 0xfffffff8069c7812 */ /* 0x000fe200078ec0ff */
[----:B------:R-:W-:Y:S01]  /*ef00*/  IMAD.SHL.U32 R3, R116, 0x40, RZ ;  /* 0x0000004074037824 */ /* 0x000fe200078e00ff */
[----:B------:R-:W-:Y:S01]  /*ef10*/  LOP3.LUT R149, R7, 0xffffff00, RZ, 0xc0, !PT ;  /* 0xffffff0007957812 */ /* 0x000fe200078ec0ff */
[----:B------:R-:W-:Y:S01]  /*ef20*/  IMAD.X R55, R12, 0x1, R5, P0 ;  /* 0x000000010c377824 */ /* 0x000fe200000e0605 */
[-C--:B------:R-:W-:Y:S01]  /*ef30*/  IADD3 R52, P0, R4, R9.reuse, RZ ;  /* 0x0000000904347210 */ /* 0x080fe20007f1e0ff */
[----:B------:R-:W-:Y:S01]  /*ef40*/  IMAD.SHL.U32 R8, R8, 0x8, RZ ;  /* 0x0000000808087824 */ /* 0x000fe200078e00ff */
[----:B------:R-:W-:Y:S01]  /*ef50*/  LOP3.LUT R3, R3, 0xc0, RZ, 0xc0, !PT ;  /* 0x000000c003037812 */ /* 0x000fe200078ec0ff */
[----:B------:R-:W-:Y:S01]  /*ef60*/  IMAD.WIDE R6, R156, 0x2, RZ ;  /* 0x000000029c067825 */ /* 0x000fe200078e02ff */
[----:B------:R-:W-:Y:S01]  /*ef70*/  SHF.R.S32.HI R157, RZ, 0x1f, R156 ;  /* 0x0000001fff9d7819 */ /* 0x000fe2000001149c */
[----:B------:R-:W-:Y:S01]  /*ef80*/  STL [R1+0x60], R156 ;  /* 0x0000609c01007387 */ /* 0x000fe20000100800 */
[----:B------:R-:W-:Y:S01]  /*ef90*/  LOP3.LUT R8, R3, 0x8, R8, 0xf8, !PT ;  /* 0x0000000803087812 */ /* 0x000fe200078ef808 */
[----:B------:R-:W-:Y:S01]  /*efa0*/  IMAD.X R53, R5, 0x1, R10, P0 ;  /* 0x0000000105357824 */ /* 0x000fe200000e060a */
[----:B------:R-:W-:Y:S01]  /*efb0*/  SHF.R.U32.HI R4, RZ, 0x3, R3 ;  /* 0x00000003ff047819 */ /* 0x000fe20000011603 */
[----:B------:R-:W-:Y:S01]  /*efc0*/  IMAD R3, R153, 0x200, R149 ;  /* 0x0000020099037824 */ /* 0x000fe200078e0295 */
[----:B------:R-:W-:Y:S01]  /*efd0*/  IADD3 R38, P0, R11, R6, RZ ;  /* 0x000000060b267210 */ /* 0x000fe20007f1e0ff */
[----:B------:R-:W-:Y:S01]  /*efe0*/  IMAD.SHL.U32 R224, R0, 0x2, RZ ;  /* 0x0000000200e07824 */ /* 0x000fe200078e00ff */
[----:B------:R-:W-:Y:S01]  /*eff0*/  LOP3.LUT R148, R8, R4, RZ, 0x3c, !PT ;  /* 0x0000000408947212 */ /* 0x000fe200078e3cff */
[----:B------:R-:W-:Y:S01]  /*f000*/  IMAD R0, R150, 0x20, R3 ;  /* 0x0000002096007824 */ /* 0x000fe200078e0203 */
[----:B------:R-:W-:Y:S01]  /*f010*/  STL [R1], R155 ;  /* 0x0000009b01007387 */ /* 0x000fe20000100800 */
[----:B------:R-:W-:Y:S01]  /*f020*/  IMAD.X R39, R12, 0x1, R7, P0 ;  /* 0x000000010c277824 */ /* 0x000fe200000e0607 */
[----:B------:R-:W-:Y:S01]  /*f030*/  IADD3 R36, P0, R6, R9, RZ ;  /* 0x0000000906247210 */ /* 0x000fe20007f1e0ff */
[----:B------:R-:W-:Y:S01]  /*f040*/  IMAD.IADD R0, R148, 0x1, R0 ;  /* 0x0000000194007824 */ /* 0x000fe200078e0200 */
[C---:B------:R-:W-:Y:S01]  /*f050*/  IADD3 R3, R224.reuse, 0x3100, RZ ;  /* 0x00003100e0037810 */ /* 0x040fe20007ffe0ff */
[----:B------:R-:W-:Y:S01]  /*f060*/  LDSM.16.M88.4 R24, [R224+0x3900] ;  /* 0x00390000e018783b */ /* 0x000fe20000000200 */
[----:B------:R-:W-:Y:S01]  /*f070*/  IADD3 R229, R224, 0x3120, RZ ;  /* 0x00003120e0e57810 */ /* 0x000fe20007ffe0ff */
[----:B------:R-:W-:Y:S01]  /*f080*/  IMAD.X R37, R7, 0x1, R10, P0 ;  /* 0x0000000107257824 */ /* 0x000fe200000e060a */
[----:B------:R-:W-:Y:S01]  /*f090*/  ISETP.LT.OR P0, PT, R104, 0x1, P2 ;  /* 0x000000016800780c */ /* 0x000fe20001701670 */
[----:B------:R-:W-:Y:S01]  /*f0a0*/  IMAD.SHL.U32 R227, R0, 0x2, RZ ;  /* 0x0000000200e37824 */ /* 0x000fe200078e00ff */
[----:B------:R-:W-:Y:S01]  /*f0b0*/  @P1 IADD3 R229, R3, -0x20, RZ ;  /* 0xffffffe003e51810 */ /* 0x000fe20007ffe0ff */
[----:B------:R-:W-:Y:S01]  /*f0c0*/  LDSM.16.M88.4 R32, [R224+0x3100] ;  /* 0x00310000e020783b */ /* 0x000fe20000000200 */
[----:B------:R-:W-:Y:S01]  /*f0d0*/  ISETP.GE.AND P1, PT, R102, c[0x0][0x1d4], PT ;  /* 0x0000750066007a0c */ /* 0x000fe20003f26270 */
[----:B------:R-:W-:Y:S01]  /*f0e0*/  IMAD R228, R2, 0x2, R227 ;  /* 0x0000000202e47824 */ /* 0x000fe200078e02e3 */
[----:B------:R-:W-:Y:S01]  /*f0f0*/  ISETP.LT.OR P2, PT, R104, 0x21, P2 ;  /* 0x000000216800780c */ /* 0x000fe20001741670 */
[----:B------:R-:W1:Y:S01]  /*f100*/  LDSM.16.M88.4 R4, [R227+0x7100] ;  /* 0x00710000e304783b */ /* 0x000e620000000200 */
[----:B------:R-:W-:Y:S01]  /*f110*/  IMAD R0, R150, 0x20, R149 ;  /* 0x0000002096007824 */ /* 0x000fe200078e0295 */
[----:B------:R-:W-:-:S02]  /*f120*/  IADD3 R240, R229, 0x400, RZ ;  /* 0x00000400e5f07810 */ /* 0x000fc40007ffe0ff */
[----:B------:R-:W2:Y:S01]  /*f130*/  LDSM.16.M88.4 R28, [R224+0x3500] ;  /* 0x00350000e01c783b */ /* 0x000ea20000000200 */
[----:B------:R-:W-:Y:S01]  /*f140*/  IMAD.IADD R0, R148, 0x1, R0 ;  /* 0x0000000194007824 */ /* 0x000fe200078e0200 */
[C---:B------:R-:W-:Y:S02]  /*f150*/  IADD3 R239, R229.reuse, 0x800, RZ ;  /* 0x00000800e5ef7810 */ /* 0x040fe40007ffe0ff */
[----:B------:R-:W3:Y:S01]  /*f160*/  LDSM.16.M88.4 R20, [R224+0x3d00] ;  /* 0x003d0000e014783b */ /* 0x000ee20000000200 */
[C---:B------:R-:W-:Y:S02]  /*f170*/  IADD3 R238, R229.reuse, 0xc00, RZ ;  /* 0x00000c00e5ee7810 */ /* 0x040fe40007ffe0ff */
[C---:B------:R-:W-:Y:S01]  /*f180*/  IADD3 R237, R229.reuse, 0x1000, RZ ;  /* 0x00001000e5ed7810 */ /* 0x040fe20007ffe0ff */
[----:B------:R-:W4:Y:S01]  /*f190*/  LDSM.16.M88.4 R8, [R227+0x6100] ;  /* 0x00610000e308783b */ /* 0x000f220000000200 */
[C---:B------:R-:W-:Y:S02]  /*f1a0*/  IADD3 R236, R229.reuse, 0x1400, RZ ;  /* 0x00001400e5ec7810 */ /* 0x040fe40007ffe0ff */
[C---:B------:R-:W-:Y:S01]  /*f1b0*/  IADD3 R235, R229.reuse, 0x1800, RZ ;  /* 0x00001800e5eb7810 */ /* 0x040fe20007ffe0ff */
[----:B------:R-:W-:Y:S01]  /*f1c0*/  LDSM.16.M88.4 R16, [R228+0x6100] ;  /* 0x00610000e410783b */ /* 0x000fe20000000200 */
[----:B------:R-:W-:-:S02]  /*f1d0*/  IADD3 R234, R229, 0x1c00, RZ ;  /* 0x00001c00e5ea7810 */ /* 0x000fc40007ffe0ff */
[C---:B------:R-:W-:Y:S01]  /*f1e0*/  IADD3 R233, R229.reuse, 0x2000, RZ ;  /* 0x00002000e5e97810 */ /* 0x040fe20007ffe0ff */
[----:B------:R-:W-:Y:S01]  /*f1f0*/  LDSM.16.M88.4 R12, [R228+0x7100] ;  /* 0x00710000e40c783b */ /* 0x000fe20000000200 */
[C---:B------:R-:W-:Y:S02]  /*f200*/  IADD3 R232, R229.reuse, 0x2400, RZ ;  /* 0x00002400e5e87810 */ /* 0x040fe40007ffe0ff */
[C---:B------:R-:W-:Y:S01]  /*f210*/  IADD3 R231, R229.reuse, 0x2800, RZ ;  /* 0x00002800e5e77810 */ /* 0x040fe20007ffe0ff */
[----:B------:R-:W-:Y:S01]  /*f220*/  LDSM.16.M88.4 R48, [R229] ;  /* 0x00000000e530783b */ /* 0x000fe20000000200 */
[----:B------:R-:W-:-:S03]  /*f230*/  IADD3 R230, R229, 0x2c00, RZ ;  /* 0x00002c00e5e67810 */ /* 0x000fc60007ffe0ff */
[----:B------:R-:W-:Y:S04]  /*f240*/  LDSM.16.M88.4 R44, [R229+0x400] ;  /* 0x00040000e52c783b */ /* 0x000fe80000000200 */
[----:B------:R-:W5:Y:S04]  /*f250*/  LDSM.16.M88.4 R40, [R229+0x800] ;  /* 0x00080000e528783b */ /* 0x000f680000000200 */
[----:B------:R-:W3:Y:S04]  /*f260*/  LDSM.16.M88.4 R60, [R229+0xc00] ;  /* 0x000c0000e53c783b */ /* 0x000ee80000000200 */
[----:B------:R-:W-:Y:S01]  /*f270*/  @!PT LDS RZ, [RZ] ;  /* 0x00000000fffff984 */ /* 0x000fe20000000800 */
[----:B------:R-:W-:Y:S01]  /*f280*/  @!PT LDS RZ, [RZ] ;  /* 0x00000000fffff984 */ /* 0x000fe20000000800 */
[----:B------:R-:W-:Y:S01]  /*f290*/  @!PT LDS RZ, [RZ] ;  /* 0x00000000fffff984 */ /* 0x000fe20000000800 */
[----:B------:R3:W-:Y:S01]  /*f2a0*/  LDGSTS.E.BYPASS.LTC128B.128 [R155+0x100], [R58.64], !P0 ;  /* 0x001000003a9b7fae */ /* 0x0007e2000c101d54 */
[C---:B------:R-:W-:Y:S01]  /*f2b0*/  ISETP.LT.OR P0, PT, R104.reuse, 0x1, P1 ;  /* 0x000000016800780c */ /* 0x040fe20000f01670 */
[C---:B-1----:R-:W-:Y:S01]  /*f2c0*/  HMMA.16816.F32 R76, R4.reuse, R32, RZ ;  /* 0x00000020044c723c */ /* 0x042fe200000018ff */
[C---:B------:R-:W-:Y:S01]  /*f2d0*/  ISETP.LT.OR P1, PT, R104.reuse, 0x21, P1 ;  /* 0x000000216800780c */ /* 0x040fe20000f21670 */
[----:B------:R-:W-:Y:S04]  /*f2e0*/  STL [R1+0x30], R162 ;  /* 0x000030a201007387 */ /* 0x000fe80000100800 */
[----:B------:R-:W-:Y:S02]  /*f2f0*/  STL [R1+0x5c], R160 ;  /* 0x00005ca001007387 */ /* 0x000fe40000100800 */
[C---:B--2---:R-:W-:Y:S02]  /*f300*/  HMMA.16816.F32 R68, R4.reuse, R28, RZ ;  /* 0x0000001c0444723c */ /* 0x044fe400000018ff */
[----:B------:R-:W-:Y:S04]  /*f310*/  STL [R1+0x64], R157 ;  /* 0x0000649d01007387 */ /* 0x000fe80000100800 */
[----:B------:R1:W-:Y:S01]  /*f320*/  LDGSTS.E.BYPASS.LTC128B.128 [R155+0x1100], [R54.64], !P0 ;  /* 0x01100000369b7fae */ /* 0x0003e2000c101d54 */
[----:B------:R-:W-:Y:S01]  /*f330*/  ISETP.GE.AND P0, PT, R101, c[0x0][0x1d4], PT ;  /* 0x0000750065007a0c */ /* 0x000fe20003f06270 */
[----:B------:R-:W-:Y:S03]  /*f340*/  HMMA.16816.F32 R72, R4, R34, RZ ;  /* 0x000000220448723c */ /* 0x000fe600000018ff */
[----:B------:R-:W-:-:S02]  /*f350*/  ISETP.LT.OR P3, PT, R104, 0x1, P0 ;  /* 0x000000016800780c */ /* 0x000fc40000761670 */
[----:B------:R-:W-:-:S03]  /*f360*/  ISETP.LT.OR P0, PT, R104, 0x21, P0 ;  /* 0x000000216800780c */ /* 0x000fc60000701670 */
[C---:B------:R-:W-:Y:S08]  /*f370*/  HMMA.16816.F32 R100, R4.reuse, R26, RZ ;  /* 0x0000001a0464723c */ /* 0x040ff000000018ff */
[----:B------:R2:W-:Y:S01]  /*f380*/  LDGSTS.E.BYPASS.LTC128B.128 [R155+0x2100], [R38.64], !P3 ;  /* 0x02100000269b7fae */ /* 0x0005e2000d901d54 */
[----:B------:R-:W-:Y:S01]  /*f390*/  ISETP.NE.AND P3, PT, R64, RZ, PT ;  /* 0x000000ff4000720c */ /* 0x000fe20003f65270 */
[C---:B------:R-:W-:Y:S02]  /*f3a0*/  HMMA.16816.F32 R96, R4.reuse, R30, RZ ;  /* 0x0000001e0460723c */ /* 0x040fe400000018ff */
[----:B------:R1:W-:Y:S04]  /*f3b0*/  LDGSTS.E.BYPASS.LTC128B.128 [R155+0x900], [R56.64], !P2 ;  /* 0x00900000389b7fae */ /* 0x0003e8000d101d54 */
[----:B------:R2:W-:Y:S02]  /*f3c0*/  LDGSTS.E.BYPASS.LTC128B.128 [R155+0x1900], [R52.64], !P1 ;  /* 0x01900000349b7fae */ /* 0x0005e4000c901d54 */
[----:B------:R-:W-:Y:S02]  /*f3d0*/  HMMA.16816.F32 R64, R4, R24, RZ ;  /* 0x000000180440723c */ /* 0x000fe400000018ff */
[----:B------:R5:W-:Y:S01]  /*f3e0*/  LDGSTS.E.BYPASS.LTC128B.128 [R155+0x2900], [R36.64], !P0 ;  /* 0x02900000249b7fae */ /* 0x000be2000c101d54 */
[----:B------:R-:W-:-:S03]  /*f3f0*/  PLOP3.LUT P0, PT, PT, PT, UP0, 0x80, 0x0 ;  /* 0x000000000000781c */ /* 0x000fc60003f0f008 */
[----:B------:R-:W0:Y:S02]  /*f400*/  LDGDEPBAR ;  /* 0x00000000000079af */ /* 0x000e240000000000 */
[----:B---3--:R-:W-:Y:S08]  /*f410*/  HMMA.16816.F32 R92, R4, R22, RZ ;  /* 0x00000016045c723c */ /* 0x008ff000000018ff */
[----:B----4-:R-:W-:Y:S08]  /*f420*/  HMMA.16816.F32 R88, R8, R32, RZ ;  /* 0x000000200858723c */ /* 0x010ff000000018ff */
[----:B-1----:R-:W-:Y:S01]  /*f430*/  HMMA.16816.F32 R56, R4, R20, RZ ;  /* 0x000000140438723c */ /* 0x002fe200000018ff */
[----:B--2---:R-:W-:Y:S04]  /*f440*/  LDSM.16.M88.4 R52, [R224+0x4500] ;  /* 0x00450000e034783b */ /* 0x004fe80000000200 */
[----:B-----5:R-:W-:Y:S03]  /*f450*/  LDSM.16.M88.4 R36, [R224+0x4900] ;  /* 0x00490000e024783b */ /* 0x020fe60000000200 */
[C---:B------:R-:W-:Y:S08]  /*f460*/  HMMA.16816.F32 R84, R8.reuse, R34, RZ ;  /* 0x000000220854723c */ /* 0x040ff000000018ff */
[C---:B------:R-:W-:Y:S08]  /*f470*/  HMMA.16816.F32 R32, R8.reuse, R28, RZ ;  /* 0x0000001c0820723c */ /* 0x040ff000000018ff */
[C---:B------:R-:W-:Y:S08]  /*f480*/  HMMA.16816.F32 R80, R8.reuse, R30, RZ ;  /* 0x0000001e0850723c */ /* 0x040ff000000018ff */
[C---:B------:R-:W-:Y:S08]  /*f490*/  HMMA.16816.F32 R28, R8.reuse, R24, RZ ;  /* 0x00000018081c723c */ /* 0x040ff000000018ff */
[C---:B------:R-:W-:Y:S08]  /*f4a0*/  HMMA.16816.F32 R4, R8.reuse, R20, RZ ;  /* 0x000000140804723c */ /* 0x040ff000000018ff */
[C---:B------:R-:W-:Y:S08]  /*f4b0*/  HMMA.16816.F32 R24, R8.reuse, R26, RZ ;  /* 0x0000001a0818723c */ /* 0x040ff000000018ff */
[----:B------:R-:W-:Y:S01]  /*f4c0*/  HMMA.16816.F32 R20, R8, R22, RZ ;  /* 0x000000160814723c */ /* 0x000fe200000018ff */
[----:B------:R-:W1:Y:S07]  /*f4d0*/  LDSM.16.M88.4 R8, [R227+0x9100] ;  /* 0x00910000e308783b */ /* 0x000e6e0000000200 */
[C---:B------:R-:W-:Y:S08]  /*f4e0*/  HMMA.16816.F32 R112, R12.reuse, R42, R100 ;  /* 0x0000002a0c70723c */ /* 0x040ff00000001864 */
[C---:B------:R-:W-:Y:S08]  /*f4f0*/  HMMA.16816.F32 R76, R12.reuse, R48, R76 ;  /* 0x000000300c4c723c */ /* 0x040ff0000000184c */
[C---:B------:R-:W-:Y:S08]  /*f500*/  HMMA.16816.F32 R104, R12.reuse, R44, R68 ;  /* 0x0000002c0c68723c */ /* 0x040ff00000001844 */
[C---:B------:R-:W-:Y:S08]  /*f510*/  HMMA.16816.F32 R128, R12.reuse, R40, R64 ;  /* 0x000000280c80723c */ /* 0x040ff00000001840 */
[C---:B------:R-:W-:Y:S01]  /*f520*/  HMMA.16816.F32 R108, R12.reuse, R60, R56 ;  /* 0x0000003c0c6c723c */ /* 0x040fe20000001838 */
[----:B------:R-:W2:Y:S07]  /*f530*/  LDSM.16.M88.4 R56, [R224+0x4100] ;  /* 0x00410000e038783b */ /* 0x000eae0000000200 */
[C---:B------:R-:W-:Y:S08]  /*f540*/  HMMA.16816.F32 R72, R12.reuse, R50, R72 ;  /* 0x000000320c48723c */ /* 0x040ff00000001848 */
[C---:B------:R-:W-:Y:S08]  /*f550*/  HMMA.16816.F32 R96, R12.reuse, R46, R96 ;  /* 0x0000002e0c60723c */ /* 0x040ff00000001860 */
[----:B------:R-:W-:Y:S01]  /*f560*/  HMMA.16816.F32 R100, R12, R62, R92 ;  /* 0x0000003e0c64723c */ /* 0x000fe2000000185c */
[----:B------:R-:W3:Y:S07]  /*f570*/  LDSM.16.M88.4 R12, [R227+0x8100] ;  /* 0x00810000e30c783b */ /* 0x000eee0000000200 */
[C---:B------:R-:W-:Y:S08]  /*f580*/  HMMA.16816.F32 R92, R16.reuse, R48, R88 ;  /* 0x00000030105c723c */ /* 0x040ff00000001858 */
[C---:B------:R-:W-:Y:S01]  /*f590*/  HMMA.16816.F32 R116, R16.reuse, R44, R32 ;  /* 0x0000002c1074723c */ /* 0x040fe20000001820 */
[----:B------:R-:W4:Y:S07]  /*f5a0*/  LDSM.16.M88.4 R32, [R224+0x4d00] ;  /* 0x004d0000e020783b */ /* 0x000f2e0000000200 */
[C---:B------:R-:W-:Y:S08]  /*f5b0*/  HMMA.16816.F32 R48, R16.reuse, R50, R84 ;  /* 0x000000321030723c */ /* 0x040ff00000001854 */
[C---:B------:R-:W-:Y:S01]  /*f5c0*/  HMMA.16816.F32 R120, R16.reuse, R40, R28 ;  /* 0x000000281078723c */ /* 0x040fe2000000181c */
[----:B------:R-:W-:Y:S07]  /*f5d0*/  LDSM.16.M88.4 R28, [R229+0x1000] ;  /* 0x00100000e51c783b */ /* 0x000fee0000000200 */
[C---:B------:R-:W-:Y:S01]  /*f5e0*/  HMMA.16816.F32 R124, R16.reuse, R60, R4 ;  /* 0x0000003c107c723c */ /* 0x040fe20000001804 */
[----:B------:R-:W5:Y:S07]  /*f5f0*/  LDSM.16.M88.4 R4, [R228+0x9100] ;  /* 0x00910000e404783b */ /* 0x000f6e0000000200 */
[C---:B------:R-:W-:Y:S08]  /*f600*/  HMMA.16816.F32 R44, R16.reuse, R46, R80 ;  /* 0x0000002e102c723c */ /* 0x040ff00000001850 */
[C---:B------:R-:W-:Y:S01]  /*f610*/  HMMA.16816.F32 R64, R16.reuse, R42, R24 ;  /* 0x0000002a1040723c */ /* 0x040fe20000001818 */
[----:B------:R-:W-:Y:S04]  /*f620*/  LDSM.16.M88.4 R40, [R229+0x1800] ;  /* 0x00180000e528783b */ /* 0x000fe80000000200 */
[----:B------:R-:W-:Y:S03]  /*f630*/  LDSM.16.M88.4 R24, [R229+0x1400] ;  /* 0x00140000e518783b */ /* 0x000fe60000000200 */
[----:B------:R-:W-:Y:S01]  /*f640*/  HMMA.16816.F32 R16, R16, R62, R20 ;  /* 0x0000003e1010723c */ /* 0x000fe20000001814 */
[----:B------:R-:W4:Y:S04]  /*f650*/  LDSM.16.M88.4 R20, [R228+0x8100] ;  /* 0x00810000e414783b */ /* 0x000f280000000200 */
[----:B------:R-:W4:Y:S03]  /*f660*/  LDSM.16.M88.4 R60, [R229+0x1c00] ;  /* 0x001c0000e53c783b */ /* 0x000f260000000200 */
[C---:B-1----:R-:W-:Y:S08]  /*f670*/  HMMA.16816.F32 R84, R8.reuse, R54, R96 ;  /* 0x000000360854723c */ /* 0x042ff00000001860 */
[-C--:B--2---:R-:W-:Y:S08]  /*f680*/  HMMA.16816.F32 R68, R8, R56.reuse, R76 ;  /* 0x000000380844723c */ /* 0x084ff0000000184c */
[----:B---3--:R-:W-:Y:S08]  /*f690*/  HMMA.16816.F32 R96, R12, R56, R92 ;  /* 0x000000380c60723c */ /* 0x008ff0000000185c */
[-C--:B------:R-:W-:Y:S08]  /*f6a0*/  HMMA.16816.F32 R76, R8, R58.reuse, R72 ;  /* 0x0000003a084c723c */ /* 0x080ff00000001848 */
[----:B------:R-:W-:Y:S01]  /*f6b0*/  HMMA.16816.F32 R92, R12, R58, R48 ;  /* 0x0000003a0c5c723c */ /* 0x000fe20000001830 */
[----:B------:R-:W-:Y:S07]  /*f6c0*/  LDSM.16.M88.4 R48, [R224+0x5100] ;  /* 0x00510000e030783b */ /* 0x000fee0000000200 */
[C---:B------:R-:W-:Y:S08]  /*f6d0*/  HMMA.16816.F32 R88, R8.reuse, R52, R104 ;  /* 0x000000340858723c */ /* 0x040ff00000001868 */
[----:B------:R-:W-:Y:S08]  /*f6e0*/  HMMA.16816.F32 R112, R8, R38, R112 ;  /* 0x000000260870723c */ /* 0x000ff00000001870 */
[----:B------:R-:W-:Y:S08]  /*f6f0*/  HMMA.16816.F32 R80, R12, R52, R116 ;  /* 0x000000340c50723c */ /* 0x000ff00000001874 */
[C---:B------:R-:W-:Y:S08]  /*f700*/  HMMA.16816.F32 R104, R8.reuse, R36, R128 ;  /* 0x000000240868723c */ /* 0x040ff00000001880 */
[C---:B----4-:R-:W-:Y:S08]  /*f710*/  HMMA.16816.F32 R108, R8.reuse, R32, R108 ;  /* 0x00000020086c723c */ /* 0x050ff0000000186c */
[----:B------:R-:W-:Y:S08]  /*f720*/  HMMA.16816.F32 R100, R8, R34, R100 ;  /* 0x000000220864723c */ /* 0x000ff00000001864 */
[C---:B------:R-:W-:Y:S01]  /*f730*/  HMMA.16816.F32 R52, R12.reuse, R54, R44 ;  /* 0x000000360c34723c */ /* 0x040fe2000000182c */
[----:B------:R-:W-:Y:S07]  /*f740*/  LDSM.16.M88.4 R44, [R224+0x5500] ;  /* 0x00550000e02c783b */ /* 0x000fee0000000200 */
[C---:B------:R-:W-:Y:S08]  /*f750*/  HMMA.16816.F32 R8, R12.reuse, R36, R120 ;  /* 0x000000240c08723c */ /* 0x040ff00000001878 */
[C---:B------:R-:W-:Y:S08]  /*f760*/  HMMA.16816.F32 R36, R12.reuse, R38, R64 ;  /* 0x000000260c24723c */ /* 0x040ff00000001840 */
[C---:B------:R-:W-:Y:S08]  /*f770*/  HMMA.16816.F32 R72, R12.reuse, R32, R124 ;  /* 0x000000200c48723c */ /* 0x040ff0000000187c */
[----:B------:R-:W-:Y:S01]  /*f780*/  HMMA.16816.F32 R56, R12, R34, R16 ;  /* 0x000000220c38723c */ /* 0x000fe20000001810 */
[----:B------:R-:W1:Y:S04]  /*f790*/  LDSM.16.M88.4 R16, [R227+0xb100] ;  /* 0x00b10000e310783b */ /* 0x000e680000000200 */
[----:B------:R-:W2:Y:S03]  /*f7a0*/  LDSM.16.M88.4 R12, [R227+0xa100] ;  /* 0x00a10000e30c783b */ /* 0x000ea60000000200 */
[C---:B-----5:R-:W-:Y:S01]  /*f7b0*/  HMMA.16816.F32 R68, R4.reuse, R28, R68 ;  /* 0x0000001c0444723c */ /* 0x060fe20000001844 */
[----:B------:R-:W3:Y:S07]  /*f7c0*/  LDSM.16.M88.4 R32, [R224+0x5900] ;  /* 0x00590000e020783b */ /* 0x000eee0000000200 */
[----:B------:R-:W-:Y:S08]  /*f7d0*/  HMMA.16816.F32 R64, R4, R30, R76 ;  /* 0x0000001e0440723c */ /* 0x000ff0000000184c */
[C---:B------:R-:W-:Y:S08]  /*f7e0*/  HMMA.16816.F32 R124, R20.reuse, R28, R96 ;  /* 0x0000001c147c723c */ /* 0x040ff00000001860 */
[----:B------:R-:W-:Y:S01]  /*f7f0*/  HMMA.16816.F32 R120, R20, R30, R92 ;  /* 0x0000001e1478723c */ /* 0x000fe2000000185c */
[----:B------:R-:W4:Y:S07]  /*f800*/  LDSM.16.M88.4 R28, [R224+0x5d00] ;  /* 0x005d0000e01c783b */ /* 0x000f2e0000000200 */
[C---:B------:R-:W-:Y:S08]  /*f810*/  HMMA.16816.F32 R136, R4.reuse, R42, R112 ;  /* 0x0000002a0488723c */ /* 0x040ff00000001870 */
[C---:B------:R-:W-:Y:S08]  /*f820*/  HMMA.16816.F32 R76, R4.reuse, R24, R88 ;  /* 0x00000018044c723c */ /* 0x040ff00000001858 */
[C---:B------:R-:W-:Y:S08]  /*f830*/  HMMA.16816.F32 R144, R4.reuse, R26, R84 ;  /* 0x0000001a0490723c */ /* 0x040ff00000001854 */
[----:B------:R-:W-:Y:S08]  /*f840*/  HMMA.16816.F32 R132, R4, R60, R108 ;  /* 0x0000003c0484723c */ /* 0x000ff0000000186c */
[C---:B------:R-:W-:Y:S08]  /*f850*/  HMMA.16816.F32 R116, R20.reuse, R24, R80 ;  /* 0x000000181474723c */ /* 0x040ff00000001850 */
[----:B------:R-:W-:Y:S01]  /*f860*/  HMMA.16816.F32 R112, R20, R26, R52 ;  /* 0x0000001a1470723c */ /* 0x000fe20000001834 */
[----:B------:R-:W-:Y:S07]  /*f870*/  LDSM.16.M88.4 R24, [R229+0x2400] ;  /* 0x00240000e518783b */ /* 0x000fee0000000200 */
[C---:B------:R-:W-:Y:S08]  /*f880*/  HMMA.16816.F32 R140, R4.reuse, R40, R104 ;  /* 0x00000028048c723c */ /* 0x040ff00000001868 */
[----:B------:R-:W-:Y:S01]  /*f890*/  HMMA.16816.F32 R128, R4, R62, R100 ;  /* 0x0000003e0480723c */ /* 0x000fe20000001864 */
[----:B------:R-:W5:Y:S07]  /*f8a0*/  LDSM.16.M88.4 R4, [R228+0xb100] ;  /* 0x00b10000e404783b */ /* 0x000f6e0000000200 */
[C---:B------:R-:W-:Y:S01]  /*f8b0*/  HMMA.16816.F32 R108, R20.reuse, R40, R8 ;  /* 0x00000028146c723c */ /* 0x040fe20000001808 */
[----:B------:R-:W2:Y:S07]  /*f8c0*/  LDSM.16.M88.4 R8, [R228+0xa100] ;  /* 0x00a10000e408783b */ /* 0x000eae0000000200 */
[C---:B------:R-:W-:Y:S01]  /*f8d0*/  HMMA.16816.F32 R104, R20.reuse, R42, R36 ;  /* 0x0000002a1468723c */ /* 0x040fe20000001824 */
[----:B------:R-:W3:Y:S04]  /*f8e0*/  LDSM.16.M88.4 R36, [R229+0x2c00] ;  /* 0x002c0000e524783b */ /* 0x000ee80000000200 */
[----:B------:R-:W3:Y:S03]  /*f8f0*/  LDSM.16.M88.4 R40, [R229+0x2000] ;  /* 0x00200000e528783b */ /* 0x000ee60000000200 */
[C---:B------:R-:W-:Y:S08]  /*f900*/  HMMA.16816.F32 R100, R20.reuse, R60, R72 ;  /* 0x0000003c1464723c */ /* 0x040ff00000001848 */
[----:B------:R-:W-:Y:S01]  /*f910*/  HMMA.16816.F32 R96, R20, R62, R56 ;  /* 0x0000003e1460723c */ /* 0x000fe20000001838 */
[----:B------:R-:W3:Y:S01]  /*f920*/  LDSM.16.M88.4 R20, [R229+0x2800] ;  /* 0x00280000e514783b */ /* 0x000ee20000000200 */
[----:B------:R-:W-:-:S06]  /*f930*/  DEPBAR.LE SB0, 0x0 ;  /* 0x000080000000791a */ /* 0x000fcc0000000000 */
[C---:B-1----:R-:W-:Y:S08]  /*f940*/  HMMA.16816.F32 R92, R16.reuse, R48, R68 ;  /* 0x00000030105c723c */ /* 0x042ff00000001844 */
[----:B------:R-:W-:Y:S08]  /*f950*/  HMMA.16816.F32 R88, R16, R50, R64 ;  /* 0x000000321058723c */ /* 0x000ff00000001840 */
[C---:B--2---:R-:W-:Y:S08]  /*f960*/  HMMA.16816.F32 R60, R12.reuse, R48, R124 ;  /* 0x000000300c3c723c */ /* 0x044ff0000000187c */
[----:B------:R-:W-:Y:S08]  /*f970*/  HMMA.16816.F32 R56, R12, R50, R120 ;  /* 0x000000320c38723c */ /* 0x000ff00000001878 */
[C---:B------:R-:W-:Y:S08]  /*f980*/  HMMA.16816.F32 R84, R16.reuse, R44, R76 ;  /* 0x0000002c1054723c */ /* 0x040ff0000000184c */
[----:B------:R-:W-:Y:S08]  /*f990*/  HMMA.16816.F32 R80, R16, R46, R144 ;  /* 0x0000002e1050723c */ /* 0x000ff00000001890 */
[C---:B------:R-:W-:Y:S08]  /*f9a0*/  HMMA.16816.F32 R52, R12.reuse, R44, R116 ;  /* 0x0000002c0c34723c */ /* 0x040ff00000001874 */
[----:B------:R-:W-:Y:S08]  /*f9b0*/  HMMA.16816.F32 R48, R12, R46, R112 ;  /* 0x0000002e0c30723c */ /* 0x000ff00000001870 */
[C---:B---3--:R-:W-:Y:S08]  /*f9c0*/  HMMA.16816.F32 R76, R16.reuse, R32, R140 ;  /* 0x00000020104c723c */ /* 0x048ff0000000188c */
[C---:B------:R-:W-:Y:S08]  /*f9d0*/  HMMA.16816.F32 R72, R16.reuse, R34, R136 ;  /* 0x000000221048723c */ /* 0x040ff00000001888 */
[C---:B----4-:R-:W-:Y:S08]  /*f9e0*/  HMMA.16816.F32 R68, R16.reuse, R28, R132 ;  /* 0x0000001c1044723c */ /* 0x050ff00000001884 */
[----:B------:R-:W-:Y:S08]  /*f9f0*/  HMMA.16816.F32 R64, R16, R30, R128 ;  /* 0x0000001e1040723c */ /* 0x000ff00000001880 */
[C---:B------:R-:W-:Y:S08]  /*fa00*/  HMMA.16816.F32 R44, R12.reuse, R32, R108 ;  /* 0x000000200c2c723c */ /* 0x040ff0000000186c */
[C---:B------:R-:W-:Y:S08]  /*fa10*/  HMMA.16816.F32 R32, R12.reuse, R34, R104 ;  /* 0x000000220c20723c */ /* 0x040ff00000001868 */
[C---:B------:R-:W-:Y:S08]  /*fa20*/  HMMA.16816.F32 R16, R12.reuse, R28, R100 ;  /* 0x0000001c0c10723c */ /* 0x040ff00000001864 */
[----:B------:R-:W-:Y:S08]  /*fa30*/  HMMA.16816.F32 R12, R12, R30, R96 ;  /* 0x0000001e0c0c723c */ /* 0x000ff00000001860 */
[C---:B-----5:R-:W-:Y:S08]  /*fa40*/  HMMA.16816.F32 R84, R4.reuse, R24, R84 ;  /* 0x000000180454723c */ /* 0x060ff00000001854 */
[----:B------:R-:W-:Y:S08]  /*fa50*/  HMMA.16816.F32 R80, R4, R26, R80 ;  /* 0x0000001a0450723c */ /* 0x000ff00000001850 */
[C---:B------:R-:W-:Y:S08]  /*fa60*/  HMMA.16816.F32 R52, R8.reuse, R24, R52 ;  /* 0x000000180834723c */ /* 0x040ff00000001834 */
[----:B------:R-:W-:Y:S08]  /*fa70*/  HMMA.16816.F32 R48, R8, R26, R48 ;  /* 0x0000001a0830723c */ /* 0x000ff00000001830 */
[C---:B------:R-:W-:Y:S08]  /*fa80*/  HMMA.16816.F32 R68, R4.reuse, R36, R68 ;  /* 0x000000240444723c */ /* 0x040ff00000001844 */
[----:B------:R-:W-:Y:S08]  /*fa90*/  HMMA.16816.F32 R64, R4, R38, R64 ;  /* 0x000000260440723c */ /* 0x000ff00000001840 */
[----:B------:R-:W-:Y:S08]  /*faa0*/  HMMA.16816.F32 R24, R8, R36, R16 ;  /* 0x000000240818723c */ /* 0x000ff00000001810 */
        /* <DEDUP_REMOVED lines=8> */
[----:B------:R-:W-:Y:S01]  /*fb30*/  HMMA.16816.F32 R36, R8, R38, R12 ;  /* 0x000000260824723c */ /* 0x000fe2000000180c */
[----:B------:R-:W-:Y:S06]  /*fb40*/  BAR.SYNC.DEFER_BLOCKING 0x0 ;  /* 0x0000000000007b1d */ /* 0x000fec0000010000 */
[----:B------:R-:W-:Y:S10]  /*fb50*/  @!P0 BRA `(.L_x_828) ;  /* 0x0000045000008947 */ /* 0x000ff40003800000 */
[----:B------:R-:W-:Y:S01]  /*fb60*/  ULEA UR4, UR8, UR13, 0x6 ;  /* 0x0000000d08047291 */ /* 0x000fe2000f8e303f */
[----:B------:R-:W-:Y:S01]  /*fb70*/  ISETP.NE.AND P2, PT, R164, 0x1, PT ;  /* 0x00000001a400780c */ /* 0x000fe20003f45270 */
[----:B------:R-:W-:-:S04]  /*fb80*/  IMAD.MOV.U32 R8, RZ, RZ, RZ ;  /* 0x000000ffff087224 */ /* 0x000fc800078e00ff */
        /* <DEDUP_REMOVED lines=19> */
[----:B------:R-:W-:Y:S01]  /*fcc0*/  SHF.R.S32.HI R3, RZ, 0x1f, R9 ;  /* 0x0000001fff037819 */ /* 0x000fe20000011409 */
[----:B------:R3:W-:Y:S01]  /*fcd0*/  STL [R1+0x10], R9 ;  /* 0x0000100901007387 */ /* 0x0007e20000100800 */
[----:B------:R-:W-:-:S03]  /*fce0*/  ISETP.NE.U32.AND P2, PT, R20, RZ, PT ;  /* 0x000000ff1400720c */ /* 0x000fc60003f45070 */
[----:B------:R-:W-:-:S04]  /*fcf0*/  IMAD R3, R3, c[0x0][0x1e0], RZ ;  /* 0x0000780003037a24 */ /* 0x000fc800078e02ff */
[----:B------:R-:W-:-:S04]  /*fd00*/  IMAD R3, R9, c[0x0][0x1e4], R3 ;  /* 0x0000790009037a24 */ /* 0x000fc800078e0203 */
[----:B------:R-:W-:Y:S01]  /*fd10*/  IMAD.IADD R5, R5, 0x1, R3 ;  /* 0x0000000105057824 */ /* 0x000fe200078e0203 */
[----:B-1----:R-:W-:Y:S02]  /*fd20*/  IADD3 R7, -R20, 0x10, RZ ;  /* 0x0000001014077810 */ /* 0x002fe40007ffe1ff */
[----:B---3--:R-:W-:Y:S02]  /*fd30*/  SHF.L.U64.HI R9, R158, 0x1, R160 ;  /* 0x000000019e097819 */ /* 0x008fe400000102a0 */
[----:B--2---:R-:W-:Y:S01]  /*fd40*/  SHF.R.S32.HI R3, RZ, 0x1f, R8 ;  /* 0x0000001fff037819 */ /* 0x004fe20000011408 */
[----:B------:R-:W-:Y:S01]  /*fd50*/  IMAD.WIDE.U32 R4, R8, c[0x0][0x1f0], R4 ;  /* 0x00007c0008047a25 */ /* 0x000fe200078e0004 */
[----:B------:R1:W-:Y:S03]  /*fd60*/  STL [R1+0xc], R8 ;  /* 0x00000c0801007387 */ /* 0x0003e60000100800 */
[----:B------:R-:W-:-:S04]  /*fd70*/  IMAD R3, R3, c[0x0][0x1f0], RZ ;  /* 0x00007c0003037a24 */ /* 0x000fc800078e02ff */
[----:B------:R-:W-:Y:S01]  /*fd80*/  IMAD R6, R8, c[0x0][0x1f4], R3 ;  /* 0x00007d0008067a24 */ /* 0x000fe200078e0203 */
[----:B------:R-:W-:-:S04]  /*fd90*/  IADD3 R3, P0, R4, UR22, RZ ;  /* 0x0000001604037c10 */ /* 0x000fc8000ff1e0ff */
[----:B------:R-:W-:Y:S02]  /*fda0*/  IADD3.X R6, R5, UR16, R6, P0, !PT ;  /* 0x0000001005067c10 */ /* 0x000fe400087fe406 */
[----:B------:R-:W-:-:S04]  /*fdb0*/  LEA R5, P0, R3, c[0x0][0x1c8], 0x1 ;  /* 0x0000720003057a11 */ /* 0x000fc800078008ff */
[----:B------:R-:W-:Y:S02]  /*fdc0*/  LEA.HI.X R6, R3, c[0x0][0x1cc], R6, 0x1, P0 ;  /* 0x0000730003067a11 */ /* 0x000fe400000f0c06 */
[----:B------:R-:W2:Y:S04]  /*fdd0*/  SHFL.IDX PT, R3, R5, 0x1, 0x1c1f ;  /* 0x003c1f0005037f89 */ /* 0x000ea800000e0000 */
[----:B------:R-:W3:Y:S01]  /*fde0*/  SHFL.IDX PT, R4, R6, 0x1, 0x1c1f ;  /* 0x003c1f0006047f89 */ /* 0x000ee200000e0000 */
[----:B-1----:R-:W-:Y:S01]  /*fdf0*/  LOP3.LUT R8, R7, 0xf, RZ, 0xc0, !PT ;  /* 0x0000000f07087812 */ /* 0x002fe200078ec0ff */
[----:B------:R-:W-:Y:S02]  /*fe00*/  IMAD.SHL.U32 R7, R158, 0x2, RZ ;  /* 0x000000029e077824 */ /* 0x000fe400078e00ff */
[----:B------:R-:W1:Y:S04]  /*fe10*/  SHFL.IDX PT, R5, R5, RZ, 0x1c1f ;  /* 0x001c1fff05057589 */ /* 0x000e6800000e0000 */
[----:B------:R-:W4:Y:S01]  /*fe20*/  SHFL.IDX PT, R6, R6, RZ, 0x1c1f ;  /* 0x001c1fff06067589 */ /* 0x000f2200000e0000 */
[----:B--2---:R-:W-:-:S02]  /*fe30*/  IADD3 R16, P1, P0, R8, R3, R21 ;  /* 0x0000000308107210 */ /* 0x004fc4000783e015 */
[----:B------:R-:W-:Y:S02]  /*fe40*/  LOP3.LUT R8, R10, 0xf, RZ, 0xc0, !PT ;  /* 0x0000000f0a087812 */ /* 0x000fe400078ec0ff */
[----:B------:R-:W-:Y:S02]  /*fe50*/  IADD3 R10, -R151, 0x10, RZ ;  /* 0x00000010970a7810 */ /* 0x000fe40007ffe1ff */
[-C--:B---3--:R-:W-:Y:S02]  /*fe60*/  IADD3.X R17, RZ, R4.reuse, R11, P1, P0 ;  /* 0x00000004ff117210 */ /* 0x088fe40000fe040b */
[----:B------:R-:W-:Y:S02]  /*fe70*/  IADD3 R14, P1, P0, R8, R3, R7 ;  /* 0x00000003080e7210 */ /* 0x000fe4000783e007 */
[----:B------:R-:W-:Y:S02]  /*fe80*/  LOP3.LUT R8, R10, 0xf, RZ, 0xc0, !PT ;  /* 0x0000000f0a087812 */ /* 0x000fe400078ec0ff */
[----:B------:R-:W-:-:S02]  /*fe90*/  IADD3.X R15, RZ, R4, R9, P1, P0 ;  /* 0x00000004ff0f7210 */ /* 0x000fc40000fe0409 */
[----:B------:R-:W-:Y:S02]  /*fea0*/  IADD3 R12, P1, P0, R8, R3, R18 ;  /* 0x00000003080c7210 */ /* 0x000fe4000783e012 */
[----:B------:R-:W-:-:S04]  /*feb0*/  SHF.L.U64.HI R3, R156, 0x1, R157 ;  /* 0x000000019c037819 */ /* 0x000fc8000001029d */
[----:B------:R-:W-:Y:S02]  /*fec0*/  IADD3.X R13, RZ, R4, R3, P1, P0 ;  /* 0x00000004ff0d7210 */ /* 0x000fe40000fe0403 */
[C---:B-1----:R-:W-:Y:S02]  /*fed0*/  IADD3 R8, P0, R5.reuse, R7, RZ ;  /* 0x0000000705087210 */ /* 0x042fe40007f1e0ff */
[----:B------:R-:W-:-:S03]  /*fee0*/  IADD3 R10, P1, R5, R21, RZ ;  /* 0x00000015050a7210 */ /* 0x000fc60007f3e0ff */
[C---:B----4-:R-:W-:Y:S01]  /*fef0*/  IMAD.X R9, R6.reuse, 0x1, R9, P0 ;  /* 0x0000000106097824 */ /* 0x050fe200000e0609 */
[----:B------:R-:W-:Y:S01]  /*ff00*/  IADD3 R4, P0, R5, R18, RZ ;  /* 0x0000001205047210 */ /* 0x000fe20007f1e0ff */
[----:B------:R-:W-:Y:S01]  /*ff10*/  IMAD.X R11, R6, 0x1, R11, P1 ;  /* 0x00000001060b7824 */ /* 0x000fe200008e060b */
[----:B------:R-:W-:-:S03]  /*ff20*/  ISETP.NE.U32.AND P1, PT, R19, RZ, PT ;  /* 0x000000ff1300720c */ /* 0x000fc60003f25070 */
[----:B------:R-:W-:Y:S01]  /*ff30*/  IMAD.X R5, R6, 0x1, R3, P0 ;  /* 0x0000000106057824 */ /* 0x000fe200000e0603 */
[----:B------:R-:W-:Y:S01]  /*ff40*/  ISETP.NE.U32.AND P0, PT, R151, RZ, PT ;  /* 0x000000ff9700720c */ /* 0x000fe20003f05070 */
[----:B------:R1:W-:Y:S04]  /*ff50*/  LDGSTS.E.BYPASS.LTC128B.128 [R155+0x3100], [R10.64], !P5 ;  /* 0x031000000a9b7fae */ /* 0x0003e8000e901d54 */
[----:B------:R1:W-:Y:S04]  /*ff60*/  LDGSTS.E.BYPASS.LTC128B.128 [R155+0x4100], [R8.64], !P6 ;  /* 0x04100000089b7fae */ /* 0x0003e8000f101d54 */
[----:B------:R1:W-:Y:S04]  /*ff70*/  LDGSTS.E.BYPASS.LTC128B.128 [R155+0x5100], [R4.64], !P4 ;  /* 0x05100000049b7fae */ /* 0x0003e8000e101d54 */
[----:B------:R1:W-:Y:S04]  /*ff80*/  LDGSTS.E.BYPASS.LTC128B.128.ZFILL [R155+0x3900], [R16.64], P2 ;  /* 0x03900000109b7fae */ /* 0x0003e80009141d54 */
[----:B------:R1:W-:Y:S04]  /*ff90*/  LDGSTS.E.BYPASS.LTC128B.128.ZFILL [R155+0x4900], [R14.64], P1 ;  /* 0x049000000e9b7fae */ /* 0x0003e80008941d54 */
[----:B------:R1:W-:Y:S02]  /*ffa0*/  LDGSTS.E.BYPASS.LTC128B.128.ZFILL [R155+0x5900], [R12.64], P0 ;  /* 0x059000000c9b7fae */ /* 0x0003e40008141d54 */
.L_x_828:
[----:B------:R-:W-:Y:S01]  /*ffb0*/  FMUL.FTZ R3, R48, c[0x0][0x320] ;  /* 0x0000c80030037a20 */ /* 0x000fe20000410000 */
[----:B-1----:R-:W-:Y:S01]  /*ffc0*/  SHF.R.S32.HI R5, RZ, 0x1f, R153 ;  /* 0x0000001fff057819 */ /* 0x002fe20000011499 */
[----:B------:R-:W-:Y:S01]  /*ffd0*/  FMUL.FTZ R4, R26, c[0x0][0x320] ;  /* 0x0000c8001a047a20 */ /* 0x000fe20000410000 */
[----:B------:R-:W-:Y:S01]  /*ffe0*/  PLOP3.LUT P1, PT, PT, PT, UP2, 0x80, 0x0 ;  /* 0x000000000000781c */ /* 0x000fe20003f2f028 */
[----:B------:R1:W-:Y:S01]  /*fff0*/  MUFU.TANH R98, R3 ;  /* 0x0000000300627308 */ /* 0x0003e20000002400 */
[----:B------:R-:W-:Y:S01]  /*10000*/  PLOP3.LUT P0, PT, PT, PT, UP2, 0x80, 0x0 ;  /* 0x000000000000781c */ /* 0x000fe20003f0f028 */
[----:B------:R-:W-:Y:S01]  /*10010*/  UMOV UR4, 0xffffffc0 ;  /* 0xffffffc000047882 */ /* 0x000fe20000000000 */
[----:B------:R-:W-:Y:S01]  /*10020*/  FMUL.FTZ R20, R38, c[0x0][0x320] ;  /* 0x0000c80026147a20 */ /* 0x000fe20000410000 */
[----:B------:R-:W-:Y:S01]  /*10030*/  UIMAD UR4, UR8, UR4, 0x41 ;  /* 0x00000041080474a4 */ /* 0x000fe2000f8e0204 */
[----:B------:R-:W-:Y:S01]  /*10040*/  FMUL.FTZ R16, R27, c[0x0][0x320] ;  /* 0x0000c8001b107a20 */ /* 0x000fe20000410000 */
[----:B------:R-:W-:Y:S01]  /*10050*/  UIADD3 UR8, UR8, -0x2, URZ ;  /* 0xfffffffe08087890 */ /* 0x000fe2000fffe03f */
[----:B------:R-:W-:Y:S01]  /*10060*/  FMUL.FTZ R23, R39, c[0x0][0x320] ;  /* 0x0000c80027177a20 */ /* 0x000fe20000410000 */
[----:B------:R2:W-:Y:S01]  /*10070*/  MUFU.TANH R210, R4 ;  /* 0x0000000400d27308 */ /* 0x0005e20000002400 */
[----:B------:R-:W-:Y:S01]  /*10080*/  FMUL.FTZ R12, R67, c[0x0][0x320] ;  /* 0x0000c800430c7a20 */ /* 0x000fe20000410000 */
[----:B------:R-:W0:Y:S01]  /*10090*/  LDGDEPBAR ;  /* 0x00000000000079af */ /* 0x000e220000000000 */
[----:B------:R-:W-:-:S04]  /*100a0*/  IMAD.SHL.U32 R225, R0, 0x2, RZ ;  /* 0x0000000200e17824 */ /* 0x000fc800078e00ff */
[----:B------:R-:W-:Y:S01]  /*100b0*/  IMAD R226, R2, 0x2, R225 ;  /* 0x0000000202e27824 */ /* 0x000fe200078e02e1 */
[----:B------:R-:W-:Y:S01]  /*100c0*/  MUFU.TANH R12, R12 ;  /* 0x0000000c000c7308 */ /* 0x000fe20000002400 */
[----:B-1----:R-:W-:-:S07]  /*100d0*/  FMUL.FTZ R3, R49, c[0x0][0x320] ;  /* 0x0000c80031037a20 */ /* 0x002fce0000410000 */
[----:B------:R1:W-:Y:S01]  /*100e0*/  MUFU.TANH R97, R3 ;  /* 0x0000000300617308 */ /* 0x0003e20000002400 */
[----:B--2---:R-:W-:Y:S01]  /*100f0*/  LEA.HI R4, R5, R153, RZ, 0x2 ;  /* 0x0000009905047211 */ /* 0x004fe200078f10ff */
[----:B------:R-:W-:-:S03]  /*10100*/  FMUL.FTZ R5, R68, c[0x0][0x320] ;  /* 0x0000c80044057a20 */ /* 0x000fc60000410000 */
[----:B------:R-:W-:-:S03]  /*10110*/  LOP3.LUT R4, R4, 0xffffffc, RZ, 0xc0, !PT ;  /* 0x0ffffffc04047812 */ /* 0x000fc600078ec0ff */
[----:B------:R2:W-:Y:S02]  /*10120*/  MUFU.TANH R28, R5 ;  /* 0x00000005001c7308 */ /* 0x0005e40000002400 */
[----:B------:R-:W-:Y:S01]  /*10130*/  IMAD.IADD R7, R153, 0x1, -R4 ;  /* 0x0000000199077824 */ /* 0x000fe200078e0a04 */
[----:B------:R-:W-:Y:S01]  /*10140*/  LEA.HI R4, R152, R152, RZ, 0x1 ;  /* 0x0000009898047211 */ /* 0x000fe200078f08ff */
[----:B-1----:R-:W-:-:S04]  /*10150*/  FMUL.FTZ R3, R44, c[0x0][0x320] ;  /* 0x0000c8002c037a20 */ /* 0x002fc80000410000 */
[----:B------:R-:W-:Y:S01]  /*10160*/  MUFU.TANH R16, R16 ;  /* 0x0000001000107308 */ /* 0x000fe20000002400 */
[----:B--2---:R-:W-:-:S07]  /*10170*/  FMUL.FTZ R5, R69, c[0x0][0x320] ;  /* 0x0000c80045057a20 */ /* 0x004fce0000410000 */
[----:B------:R1:W-:Y:S08]  /*10180*/  MUFU.TANH R149, R3 ;  /* 0x0000000300957308 */ /* 0x0003f00000002400 */
[----:B------:R2:W-:Y:S01]  /*10190*/  MUFU.TANH R26, R5 ;  /* 0x00000005001a7308 */ /* 0x0005e20000002400 */
[----:B-1----:R-:W-:-:S07]  /*101a0*/  FMUL.FTZ R3, R32, c[0x0][0x320] ;  /* 0x0000c80020037a20 */ /* 0x002fce0000410000 */
[----:B------:R-:W-:Y:S01]  /*101b0*/  MUFU.TANH R20, R20 ;  /* 0x0000001400147308 */ /* 0x000fe20000002400 */
[----:B--2---:R-:W-:-:S07]  /*101c0*/  IMAD.SHL.U32 R5, R4, 0x20, RZ ;  /* 0x0000002004057824 */ /* 0x004fce00078e00ff */
[----:B------:R1:W-:Y:S08]  /*101d0*/  MUFU.TANH R166, R3 ;  /* 0x0000000300a67308 */ /* 0x0003f00000002400 */
[----:B------:R-:W-:Y:S01]  /*101e0*/  MUFU.TANH R23, R23 ;  /* 0x0000001700177308 */ /* 0x000fe20000002400 */
[----:B-1----:R-:W-:-:S07]  /*101f0*/  FMUL.FTZ R3, R33, c[0x0][0x320] ;  /* 0x0000c80021037a20 */ /* 0x002fce0000410000 */
        /* <DEDUP_REMOVED lines=77> */
[----:B-1----:R-:W-:-:S05]  /*106d0*/  LOP3.LUT R3, R154, 0xffffffe0, RZ, 0xc0, !PT ;  /* 0xffffffe09a037812 */ /* 0x002fca00078ec0ff */
[----:B------:R-:W-:-:S05]  /*106e0*/  IMAD.IADD R3, R159, 0x1, -R3 ;  /* 0x000000019f037824 */ /* 0x000fca00078e0a03 */
[----:B------:R-:W-:-:S04]  /*106f0*/  SHF.R.S32.HI R6, RZ, 0x1f, R3 ;  /* 0x0000001fff067819 */ /* 0x000fc80000011403 */
[----:B------:R-:W-:-:S04]  /*10700*/  LEA.HI R8, R6, R3, RZ, 0x2 ;  /* 0x0000000306087211 */ /* 0x000fc800078f10ff */
[----:B------:R-:W-:-:S05]  /*10710*/  LEA.HI.SX32 R6, R8, UR12, 0x1e ;  /* 0x0000000c08067c11 */ /* 0x000fca000f8ff2ff */
[----:B------:R-:W-:Y:S01]  /*10720*/  IMAD R9, R7, 0x10, R6 ;  /* 0x0000001007097824 */ /* 0x000fe200078e0206 */
[----:B------:R-:W-:Y:S01]  /*10730*/  LOP3.LUT R6, R4, 0x1ffffffe, RZ, 0xc0, !PT ;  /* 0x1ffffffe04067812 */ /* 0x000fe200078ec0ff */
[----:B------:R-:W-:Y:S01]  /*10740*/  FMUL.FTZ R7, R70, c[0x0][0x320] ;  /* 0x0000c80046077a20 */ /* 0x000fe20000410000 */
[----:B------:R-:W-:-:S03]  /*10750*/  LOP3.LUT R4, R5, 0xffffffc0, RZ, 0xc0, !PT ;  /* 0xffffffc005047812 */ /* 0x000fc600078ec0ff */
[----:B------:R-:W-:Y:S01]  /*10760*/  IMAD.IADD R6, R152, 0x1, -R6 ;  /* 0x0000000198067824 */ /* 0x000fe200078e0a06 */
[----:B------:R-:W-:Y:S01]  /*10770*/  MUFU.TANH R34, R7 ;  /* 0x0000000700227308 */ /* 0x000fe20000002400 */
[----:B------:R-:W-:Y:S02]  /*10780*/  IMAD.IADD R5, R4, 0x1, R9 ;  /* 0x0000000104057824 */ /* 0x000fe400078e0209 */
[----:B------:R-:W-:Y:S02]  /*10790*/  FMUL.FTZ R4, R71, c[0x0][0x320] ;  /* 0x0000c80047047a20 */ /* 0x000fe40000410000 */
[----:B------:R-:W-:-:S03]  /*107a0*/  IMAD R10, R6, 0x8, R5 ;  /* 0x00000008060a7824 */ /* 0x000fc600078e0205 */
[----:B------:R1:W-:Y:S01]  /*107b0*/  MUFU.TANH R31, R4 ;  /* 0x00000004001f7308 */ /* 0x0003e20000002400 */
[----:B------:R-:W-:Y:S01]  /*107c0*/  @P1 IMAD.HI.U32 R6, R10, c[0x0][0x2c8], RZ ;  /* 0x0000b2000a061a27 */ /* 0x000fe200078e00ff */
[----:B------:R5:W-:Y:S03]  /*107d0*/  STL [R1+0x24], R10 ;  /* 0x0000240a01007387 */ /* 0x000be60000100800 */
[----:B------:R-:W-:Y:S01]  /*107e0*/  IMAD.MOV.U32 R5, RZ, RZ, R10 ;  /* 0x000000ffff057224 */ /* 0x000fe200078e000a */
[----:B------:R-:W-:Y:S02]  /*107f0*/  @P0 SHF.R.U32.HI R5, RZ, c[0x0][0x2cc], R6 ;  /* 0x0000b300ff050a19 */ /* 0x000fe40000011606 */
[----:B------:R-:W-:Y:S01]  /*10800*/  LOP3.LUT R6, R8, 0x7ffffffc, RZ, 0xc0, !PT ;  /* 0x7ffffffc08067812 */ /* 0x000fe200078ec0ff */
[----:B------:R-:W-:Y:S02]  /*10810*/  FMUL.FTZ R8, R84, c[0x0][0x320] ;  /* 0x0000c80054087a20 */ /* 0x000fe40000410000 */
[----:B------:R-:W2:Y:S02]  /*10820*/  SHFL.IDX PT, R9, R5, RZ, 0x1c1f ;  /* 0x001c1fff05097589 */ /* 0x000ea400000e0000 */
[----:B------:R3:W-:Y:S02]  /*10830*/  MUFU.TANH R13, R8 ;  /* 0x00000008000d7308 */ /* 0x0007e40000002400 */
[----:B------:R-:W2:Y:S01]  /*10840*/  SHFL.IDX PT, R11, R5, 0x2, 0x1c1f ;  /* 0x005c1f00050b7f89 */ /* 0x000ea200000e0000 */
[----:B-1----:R-:W-:-:S05]  /*10850*/  FMUL.FTZ R4, R89, c[0x0][0x320] ;  /* 0x0000c80059047a20 */ /* 0x002fca0000410000 */
[----:B------:R1:W-:Y:S01]  /*10860*/  MUFU.TANH R19, R4 ;  /* 0x0000000400137308 */ /* 0x0003e20000002400 */
[----:B-----5:R-:W-:Y:S02]  /*10870*/  FMUL.FTZ R10, R65, c[0x0][0x320] ;  /* 0x0000c800410a7a20 */ /* 0x020fe40000410000 */
[----:B---3--:R-:W-:-:S06]  /*10880*/  FMUL.FTZ R8, R85, c[0x0][0x320] ;  /* 0x0000c80055087a20 */ /* 0x008fcc0000410000 */
[----:B------:R-:W-:Y:S01]  /*10890*/  MUFU.TANH R8, R8 ;  /* 0x0000000800087308 */ /* 0x000fe20000002400 */
[----:B-1----:R-:W-:-:S07]  /*108a0*/  FMUL.FTZ R4, R90, c[0x0][0x320] ;  /* 0x0000c8005a047a20 */ /* 0x002fce0000410000 */
[----:B------:R1:W-:Y:S02]  /*108b0*/  MUFU.TANH R25, R4 ;  /* 0x0000000400197308 */ /* 0x0003e40000002400 */
[----:B-1----:R-:W-:-:S06]  /*108c0*/  FMUL.FTZ R4, R64, c[0x0][0x320] ;  /* 0x0000c80040047a20 */ /* 0x002fcc0000410000 */
[----:B------:R1:W-:Y:S02]  /*108d0*/  MUFU.TANH R24, R4 ;  /* 0x0000000400187308 */ /* 0x0003e40000002400 */
[----:B-1----:R-:W-:Y:S02]  /*108e0*/  IMAD.IADD R4, R3, 0x1, -R6 ;  /* 0x0000000103047824 */ /* 0x002fe400078e0a06 */
[----:B------:R-:W-:Y:S02]  /*108f0*/  FMUL.FTZ R3, R92, c[0x0][0x320] ;  /* 0x0000c8005c037a20 */ /* 0x000fe40000410000 */
[----:B------:R-:W-:Y:S01]  /*10900*/  IMAD.U32 R6, RZ, RZ, UR4 ;  /* 0x00000004ff067e24 */ /* 0x000fe2000f8e00ff */
[----:B------:R-:W-:Y:S01]  /*10910*/  ULDC.64 UR4, c[0x0][0x2c8] ;  /* 0x0000b20000047ab9 */ /* 0x000fe20000000a00 */
[----:B------:R-:W-:Y:S01]  /*10920*/  IMAD.SHL.U32 R7, R4, 0x2, RZ ;  /* 0x0000000204077824 */ /* 0x000fe200078e00ff */
[----:B------:R1:W3:Y:S01]  /*10930*/  MUFU.TANH R15, R3 ;  /* 0x00000003000f7308 */ /* 0x0002e20000002400 */
[----:B------:R-:W-:Y:S01]  /*10940*/  FMUL.FTZ R4, R93, c[0x0][0x320] ;  /* 0x0000c8005d047a20 */ /* 0x000fe20000410000 */
[----:B------:R-:W-:-:S02]  /*10950*/  UIMAD.WIDE.U32 UR22, UR12, UR4, URZ ;  /* 0x000000040c1672a5 */ /* 0x000fc4000f8e003f */
[----:B------:R5:W-:Y:S04]  /*10960*/  STL [R1+0x2c], R7 ;  /* 0x00002c0701007387 */ /* 0x000be80000100800 */
[----:B------:R2:W2:Y:S01]  /*10970*/  MUFU.TANH R14, R4 ;  /* 0x00000004000e7308 */ /* 0x0004a20000002400 */
[----:B------:R-:W-:Y:S02]  /*10980*/  @UP2 UMOV UR7, UR23 ;  /* 0x0000001700072c82 */ /* 0x000fe40008000000 */
[----:B------:R-:W-:-:S04]  /*10990*/  @UP2 USHF.R.U32.HI UR12, URZ, UR5, UR7 ;  /* 0x000000053f0c2299 */ /* 0x000fc80008011607 */
[----:B------:R-:W-:Y:S01]  /*109a0*/  UIADD3 UR12, UR12, UR9, -UR17 ;  /* 0x000000090c0c7290 */ /* 0x000fe2000fffe811 */
[----:B-1----:R-:W-:-:S03]  /*109b0*/  IADD3 R3, -R7, UR9, R6 ;  /* 0x0000000907037c10 */ /* 0x002fc6000fffe106 */
[----:B------:R-:W-:Y:S01]  /*109c0*/  USHF.R.S32.HI UR4, URZ, 0x1f, UR12 ;  /* 0x0000001f3f047899 */ /* 0x000fe2000801140c */
[----:B------:R-:W-:-:S03]  /*109d0*/  IADD3 R6, R3, -UR17, RZ ;  /* 0x8000001103067c10 */ /* 0x000fc6000fffe0ff */
[----:B------:R-:W-:Y:S02]  /*109e0*/  ULEA.HI UR4, UR4, UR12, URZ, 0x6 ;  /* 0x0000000c04047291 */ /* 0x000fe4000f8f303f */
[----:B--2---:R-:W-:Y:S02]  /*109f0*/  IMAD.IADD R3, R6, 0x1, R9 ;  /* 0x0000000106037824 */ /* 0x004fe400078e0209 */
[----:B------:R-:W-:Y:S01]  /*10a00*/  FMUL.FTZ R9, R66, c[0x0][0x320] ;  /* 0x0000c80042097a20 */ /* 0x000fe20000410000 */
[----:B------:R-:W-:Y:S01]  /*10a10*/  USHF.R.S32.HI UR7, URZ, 0x6, UR4 ;  /* 0x000000063f077899 */ /* 0x000fe20008011404 */
[----:B-----5:R-:W-:Y:S02]  /*10a20*/  IADD3 R7, -R7, UR19, RZ ;  /* 0x0000001307077c10 */ /* 0x020fe4000fffe1ff */
[----:B------:R1:W-:Y:S01]  /*10a30*/  MUFU.TANH R27, R9 ;  /* 0x00000009001b7308 */ /* 0x0003e20000002400 */
[----:B------:R-:W-:Y:S01]  /*10a40*/  UISETP.LT.AND UP0, UPT, URZ, UR7, UPT ;  /* 0x000000073f00728c */ /* 0x000fe2000bf01270 */
[----:B------:R-:W-:Y:S01]  /*10a50*/  IMNMX R4, R7, R3, PT ;  /* 0x0000000307047217 */ /* 0x000fe20003800200 */
[----:B------:R-:W-:-:S02]  /*10a60*/  IMAD.IADD R3, R6, 0x1, R11 ;  /* 0x0000000106037824 */ /* 0x000fc400078e020b */
[----:B------:R-:W-:Y:S01]  /*10a70*/  FMUL.FTZ R11, R91, c[0x0][0x320] ;  /* 0x0000c8005b0b7a20 */ /* 0x000fe20000410000 */
[C---:B------:R-:W-:Y:S01]  /*10a80*/  ISETP.GT.AND P0, PT, R4.reuse, RZ, PT ;  /* 0x000000ff0400720c */ /* 0x040fe20003f04270 */
[----:B------:R-:W-:Y:S01]  /*10a90*/  USEL UR7, URZ, UR7, !UP0 ;  /* 0x000000073f077287 */ /* 0x000fe2000c000000 */
[C---:B------:R-:W-:Y:S02]  /*10aa0*/  ISETP.GT.AND P1, PT, R4.reuse, 0x1, PT ;  /* 0x000000010400780c */ /* 0x040fe40003f24270 */
[----:B------:R-:W-:Y:S01]  /*10ab0*/  FSEL R33, R33, -INF , P0 ;  /* 0xff80000021217808 */ /* 0x000fe20000000000 */
[----:B------:R-:W-:Y:S01]  /*10ac0*/  MUFU.TANH R11, R11 ;  /* 0x0000000b000b7308 */ /* 0x000fe20000002400 */
[----:B------:R-:W-:Y:S02]  /*10ad0*/  ISETP.GT.AND P0, PT, R4, 0x8, PT ;  /* 0x000000080400780c */ /* 0x000fe40003f04270 */
[----:B------:R-:W-:Y:S02]  /*10ae0*/  IMNMX R3, R7, R3, PT ;  /* 0x0000000307037217 */ /* 0x000fe40003800200 */
[----:B------:R-:W-:Y:S01]  /*10af0*/  FSEL R38, R18, -INF , P1 ;  /* 0xff80000012267808 */ /* 0x000fe20000800000 */
[----:B-1----:R-:W-:Y:S01]  /*10b00*/  SHFL.IDX PT, R9, R5, 0x1, 0x1c1f ;  /* 0x003c1f0005097f89 */ /* 0x002fe200000e0000 */
[----:B----4-:R-:W-:-:S02]  /*10b10*/  FSEL R45, R17, -INF , P0 ;  /* 0xff800000112d7808 */ /* 0x010fc40000000000 */
[C---:B------:R-:W-:Y:S02]  /*10b20*/  ISETP.GT.AND P1, PT, R3.reuse, RZ, PT ;  /* 0x000000ff0300720c */ /* 0x040fe40003f24270 */
[----:B------:R-:W-:Y:S02]  /*10b30*/  ISETP.GT.AND P0, PT, R3, 0x1, PT ;  /* 0x000000010300780c */ /* 0x000fe40003f04270 */
[----:B---3--:R-:W-:Y:S02]  /*10b40*/  FSEL R17, R15, -INF , P1 ;  /* 0xff8000000f117808 */ /* 0x008fe40000800000 */
[----:B------:R-:W-:Y:S02]  /*10b50*/  FSEL R18, R14, -INF , P0 ;  /* 0xff8000000e127808 */ /* 0x000fe40000000000 */
[C---:B------:R-:W-:Y:S01]  /*10b60*/  ISETP.GT.AND P1, PT, R3.reuse, 0x8, PT ;  /* 0x000000080300780c */ /* 0x040fe20003f24270 */
[----:B------:R1:W2:Y:S01]  /*10b70*/  MUFU.TANH R14, R10 ;  /* 0x0000000a000e7308 */ /* 0x0002a20000002400 */
[----:B------:R-:W-:-:S02]  /*10b80*/  ISETP.GT.AND P0, PT, R3, 0x9, PT ;  /* 0x000000090300780c */ /* 0x000fc40003f04270 */
[----:B------:R-:W-:Y:S02]  /*10b90*/  FSEL R21, R21, -INF , P1 ;  /* 0xff80000015157808 */ /* 0x000fe40000800000 */
[----:B------:R-:W-:Y:S02]  /*10ba0*/  FSEL R22, R19, -INF , P0 ;  /* 0xff80000013167808 */ /* 0x000fe40000000000 */
[C---:B------:R-:W-:Y:S02]  /*10bb0*/  ISETP.GT.AND P1, PT, R3.reuse, 0x10, PT ;  /* 0x000000100300780c */ /* 0x040fe40003f24270 */
[----:B------:R-:W-:Y:S02]  /*10bc0*/  ISETP.GT.AND P0, PT, R3, 0x11, PT ;  /* 0x000000110300780c */ /* 0x000fe40003f04270 */
[----:B------:R-:W-:Y:S01]  /*10bd0*/  FSEL R50, R13, -INF , P1 ;  /* 0xff8000000d327808 */ /* 0x000fe20000800000 */
[----:B------:R-:W-:Y:S01]  /*10be0*/  FMUL.FTZ R13, R54, c[0x0][0x320] ;  /* 0x0000c800360d7a20 */ /* 0x000fe20000410000 */
[----:B------:R-:W-:-:S02]  /*10bf0*/  FSEL R49, R8, -INF , P0 ;  /* 0xff80000008317808 */ /* 0x000fc40000000000 */
[C---:B------:R-:W-:Y:S01]  /*10c00*/  ISETP.GT.AND P1, PT, R3.reuse, 0x18, PT ;  /* 0x000000180300780c */ /* 0x040fe20003f24270 */
[----:B-1----:R-:W1:Y:S01]  /*10c10*/  SHFL.IDX PT, R10, R5, 0x3, 0x1c1f ;  /* 0x007c1f00050a7f89 */ /* 0x002e6200000e0000 */
[----:B------:R-:W-:Y:S02]  /*10c20*/  ISETP.GT.AND P0, PT, R3, 0x19, PT ;  /* 0x000000190300780c */ /* 0x000fe40003f04270 */
[----:B------:R-:W-:Y:S02]  /*10c30*/  FSEL R48, R40, -INF , P1 ;  /* 0xff80000028307808 */ /* 0x000fe40000800000 */
[----:B------:R-:W-:Y:S02]  /*10c40*/  FSEL R51, R37, -INF , P0 ;  /* 0xff80000025337808 */ /* 0x000fe40000000000 */
[C---:B------:R-:W-:Y:S02]  /*10c50*/  ISETP.GT.AND P1, PT, R3.reuse, 0x20, PT ;  /* 0x000000200300780c */ /* 0x040fe40003f24270 */
[----:B------:R-:W-:-:S02]  /*10c60*/  ISETP.GT.AND P0, PT, R3, 0x21, PT ;  /* 0x000000210300780c */ /* 0x000fc40003f04270 */
[----:B------:R-:W-:Y:S02]  /*10c70*/  FMNMX.FTZ R8, R17, R18, !PT ;  /* 0x0000001211087209 */ /* 0x000fe40007810000 */
[----:B------:R-:W-:Y:S02]  /*10c80*/  FSEL R164, R36, -INF , P1 ;  /* 0xff80000024a47808 */ /* 0x000fe40000800000 */
[----:B------:R-:W-:Y:S02]  /*10c90*/  FSEL R159, R32, -INF , P0 ;  /* 0xff800000209f7808 */ /* 0x000fe40000000000 */
[----:B------:R-:W-:Y:S02]  /*10ca0*/  FMNMX.FTZ R8, R21, R8, !PT ;  /* 0x0000000815087209 */ /* 0x000fe40007810000 */
[C---:B------:R-:W-:Y:S02]  /*10cb0*/  ISETP.GT.AND P1, PT, R3.reuse, 0x28, PT ;  /* 0x000000280300780c */ /* 0x040fe40003f24270 */
[----:B------:R-:W-:-:S02]  /*10cc0*/  ISETP.GT.AND P0, PT, R3, 0x29, PT ;  /* 0x000000290300780c */ /* 0x000fc40003f04270 */
[----:B------:R-:W-:Y:S02]  /*10cd0*/  FMNMX.FTZ R8, R22, R8, !PT ;  /* 0x0000000816087209 */ /* 0x000fe40007810000 */
[----:B------:R-:W-:Y:S02]  /*10ce0*/  FSEL R158, R30, -INF , P1 ;  /* 0xff8000001e9e7808 */ /* 0x000fe40000800000 */
[----:B------:R-:W-:Y:S02]  /*10cf0*/  FSEL R165, R29, -INF , P0 ;  /* 0xff8000001da57808 */ /* 0x000fe40000000000 */
[C---:B------:R-:W-:Y:S02]  /*10d00*/  ISETP.GT.AND P1, PT, R3.reuse, 0x30, PT ;  /* 0x000000300300780c */ /* 0x040fe40003f24270 */
[----:B------:R-:W-:Y:S02]  /*10d10*/  ISETP.GT.AND P0, PT, R3, 0x31, PT ;  /* 0x000000310300780c */ /* 0x000fe40003f04270 */
[----:B------:R-:W-:-:S02]  /*10d20*/  FMNMX.FTZ R8, R50, R8, !PT ;  /* 0x0000000832087209 */ /* 0x000fc40007810000 */
[----:B------:R-:W-:Y:S02]  /*10d30*/  FSEL R212, R28, -INF , P1 ;  /* 0xff8000001cd47808 */ /* 0x000fe40000800000 */
[----:B------:R-:W-:Y:S02]  /*10d40*/  FSEL R218, R26, -INF , P0 ;  /* 0xff8000001ada7808 */ /* 0x000fe40000000000 */
[C---:B------:R-:W-:Y:S02]  /*10d50*/  ISETP.GT.AND P1, PT, R3.reuse, 0x38, PT ;  /* 0x000000380300780c */ /* 0x040fe40003f24270 */
[----:B------:R-:W-:Y:S02]  /*10d60*/  ISETP.GT.AND P0, PT, R3, 0x39, PT ;  /* 0x000000390300780c */ /* 0x000fe40003f04270 */
[----:B------:R-:W-:Y:S01]  /*10d70*/  FMNMX.FTZ R3, R49, R8, !PT ;  /* 0x0000000831037209 */ /* 0x000fe20007810000 */
[----:B-1----:R-:W-:Y:S01]  /*10d80*/  IMAD.IADD R8, R6, 0x1, R10 ;  /* 0x0000000106087824 */ /* 0x002fe200078e020a */
[----:B------:R-:W-:Y:S01]  /*10d90*/  FSEL R214, R24, -INF , P1 ;  /* 0xff80000018d67808 */ /* 0x000fe20000800000 */
[----:B------:R-:W-:Y:S01]  /*10da0*/  IMAD.IADD R6, R6, 0x1, R9 ;  /* 0x0000000106067824 */ /* 0x000fe200078e0209 */
[----:B------:R-:W-:Y:S01]  /*10db0*/  FMNMX.FTZ R104, R48, R3, !PT ;  /* 0x0000000330687209 */ /* 0x000fe20007810000 */
[----:B------:R-:W-:Y:S01]  /*10dc0*/  FMUL.FTZ R10, R55, c[0x0][0x320] ;  /* 0x0000c800370a7a20 */ /* 0x000fe20000410000 */
[----:B------:R-:W-:-:S02]  /*10dd0*/  IMNMX R3, R7, R8, PT ;  /* 0x0000000807037217 */ /* 0x000fc40003800200 */
[----:B--2---:R-:W-:Y:S02]  /*10de0*/  FSEL R219, R14, -INF , P0 ;  /* 0xff8000000edb7808 */ /* 0x004fe40000000000 */
[C---:B------:R-:W-:Y:S01]  /*10df0*/  ISETP.GT.AND P1, PT, R3.reuse, RZ, PT ;  /* 0x000000ff0300720c */ /* 0x040fe20003f24270 */
[----:B------:R-:W-:Y:S01]  /*10e00*/  MUFU.TANH R10, R10 ;  /* 0x0000000a000a7308 */ /* 0x000fe20000002400 */
[C---:B------:R-:W-:Y:S02]  /*10e10*/  ISETP.GT.AND P0, PT, R3.reuse, 0x1, PT ;  /* 0x000000010300780c */ /* 0x040fe40003f04270 */
[----:B------:R-:W-:Y:S02]  /*10e20*/  FSEL R14, R42, -INF , P1 ;  /* 0xff8000002a0e7808 */ /* 0x000fe40000800000 */
[----:B------:R-:W-:Y:S02]  /*10e30*/  ISETP.GT.AND P1, PT, R3, 0x8, PT ;  /* 0x000000080300780c */ /* 0x000fe40003f24270 */
[----:B------:R-:W-:-:S02]  /*10e40*/  FSEL R15, R41, -INF , P0 ;  /* 0xff800000290f7808 */ /* 0x000fc40000000000 */
[----:B------:R-:W-:Y:S02]  /*10e50*/  FSEL R19, R25, -INF , P1 ;  /* 0xff80000019137808 */ /* 0x000fe40000800000 */
[C---:B------:R-:W-:Y:S02]  /*10e60*/  ISETP.GT.AND P0, PT, R3.reuse, 0x9, PT ;  /* 0x000000090300780c */ /* 0x040fe40003f04270 */
[----:B------:R-:W-:Y:S02]  /*10e70*/  ISETP.GT.AND P1, PT, R3, 0x10, PT ;  /* 0x000000100300780c */ /* 0x000fe40003f24270 */
[----:B------:R-:W-:Y:S02]  /*10e80*/  FMNMX.FTZ R104, R51, R104, !PT ;  /* 0x0000006833687209 */ /* 0x000fe40007810000 */
[----:B------:R-:W-:Y:S02]  /*10e90*/  FMNMX.FTZ R5, R14, R15, !PT ;  /* 0x0000000f0e057209 */ /* 0x000fe40007810000 */
        /* <DEDUP_REMOVED lines=8> */
[C---:B------:R-:W-:Y:S01]  /*10f20*/  ISETP.GT.AND P0, PT, R3.reuse, 0x19, PT ;  /* 0x000000190300780c */ /* 0x040fe20003f04270 */
[----:B------:R-:W-:Y:S01]  /*10f30*/  LDSM.16.MT88.4 R40, [R226+0x2100] ;  /* 0x00210000e228783b */ /* 0x000fe20000004200 */
[----:B------:R-:W-:Y:S02]  /*10f40*/  ISETP.GT.AND P1, PT, R3, 0x20, PT ;  /* 0x000000200300780c */ /* 0x000fe40003f24270 */
[----:B------:R-:W-:Y:S02]  /*10f50*/  FMNMX.FTZ R104, R159, R104, !PT ;  /* 0x000000689f687209 */ /* 0x000fe40007810000 */
[----:B------:R-:W-:Y:S02]  /*10f60*/  FMNMX.FTZ R5, R32, R5, !PT ;  /* 0x0000000520057209 */ /* 0x000fe40007810000 */
[----:B------:R-:W-:-:S02]  /*10f70*/  FSEL R81, R81, -INF , P0 ;  /* 0xff80000051517808 */ /* 0x000fc40000000000 */
[----:B------:R-:W-:Y:S02]  /*10f80*/  FSEL R100, R100, -INF , P1 ;  /* 0xff80000064647808 */ /* 0x000fe40000800000 */
[----:B------:R-:W-:Y:S02]  /*10f90*/  FMNMX.FTZ R104, R158, R104, !PT ;  /* 0x000000689e687209 */ /* 0x000fe40007810000 */
        /* <DEDUP_REMOVED lines=13> */
[C---:B------:R-:W-:Y:S02]  /*11070*/  ISETP.GT.AND P0, PT, R3.reuse, 0x31, PT ;  /* 0x000000310300780c */ /* 0x040fe40003f04270 */
[----:B------:R-:W-:Y:S02]  /*11080*/  ISETP.GT.AND P1, PT, R3, 0x38, PT ;  /* 0x000000380300780c */ /* 0x000fe40003f24270 */
[----:B------:R-:W-:-:S02]  /*11090*/  FMNMX.FTZ R104, R218, R104, !PT ;  /* 0x00000068da687209 */ /* 0x000fc40007810000 */
[----:B------:R-:W-:Y:S02]  /*110a0*/  FMNMX.FTZ R5, R81, R5, !PT ;  /* 0x0000000551057209 */ /* 0x000fe40007810000 */
[----:B------:R-:W-:Y:S02]  /*110b0*/  FSEL R206, R31, -INF , P0 ;  /* 0xff8000001fce7808 */ /* 0x000fe40000000000 */
[----:B------:R-:W-:Y:S01]  /*110c0*/  FSEL R205, R27, -INF , P1 ;  /* 0xff8000001bcd7808 */ /* 0x000fe20000800000 */
[----:B------:R-:W-:Y:S01]  /*110d0*/  LDSM.16.MT88.4 R28, [R225+0x100] ;  /* 0x00010000e11c783b */ /* 0x000fe20000004200 */
[----:B------:R-:W-:Y:S02]  /*110e0*/  ISETP.GT.AND P0, PT, R3, 0x39, PT ;  /* 0x000000390300780c */ /* 0x000fe40003f04270 */
[----:B------:R-:W-:Y:S01]  /*110f0*/  ISETP.GT.AND P1, PT, R4, 0x9, PT ;  /* 0x000000090400780c */ /* 0x000fe20003f24270 */
[----:B------:R-:W-:Y:S01]  /*11100*/  LDSM.16.MT88.4 R24, [R226+0x100] ;  /* 0x00010000e218783b */ /* 0x000fe20000004200 */
[----:B------:R-:W-:-:S02]  /*11110*/  FMNMX.FTZ R104, R214, R104, !PT ;  /* 0x00000068d6687209 */ /* 0x000fc40007810000 */
[----:B------:R-:W-:Y:S02]  /*11120*/  FMNMX.FTZ R5, R100, R5, !PT ;  /* 0x0000000564057209 */ /* 0x000fe40007810000 */
[----:B------:R-:W-:Y:S02]  /*11130*/  FSEL R207, R12, -INF , P0 ;  /* 0xff8000000ccf7808 */ /* 0x000fe40000000000 */
[----:B------:R-:W-:Y:S02]  /*11140*/  FSEL R37, R61, -INF , P1 ;  /* 0xff8000003d257808 */ /* 0x000fe40000800000 */
[----:B------:R-:W-:Y:S02]  /*11150*/  FMNMX.FTZ R104, R219, R104, !PT ;  /* 0x00000068db687209 */ /* 0x000fe40007810000 */
[C---:B------:R-:W-:Y:S02]  /*11160*/  ISETP.GT.AND P0, PT, R4.reuse, 0x10, PT ;  /* 0x000000100400780c */ /* 0x040fe40003f04270 */
[----:B------:R-:W-:Y:S01]  /*11170*/  ISETP.GT.AND P1, PT, R4, 0x11, PT ;  /* 0x000000110400780c */ /* 0x000fe20003f24270 */
[----:B------:R-:W1:Y:S01]  /*11180*/  SHFL.BFLY PT, R8, R104, 0x2, 0x1f ;  /* 0x0c401f0068087f89 */ /* 0x000e6200000e0000 */
[----:B------:R-:W-:-:S02]  /*11190*/  FMNMX.FTZ R5, R101, R5, !PT ;  /* 0x0000000565057209 */ /* 0x000fc40007810000 */
[----:B------:R-:W-:Y:S02]  /*111a0*/  FSEL R44, R96, -INF , P0 ;  /* 0xff800000602c7808 */ /* 0x000fe40000000000 */
[----:B------:R-:W-:Y:S02]  /*111b0*/  FSEL R80, R60, -INF , P1 ;  /* 0xff8000003c507808 */ /* 0x000fe40000800000 */
[----:B------:R-:W-:Y:S02]  /*111c0*/  FMNMX.FTZ R5, R151, R5, !PT ;  /* 0x0000000597057209 */ /* 0x000fe40007810000 */
[C---:B------:R-:W-:Y:S02]  /*111d0*/  ISETP.GT.AND P0, PT, R4.reuse, 0x18, PT ;  /* 0x000000180400780c */ /* 0x040fe40003f04270 */
[----:B------:R-:W-:Y:S02]  /*111e0*/  ISETP.GT.AND P1, PT, R4, 0x19, PT ;  /* 0x000000190400780c */ /* 0x000fe40003f24270 */
[----:B------:R-:W-:-:S02]  /*111f0*/  FMNMX.FTZ R5, R157, R5, !PT ;  /* 0x000000059d057209 */ /* 0x000fc40007810000 */
[----:B------:R-:W-:Y:S02]  /*11200*/  FSEL R83, R98, -INF , P0 ;  /* 0xff80000062537808 */ /* 0x000fe40000000000 */
[----:B------:R-:W-:Y:S02]  /*11210*/  FSEL R82, R97, -INF , P1 ;  /* 0xff80000061527808 */ /* 0x000fe40000800000 */
[C---:B------:R-:W-:Y:S02]  /*11220*/  ISETP.GT.AND P0, PT, R4.reuse, 0x20, PT ;  /* 0x000000200400780c */ /* 0x040fe40003f04270 */
[----:B------:R-:W-:Y:S02]  /*11230*/  ISETP.GT.AND P1, PT, R4, 0x21, PT ;  /* 0x000000210400780c */ /* 0x000fe40003f24270 */
[----:B------:R-:W-:Y:S02]  /*11240*/  FMNMX.FTZ R5, R201, R5, !PT ;  /* 0x00000005c9057209 */ /* 0x000fe40007810000 */
[----:B------:R-:W-:-:S02]  /*11250*/  IMNMX R3, R7, R6, PT ;  /* 0x0000000607037217 */ /* 0x000fc40003800200 */
[----:B------:R-:W-:Y:S01]  /*11260*/  FSEL R149, R149, -INF , P0 ;  /* 0xff80000095957808 */ /* 0x000fe20000000000 */
[----:B------:R2:W3:Y:S01]  /*11270*/  MUFU.TANH R7, R13 ;  /* 0x0000000d00077308 */ /* 0x0004e20000002400 */
        /* <DEDUP_REMOVED lines=13> */
[----:B------:R-:W-:Y:S02]  /*11350*/  FSEL R209, R209, -INF , P1 ;  /* 0xff800000d1d17808 */ /* 0x000fe40000800000 */
[----:B------:R-:W-:Y:S02]  /*11360*/  FMNMX.FTZ R5, R207, R5, !PT ;  /* 0x00000005cf057209 */ /* 0x000fe40007810000 */
[C---:B------:R-:W-:Y:S02]  /*11370*/  ISETP.GT.AND P0, PT, R4.reuse, 0x38, PT ;  /* 0x000000380400780c */ /* 0x040fe40003f04270 */
[----:B------:R-:W-:-:S02]  /*11380*/  ISETP.GT.AND P1, PT, R4, 0x39, PT ;  /* 0x000000390400780c */ /* 0x000fc40003f24270 */
[----:B------:R-:W-:Y:S02]  /*11390*/  FMNMX.FTZ R4, R44, R6, !PT ;  /* 0x000000062c047209 */ /* 0x000fe40007810000 */
[----:B-1----:R-:W-:Y:S02]  /*113a0*/  FMNMX.FTZ R104, R104, R8, !PT ;  /* 0x0000000868687209 */ /* 0x002fe40007810000 */
[----:B------:R-:W1:Y:S01]  /*113b0*/  SHFL.BFLY PT, R8, R5, 0x2, 0x1f ;  /* 0x0c401f0005087f89 */ /* 0x000e6200000e0000 */
[----:B------:R-:W-:Y:S02]  /*113c0*/  FMNMX.FTZ R4, R80, R4, !PT ;  /* 0x0000000450047209 */ /* 0x000fe40007810000 */
[----:B------:R-:W-:Y:S01]  /*113d0*/  FSEL R222, R222, -INF , P0 ;  /* 0xff800000dede7808 */ /* 0x000fe20000000000 */
[----:B------:R-:W4:Y:S01]  /*113e0*/  SHFL.BFLY PT, R9, R104, 0x1, 0x1f ;  /* 0x0c201f0068097f89 */ /* 0x000f2200000e0000 */
[----:B------:R-:W-:Y:S02]  /*113f0*/  FMNMX.FTZ R4, R83, R4, !PT ;  /* 0x0000000453047209 */ /* 0x000fe40007810000 */
[----:B------:R-:W-:-:S02]  /*11400*/  ISETP.GT.AND P0, PT, R3, RZ, PT ;  /* 0x000000ff0300720c */ /* 0x000fc40003f04270 */
[----:B------:R-:W-:Y:S02]  /*11410*/  FMNMX.FTZ R4, R82, R4, !PT ;  /* 0x0000000452047209 */ /* 0x000fe40007810000 */
[----:B------:R-:W-:Y:S02]  /*11420*/  FSEL R223, R223, -INF , P1 ;  /* 0xff800000dfdf7808 */ /* 0x000fe40000800000 */
[----:B------:R-:W-:Y:S02]  /*11430*/  FMNMX.FTZ R4, R149, R4, !PT ;  /* 0x0000000495047209 */ /* 0x000fe40007810000 */
[----:B------:R-:W-:Y:S02]  /*11440*/  ISETP.GT.AND P1, PT, R3, 0x1, PT ;  /* 0x000000010300780c */ /* 0x000fe40003f24270 */
[----:B------:R-:W-:Y:S02]  /*11450*/  FMNMX.FTZ R4, R156, R4, !PT ;  /* 0x000000049c047209 */ /* 0x000fe40007810000 */
[----:B------:R-:W-:-:S02]  /*11460*/  FSEL R36, R57, -INF , P0 ;  /* 0xff80000039247808 */ /* 0x000fc40000000000 */
[----:B------:R-:W-:Y:S02]  /*11470*/  FMNMX.FTZ R4, R166, R4, !PT ;  /* 0x00000004a6047209 */ /* 0x000fe40007810000 */
[----:B------:R-:W-:Y:S02]  /*11480*/  ISETP.GT.AND P0, PT, R3, 0x8, PT ;  /* 0x000000080300780c */ /* 0x000fe40003f04270 */
[----:B--2---:R-:W-:Y:S02]  /*11490*/  FSEL R13, R56, -INF , P1 ;  /* 0xff800000380d7808 */ /* 0x004fe40000800000 */
[----:B-1----:R-:W-:Y:S02]  /*114a0*/  FMNMX.FTZ R8, R5, R8, !PT ;  /* 0x0000000805087209 */ /* 0x002fe40007810000 */
[----:B------:R-:W-:Y:S02]  /*114b0*/  FMNMX.FTZ R4, R167, R4, !PT ;  /* 0x00000004a7047209 */ /* 0x000fe40007810000 */
[----:B------:R-:W-:Y:S01]  /*114c0*/  ISETP.GT.AND P1, PT, R3, 0x9, PT ;  /* 0x000000090300780c */ /* 0x000fe20003f24270 */
[----:B------:R-:W-:Y:S01]  /*114d0*/  SHFL.BFLY PT, R102, R8, 0x1, 0x1f ;  /* 0x0c201f0008667f89 */ /* 0x000fe200000e0000 */
[----:B------:R-:W-:-:S02]  /*114e0*/  FSEL R11, R53, -INF , P0 ;  /* 0xff800000350b7808 */ /* 0x000fc40000000000 */
[----:B------:R-:W-:Y:S02]  /*114f0*/  FMNMX.FTZ R5, R36, R13, !PT ;  /* 0x0000000d24057209 */ /* 0x000fe40007810000 */
[----:B----4-:R-:W-:Y:S02]  /*11500*/  FMNMX.FTZ R104, R104, R9, !PT ;  /* 0x0000000968687209 */ /* 0x010fe40007810000 */
[----:B------:R-:W-:Y:S02]  /*11510*/  FMNMX.FTZ R4, R208, R4, !PT ;  /* 0x00000004d0047209 */ /* 0x000fe40007810000 */
[----:B------:R-:W-:Y:S01]  /*11520*/  ISETP.GT.AND P0, PT, R3, 0x10, PT ;  /* 0x000000100300780c */ /* 0x000fe20003f04270 */
[----:B------:R-:W-:Y:S01]  /*11530*/  FMUL.FTZ R12, R104, c[0x0][0x2d0] ;  /* 0x0000b400680c7a20 */ /* 0x000fe20000410000 */
[----:B------:R-:W-:Y:S02]  /*11540*/  FSEL R9, R35, -INF , P1 ;  /* 0xff80000023097808 */ /* 0x000fe40000800000 */
[----:B------:R-:W-:-:S02]  /*11550*/  FMNMX.FTZ R5, R11, R5, !PT ;  /* 0x000000050b057209 */ /* 0x000fc40007810000 */
[----:B------:R-:W-:Y:S02]  /*11560*/  FMNMX.FTZ R4, R209, R4, !PT ;  /* 0x00000004d1047209 */ /* 0x000fe40007810000 */
[----:B------:R-:W-:Y:S02]  /*11570*/  ISETP.GT.AND P1, PT, R3, 0x11, PT ;  /* 0x000000110300780c */ /* 0x000fe40003f24270 */
[----:B---3--:R-:W-:Y:S02]  /*11580*/  FSEL R67, R7, -INF , P0 ;  /* 0xff80000007437808 */ /* 0x008fe40000000000 */
[----:B------:R-:W-:Y:S02]  /*11590*/  FMNMX.FTZ R5, R9, R5, !PT ;  /* 0x0000000509057209 */ /* 0x000fe40007810000 */
[----:B------:R-:W-:Y:S02]  /*115a0*/  FMNMX.FTZ R4, R222, R4, !PT ;  /* 0x00000004de047209 */ /* 0x000fe40007810000 */
[----:B------:R-:W-:-:S02]  /*115b0*/  ISETP.GT.AND P0, PT, R3, 0x18, PT ;  /* 0x000000180300780c */ /* 0x000fc40003f04270 */
        /* <DEDUP_REMOVED lines=32> */
[----:B------:R-:W-:-:S02]  /*117c0*/  FSEL R220, R20, -INF , P0 ;  /* 0xff80000014dc7808 */ /* 0x000fc40000000000 */
        /* <DEDUP_REMOVED lines=24> */
[--C-:B------:R-:W-:Y:S02]  /*11950*/  FFMA.FTZ R2, R32, c[0x0][0x2d0], -R3.reuse ;  /* 0x0000b40020027a23 */ /* 0x100fe40000010803 */
[----:B------:R4:W-:Y:S01]  /*11960*/  MUFU.EX2 R188, R0 ;  /* 0x0000000000bc7308 */ /* 0x0009e20000000800 */
[----:B-1----:R-:W-:Y:S02]  /*11970*/  FFMA.FTZ R6, R14, c[0x0][0x2d0], -R3 ;  /* 0x0000b4000e067a23 */ /* 0x002fe40000010803 */
[----:B-----5:R-:W-:-:S05]  /*11980*/  IMAD.MOV.U32 R15, RZ, RZ, R58 ;  /* 0x000000ffff0f7224 */ /* 0x020fca00078e003a */
[----:B------:R-:W-:Y:S01]  /*11990*/  MUFU.EX2 R176, R2 ;  /* 0x0000000200b07308 */ /* 0x000fe20000000800 */
[----:B--2---:R-:W-:Y:S02]  /*119a0*/  FMNMX.FTZ R105, R5, R4, !PT ;  /* 0x0000000405697209 */ /* 0x004fe40007810000 */
[----:B------:R-:W-:Y:S01]  /*119b0*/  F2FP.PACK_AB R4, R15, R189 ;  /* 0x000000bd0f04723e */ /* 0x000fe200000000ff */
[----:B----4-:R-:W-:-:S04]  /*119c0*/  FFMA.FTZ R0, R19, c[0x0][0x2d0], -R3 ;  /* 0x0000b40013007a23 */ /* 0x010fc80000010803 */
[----:B------:R3:W1:Y:S01]  /*119d0*/  MUFU.EX2 R187, R6 ;  /* 0x0000000600bb7308 */ /* 0x0006620000000800 */
[----:B------:R-:W2:Y:S07]  /*119e0*/  LDSM.16.MT88.4 R16, [R226+0x1100] ;  /* 0x00110000e210783b */ /* 0x000eae0000004200 */
[----:B------:R4:W5:Y:S01]  /*119f0*/  MUFU.EX2 R184, R0 ;  /* 0x0000000000b87308 */ /* 0x0009620000000800 */
[----:B---3--:R-:W-:Y:S02]  /*11a00*/  F2FP.PACK_AB R6, R177, R185 ;  /* 0x000000b9b106723e */ /* 0x008fe400000000ff */
[----:B-1----:R-:W-:Y:S01]  /*11a10*/  F2FP.PACK_AB R5, R188, R187 ;  /* 0x000000bbbc05723e */ /* 0x002fe200000000ff */
[----:B----4-:R-:W-:Y:S01]  /*11a20*/  FMUL.FTZ R0, R106, c[0x0][0x2d0] ;  /* 0x0000b4006a007a20 */ /* 0x010fe20000410000 */
[----:B-----5:R-:W-:-:S04]  /*11a30*/  F2FP.PACK_AB R7, R176, R184 ;  /* 0x000000b8b007723e */ /* 0x020fc800000000ff */
[----:B------:R-:W-:Y:S02]  /*11a40*/  FSEL R0, R0, RZ, P0 ;  /* 0x000000ff00007208 */ /* 0x000fe40000000000 */
[----:B------:R-:W-:Y:S01]  /*11a50*/  FSETP.NEU.FTZ.AND P0, PT, R105, -INF , PT ;  /* 0xff8000006900780b */ /* 0x000fe20003f1d000 */
[C---:B------:R-:W-:Y:S02]  /*11a60*/  HMMA.16816.F32 R120, R4.reuse, R28, RZ ;  /* 0x0000001c0478723c */ /* 0x040fe400000018ff */
[--C-:B------:R-:W-:Y:S02]  /*11a70*/  FFMA.FTZ R2, R33, c[0x0][0x2d0], -R0.reuse ;  /* 0x0000b40021027a23 */ /* 0x100fe40000010800 */
[----:B------:R-:W1:Y:S01]  /*11a80*/  LDSM.16.MT88.4 R32, [R225+0x2100] ;  /* 0x00210000e120783b */ /* 0x000e620000004200 */
[--C-:B------:R-:W-:Y:S01]  /*11a90*/  FFMA.FTZ R8, R45, c[0x0][0x2d0], -R0.reuse ;  /* 0x0000b4002d087a23 */ /* 0x100fe20000010800 */
[----:B------:R3:W-:Y:S02]  /*11aa0*/  MUFU.EX2 R14, R2 ;  /* 0x00000002000e7308 */ /* 0x0007e40000000800 */
[C---:B------:R-:W-:Y:S06]  /*11ab0*/  HMMA.16816.F32 R116, R4.reuse, R24, RZ ;  /* 0x000000180474723c */ /* 0x040fec00000018ff */
[----:B------:R4:W-:Y:S02]  /*11ac0*/  MUFU.EX2 R186, R8 ;  /* 0x0000000800ba7308 */ /* 0x0009e40000000800 */
[----:B------:R-:W-:Y:S01]  /*11ad0*/  HMMA.16816.F32 R112, R4, R20, RZ ;  /* 0x000000140470723c */ /* 0x000fe200000018ff */
[----:B---3--:R-:W-:-:S07]  /*11ae0*/  FFMA.FTZ R2, R38, c[0x0][0x2d0], -R0 ;  /* 0x0000b40026027a23 */ /* 0x008fce0000010800 */
[----:B--2---:R-:W-:Y:S01]  /*11af0*/  HMMA.16816.F32 R108, R4, R16, RZ ;  /* 0x00000010046c723c */ /* 0x004fe200000018ff */
[----:B------:R2:W-:Y:S01]  /*11b00*/  MUFU.EX2 R249, R2 ;  /* 0x0000000200f97308 */ /* 0x0005e20000000800 */
[----:B----4-:R-:W-:-:S06]  /*11b10*/  FFMA.FTZ R8, R37, c[0x0][0x2d0], -R0 ;  /* 0x0000b40025087a23 */ /* 0x010fcc0000010800 */
[C---:B------:R-:W-:Y:S01]  /*11b20*/  HMMA.16816.F32 R92, R4.reuse, R40, RZ ;  /* 0x00000028045c723c */ /* 0x040fe200000018ff */
[----:B------:R-:W3:Y:S07]  /*11b30*/  MUFU.EX2 R179, R8 ;  /* 0x0000000800b37308 */ /* 0x000eee0000000800 */
[----:B------:R-:W-:Y:S01]  /*11b40*/  HMMA.16816.F32 R88, R4, R30, RZ ;  /* 0x0000001e0458723c */ /* 0x000fe200000018ff */
[----:B--2---:R-:W-:-:S05]  /*11b50*/  FMUL.FTZ R2, R105, c[0x0][0x2d0] ;  /* 0x0000b40069027a20 */ /* 0x004fca0000410000 */
[----:B------:R-:W-:Y:S02]  /*11b60*/  FSEL R2, R2, RZ, P0 ;  /* 0x000000ff02027208 */ /* 0x000fe40000000000 */
[----:B-1----:R-:W-:Y:S01]  /*11b70*/  HMMA.16816.F32 R96, R4, R32, RZ ;  /* 0x000000200460723c */ /* 0x002fe200000018ff */
[----:B---3--:R-:W-:Y:S02]  /*11b80*/  F2FP.PACK_AB R10, R179, R186 ;  /* 0x000000bab30a723e */ /* 0x008fe400000000ff */
[----:B------:R-:W-:-:S05]  /*11b90*/  FFMA.FTZ R8, R36, c[0x0][0x2d0], -R2 ;  /* 0x0000b40024087a23 */ /* 0x000fca0000010802 */
[C---:B------:R-:W-:Y:S01]  /*11ba0*/  HMMA.16816.F32 R84, R4.reuse, R26, RZ ;  /* 0x0000001a0454723c */ /* 0x040fe200000018ff */
[----:B------:R1:W-:Y:S07]  /*11bb0*/  MUFU.EX2 R246, R8 ;  /* 0x0000000800f67308 */ /* 0x0003ee0000000800 */
[C---:B------:R-:W-:Y:S08]  /*11bc0*/  HMMA.16816.F32 R76, R4.reuse, R22, RZ ;  /* 0x00000016044c723c */ /* 0x040ff000000018ff */
[----:B------:R-:W-:Y:S01]  /*11bd0*/  HMMA.16816.F32 R72, R4, R18, RZ ;  /* 0x000000120448723c */ /* 0x000fe200000018ff */
[----:B-1----:R-:W-:-:S02]  /*11be0*/  FFMA.FTZ R8, R13, c[0x0][0x2d0], -R2 ;  /* 0x0000b4000d087a23 */ /* 0x002fc40000010802 */
[----:B------:R-:W-:Y:S02]  /*11bf0*/  FFMA.FTZ R13, R151, c[0x0][0x2d0], -R3 ;  /* 0x0000b400970d7a23 */ /* 0x000fe40000010803 */
[----:B------:R1:W2:Y:S01]  /*11c00*/  MUFU.EX2 R245, R8 ;  /* 0x0000000800f57308 */ /* 0x0002a20000000800 */
[----:B------:R-:W-:Y:S02]  /*11c10*/  IMAD.MOV.U32 R151, RZ, RZ, R179 ;  /* 0x000000ffff977224 */ /* 0x000fe400078e00b3 */
[C---:B------:R-:W-:Y:S08]  /*11c20*/  HMMA.16816.F32 R68, R4.reuse, R34, RZ ;  /* 0x000000220444723c */ /* 0x040ff000000018ff */
[----:B------:R-:W-:Y:S01]  /*11c30*/  HMMA.16816.F32 R60, R4, R42, RZ ;  /* 0x0000002a043c723c */ /* 0x000fe200000018ff */
[----:B-1----:R-:W-:-:S06]  /*11c40*/  FFMA.FTZ R8, R11, c[0x0][0x2d0], -R2 ;  /* 0x0000b4000b087a23 */ /* 0x002fcc0000010802 */
        /* <DEDUP_REMOVED lines=71> */
[----:B-1----:R-:W-:-:S04]  /*120c0*/  FFMA.FTZ R8, R164, c[0x0][0x2d0], -R12 ;  /* 0x0000b400a4087a23 */ /* 0x002fc8000001080c */
        /* <DEDUP_REMOVED lines=13> */
[----:B------:R-:W-:Y:S01]  /*121a0*/  LDSM.16.MT88.4 R20, [R225+0x1900] ;  /* 0x00190000e114783b */ /* 0x000fe20000004200 */
[----:B------:R1:W-:Y:S01]  /*121b0*/  MUFU.EX2 R193, R8 ;  /* 0x0000000800c17308 */ /* 0x0003e20000000800 */
[----:B------:R-:W-:-:S04]  /*121c0*/  IMAD.MOV.U32 R158, RZ, RZ, R188 ;  /* 0x000000ffff9e7224 */ /* 0x000fc800078e00bc */
[----:B------:R-:W-:Y:S01]  /*121d0*/  IMAD.MOV.U32 R140, RZ, RZ, R184 ;  /* 0x000000ffff8c7224 */ /* 0x000fe200078e00b8 */
[----:B------:R-:W-:Y:S01]  /*121e0*/  HMMA.16816.F32 R196, R4, R36, R44 ;  /* 0x0000002404c4723c */ /* 0x000fe2000000182c */
[----:B------:R-:W-:Y:S01]  /*121f0*/  IMAD.MOV.U32 R141, RZ, RZ, R185 ;  /* 0x000000ffff8d7224 */ /* 0x000fe200078e00b9 */
[----:B------:R3:W-:Y:S01]  /*12200*/  MUFU.EX2 R184, R13 ;  /* 0x0000000d00b87308 */ /* 0x0007e20000000800 */
[----:B------:R-:W-:Y:S02]  /*12210*/  IMAD.MOV.U32 R143, RZ, RZ, R187 ;  /* 0x000000ffff8f7224 */ /* 0x000fe400078e00bb */
[----:B------:R-:W-:-:S03]  /*12220*/  IMAD.MOV.U32 R142, RZ, RZ, R186 ;  /* 0x000000ffff8e7224 */ /* 0x000fc600078e00ba */
[----:B------:R-:W-:Y:S01]  /*12230*/  HMMA.16816.F32 R64, R4, R16, R56 ;  /* 0x000000100440723c */ /* 0x000fe20000001838 */
[----:B-1----:R-:W-:-:S04]  /*12240*/  FFMA.FTZ R8, R165, c[0x0][0x2d0], -R12 ;  /* 0x0000b400a5087a23 */ /* 0x002fc8000001080c */
[----:B------:R1:W-:Y:S03]  /*12250*/  MUFU.EX2 R192, R8 ;  /* 0x0000000800c07308 */ /* 0x0003e60000000800 */
[C---:B------:R-:W-:Y:S01]  /*12260*/  HMMA.16816.F32 R44, R4.reuse, R18, R132 ;  /* 0x00000012042c723c */ /* 0x040fe20000001884 */
[----:B------:R-:W4:Y:S01]  /*12270*/  LDSM.16.MT88.4 R16, [R225+0x900] ;  /* 0x00090000e110783b */ /* 0x000f220000004200 */
[--C-:B---3--:R-:W-:Y:S02]  /*12280*/  FFMA.FTZ R13, R157, c[0x0][0x2d0], -R3.reuse ;  /* 0x0000b4009d0d7a23 */ /* 0x108fe40000010803 */
[----:B------:R-:W-:Y:S02]  /*12290*/  IMAD.MOV.U32 R157, RZ, RZ, R178 ;  /* 0x000000ffff9d7224 */ /* 0x000fe400078e00b2 */
[----:B------:R3:W-:Y:S02]  /*122a0*/  MUFU.EX2 R185, R13 ;  /* 0x0000000d00b97308 */ /* 0x0007e40000000800 */
[----:B------:R-:W-:Y:S01]  /*122b0*/  HMMA.16816.F32 R60, R4, R28, R52 ;  /* 0x0000001c043c723c */ /* 0x000fe20000001834 */
[----:B-1----:R-:W-:-:S07]  /*122c0*/  FFMA.FTZ R8, R100, c[0x0][0x2d0], -R3 ;  /* 0x0000b40064087a23 */ /* 0x002fce0000010803 */
[----:B------:R-:W-:Y:S01]  /*122d0*/  HMMA.16816.F32 R40, R4, R30, R152 ;  /* 0x0000001e0428723c */ /* 0x000fe20000001898 */
[----:B------:R-:W1:Y:S01]  /*122e0*/  LDSM.16.MT88.4 R28, [R225+0x2900] ;  /* 0x00290000e11c783b */ /* 0x000e620000004200 */
[----:B------:R5:W-:Y:S01]  /*122f0*/  MUFU.EX2 R187, R8 ;  /* 0x0000000800bb7308 */ /* 0x000be20000000800 */
[----:B---3--:R-:W-:-:S05]  /*12300*/  FFMA.FTZ R13, R149, c[0x0][0x2d0], -R0 ;  /* 0x0000b400950d7a23 */ /* 0x008fca0000010800 */
[C---:B------:R-:W-:Y:S01]  /*12310*/  HMMA.16816.F32 R76, R4.reuse, R24, R128 ;  /* 0x00000018044c723c */ /* 0x040fe20000001880 */
[----:B------:R-:W-:Y:S01]  /*12320*/  IMAD.MOV.U32 R149, RZ, RZ, R177 ;  /* 0x000000ffff957224 */ /* 0x000fe200078e00b1 */
[----:B------:R3:W-:Y:S06]  /*12330*/  MUFU.EX2 R178, R13 ;  /* 0x0000000d00b27308 */ /* 0x0007ec0000000800 */
[----:B------:R-:W-:Y:S01]  /*12340*/  HMMA.16816.F32 R56, R4, R26, R144 ;  /* 0x0000001a0438723c */ /* 0x000fe20000001890 */
[----:B------:R-:W1:Y:S01]  /*12350*/  LDSM.16.MT88.4 R24, [R226+0x1900] ;  /* 0x00190000e218783b */ /* 0x000e620000004200 */
[----:B-----5:R-:W-:-:S04]  /*12360*/  FFMA.FTZ R8, R101, c[0x0][0x2d0], -R3 ;  /* 0x0000b40065087a23 */ /* 0x020fc80000010803 */
[----:B------:R5:W2:Y:S02]  /*12370*/  MUFU.EX2 R186, R8 ;  /* 0x0000000800ba7308 */ /* 0x000aa40000000800 */
[C---:B------:R-:W-:Y:S01]  /*12380*/  HMMA.16816.F32 R52, R4.reuse, R34, R160 ;  /* 0x000000220434723c */ /* 0x040fe200000018a0 */
[----:B------:R-:W-:Y:S01]  /*12390*/  LDSM.16.MT88.4 R32, [R226+0x2900] ;  /* 0x00290000e220783b */ /* 0x000fe20000004200 */
[----:B---3--:R-:W-:Y:S02]  /*123a0*/  FFMA.FTZ R13, R156, c[0x0][0x2d0], -R0 ;  /* 0x0000b4009c0d7a23 */ /* 0x008fe40000010800 */
[----:B------:R-:W-:Y:S02]  /*123b0*/  IMAD.MOV.U32 R156, RZ, RZ, R176 ;  /* 0x000000ffff9c7224 */ /* 0x000fe400078e00b0 */
[----:B------:R3:W1:Y:S02]  /*123c0*/  MUFU.EX2 R176, R13 ;  /* 0x0000000d00b07308 */ /* 0x0006640000000800 */
[----:B------:R-:W-:Y:S01]  /*123d0*/  HMMA.16816.F32 R36, R4, R38, R168 ;  /* 0x000000260424723c */ /* 0x000fe200000018a8 */
[----:B-----5:R-:W5:Y:S06]  /*123e0*/  LDSM.16.MT88.4 R8, [R226+0x900] ;  /* 0x00090000e208783b */ /* 0x020f6c0000004200 */
[----:B--2---:R-:W-:-:S02]  /*123f0*/  F2FP.PACK_AB R4, R194, R195 ;  /* 0x000000c3c204723e */ /* 0x004fc400000000ff */
[----:B------:R-:W-:Y:S02]  /*12400*/  F2FP.PACK_AB R5, R186, R187 ;  /* 0x000000bbba05723e */ /* 0x000fe400000000ff */
[----:B------:R-:W-:Y:S02]  /*12410*/  F2FP.PACK_AB R6, R192, R193 ;  /* 0x000000c1c006723e */ /* 0x000fe400000000ff */
[----:B------:R-:W-:Y:S01]  /*12420*/  F2FP.PACK_AB R7, R185, R184 ;  /* 0x000000b8b907723e */ /* 0x000fe200000000ff */
[----:B---3--:R-:W-:-:S04]  /*12430*/  FFMA.FTZ R13, R166, c[0x0][0x2d0], -R0 ;  /* 0x0000b400a60d7a23 */ /* 0x008fc80000010800 */
[----:B------:R2:W-:Y:S02]  /*12440*/  MUFU.EX2 R177, R13 ;  /* 0x0000000d00b17308 */ /* 0x0005e40000000800 */
[C---:B----4-:R-:W-:Y:S08]  /*12450*/  HMMA.16816.F32 R116, R4.reuse, R16, R180 ;  /* 0x000000100474723c */ /* 0x050ff000000018b4 */
[----:B------:R-:W-:Y:S01]  /*12460*/  HMMA.16816.F32 R152, R4, R20, R112 ;  /* 0x000000140498723c */ /* 0x000fe20000001870 */
[----:B--2---:R-:W-:-:S07]  /*12470*/  FFMA.FTZ R13, R167, c[0x0][0x2d0], -R0 ;  /* 0x0000b400a70d7a23 */ /* 0x004fce0000010800 */
[C---:B-1----:R-:W-:Y:S01]  /*12480*/  HMMA.16816.F32 R180, R4.reuse, R28, R96 ;  /* 0x0000001c04b4723c */ /* 0x042fe20000001860 */
[----:B------:R1:W-:Y:S07]  /*12490*/  MUFU.EX2 R179, R13 ;  /* 0x0000000d00b37308 */ /* 0x0003ee0000000800 */
[C---:B------:R-:W-:Y:S08]  /*124a0*/  HMMA.16816.F32 R164, R4.reuse, R24, R108 ;  /* 0x0000001804a4723c */ /* 0x040ff0000000186c */
[----:B-----5:R-:W-:Y:S01]  /*124b0*/  HMMA.16816.F32 R132, R4, R8, R172 ;  /* 0x000000080484723c */ /* 0x020fe200000018ac */
[----:B------:R-:W-:Y:S01]  /*124c0*/  LDSM.16.MT88.4 R172, [R226+0x1d00] ;  /* 0x001d0000e2ac783b */ /* 0x000fe20000004200 */
[----:B-1----:R-:W-:-:S04]  /*124d0*/  FFMA.FTZ R13, R148, c[0x0][0x2d0], -R2 ;  /* 0x0000b400940d7a23 */ /* 0x002fc80000010802 */
[----:B------:R1:W-:Y:S02]  /*124e0*/  MUFU.EX2 R100, R13 ;  /* 0x0000000d00647308 */ /* 0x0003e40000000800 */
[C---:B------:R-:W-:Y:S08]  /*124f0*/  HMMA.16816.F32 R188, R4.reuse, R32, R92 ;  /* 0x0000002004bc723c */ /* 0x040ff0000000185c */
[----:B------:R-:W-:Y:S01]  /*12500*/  HMMA.16816.F32 R120, R4, R18, R120 ;  /* 0x000000120478723c */ /* 0x000fe20000001878 */
[----:B-1----:R-:W-:-:S07]  /*12510*/  FFMA.FTZ R13, R107, c[0x0][0x2d0], -R2 ;  /* 0x0000b4006b0d7a23 */ /* 0x002fce0000010802 */
[C---:B------:R-:W-:Y:S01]  /*12520*/  HMMA.16816.F32 R136, R4.reuse, R10, R136 ;  /* 0x0000000a0488723c */ /* 0x040fe20000001888 */
[----:B------:R1:W2:Y:S07]  /*12530*/  MUFU.EX2 R107, R13 ;  /* 0x0000000d006b7308 */ /* 0x0002ae0000000800 */
[C---:B------:R-:W-:Y:S08]  /*12540*/  HMMA.16816.F32 R88, R4.reuse, R22, R88 ;  /* 0x000000160458723c */ /* 0x040ff00000001858 */
[----:B------:R-:W-:Y:S01]  /*12550*/  HMMA.16816.F32 R168, R4, R26, R84 ;  /* 0x0000001a04a8723c */ /* 0x000fe20000001854 */
[----:B-1----:R-:W-:-:S04]  /*12560*/  FFMA.FTZ R13, R103, c[0x0][0x2d0], -R2 ;  /* 0x0000b400670d7a23 */ /* 0x002fc80000010802 */
[----:B------:R1:W-:Y:S03]  /*12570*/  MUFU.EX2 R103, R13 ;  /* 0x0000000d00677308 */ /* 0x0003e60000000800 */
[C---:B------:R-:W-:Y:S01]  /*12580*/  HMMA.16816.F32 R112, R4.reuse, R30, R80 ;  /* 0x0000001e0470723c */ /* 0x040fe20000001850 */
[----:B------:R-:W-:Y:S07]  /*12590*/  LDSM.16.MT88.4 R80, [R225+0x2d00] ;  /* 0x002d0000e150783b */ /* 0x000fee0000004200 */
[----:B------:R-:W-:Y:S01]  /*125a0*/  HMMA.16816.F32 R96, R4, R34, R68 ;  /* 0x000000220460723c */ /* 0x000fe20000001844 */
[----:B-1----:R-:W-:-:S06]  /*125b0*/  FFMA.FTZ R13, R150, c[0x0][0x2d0], -R2 ;  /* 0x0000b400960d7a23 */ /* 0x002fcc0000010802 */
[----:B------:R-:W-:Y:S02]  /*125c0*/  F2FP.PACK_AB R4, R176, R178 ;  /* 0x000000b2b004723e */ /* 0x000fe400000000ff */
[----:B--2---:R-:W-:Y:S01]  /*125d0*/  F2FP.PACK_AB R5, R107, R100 ;  /* 0x000000646b05723e */ /* 0x004fe200000000ff */
[----:B------:R-:W1:Y:S01]  /*125e0*/  MUFU.EX2 R101, R13 ;  /* 0x0000000d00657308 */ /* 0x000e620000000800 */
[----:B------:R-:W-:Y:S02]  /*125f0*/  F2FP.PACK_AB R6, R179, R177 ;  /* 0x000000b1b306723e */ /* 0x000fe400000000ff */
[----:B-1----:R-:W-:-:S07]  /*12600*/  F2FP.PACK_AB R7, R101, R103 ;  /* 0x000000676507723e */ /* 0x002fce00000000ff */
[C---:B------:R-:W-:Y:S07]  /*12610*/  HMMA.16816.F32 R128, R4.reuse, R8, R72 ;  /* 0x000000080480723c */ /* 0x040fee0000001848 */
[----:B------:R-:W-:Y:S01]  /*12620*/  FFMA.FTZ R8, R212, c[0x0][0x2d0], -R12 ;  /* 0x0000b400d4087a23 */ /* 0x000fe2000001080c */
[----:B------:R-:W-:Y:S01]  /*12630*/  HMMA.16816.F32 R108, R4, R10, R48 ;  /* 0x0000000a046c723c */ /* 0x000fe20000001830 */
[----:B------:R-:W-:Y:S02]  /*12640*/  IMAD.MOV.U32 R212, RZ, RZ, R157 ;  /* 0x000000ffffd47224 */ /* 0x000fe400078e009d */
[----:B------:R1:W-:Y:S01]  /*12650*/  MUFU.EX2 R49, R8 ;  /* 0x0000000800317308 */ /* 0x0003e20000000800 */
[----:B------:R-:W-:-:S03]  /*12660*/  IMAD.MOV.U32 R9, RZ, RZ, R140 ;  /* 0x000000ffff097224 */ /* 0x000fc600078e008c */
[----:B------:R-:W-:Y:S01]  /*12670*/  IMAD.MOV.U32 R51, RZ, RZ, R156 ;  /* 0x000000ffff337224 */ /* 0x000fe200078e009c */
[----:B------:R-:W-:Y:S01]  /*12680*/  HMMA.16816.F32 R144, R4, R18, R56 ;  /* 0x000000120490723c */ /* 0x000fe20000001838 */
[----:B------:R-:W-:Y:S02]  /*12690*/  IMAD.MOV.U32 R10, RZ, RZ, R141 ;  /* 0x000000ffff0a7224 */ /* 0x000fe400078e008d */
[----:B------:R-:W-:Y:S02]  /*126a0*/  IMAD.MOV.U32 R11, RZ, RZ, R142 ;  /* 0x000000ffff0b7224 */ /* 0x000fe400078e008e */
[----:B------:R-:W-:-:S03]  /*126b0*/  IMAD.MOV.U32 R50, RZ, RZ, R149 ;  /* 0x000000ffff327224 */ /* 0x000fc600078e0095 */
[C---:B------:R-:W-:Y:S01]  /*126c0*/  HMMA.16816.F32 R56, R4.reuse, R22, R44 ;  /* 0x000000160438723c */ /* 0x040fe2000000182c */
[----:B-1----:R-:W-:Y:S02]  /*126d0*/  FFMA.FTZ R8, R218, c[0x0][0x2d0], -R12 ;  /* 0x0000b400da087a23 */ /* 0x002fe4000001080c */
[----:B------:R-:W-:Y:S02]  /*126e0*/  IMAD.MOV.U32 R218, RZ, RZ, R151 ;  /* 0x000000ffffda7224 */ /* 0x000fe400078e0097 */
[----:B------:R1:W2:Y:S03]  /*126f0*/  MUFU.EX2 R48, R8 ;  /* 0x0000000800307308 */ /* 0x0002a60000000800 */
[----:B------:R-:W-:Y:S01]  /*12700*/  HMMA.16816.F32 R60, R4, R24, R60 ;  /* 0x00000018043c723c */ /* 0x000fe2000000183c */
[----:B------:R-:W-:Y:S02]  /*12710*/  IMAD.MOV.U32 R46, RZ, RZ, R158 ;  /* 0x000000ffff2e7224 */ /* 0x000fe400078e009e */
[----:B------:R-:W-:-:S02]  /*12720*/  IMAD.MOV.U32 R45, RZ, RZ, R159 ;  /* 0x000000ffff2d7224 */ /* 0x000fc400078e009f */
[----:B------:R-:W3:Y:S01]  /*12730*/  LDSM.16.MT88.4 R156, [R225+0x1d00] ;  /* 0x001d0000e19c783b */ /* 0x000ee20000004200 */
[----:B------:R-:W-:Y:S02]  /*12740*/  IMAD.MOV.U32 R47, RZ, RZ, R143 ;  /* 0x000000ffff2f7224 */ /* 0x000fe400078e008f */
[----:B------:R-:W-:Y:S01]  /*12750*/  HMMA.16816.F32 R64, R4, R20, R64 ;  /* 0x000000140440723c */ /* 0x000fe20000001840 */
[----:B------:R-:W-:Y:S01]  /*12760*/  LDSM.16.MT88.4 R140, [R226+0xd00] ;  /* 0x000d0000e28c783b */ /* 0x000fe20000004200 */
[----:B------:R-:W-:Y:S02]  /*12770*/  IMAD.MOV.U32 R25, RZ, RZ, R14 ;  /* 0x000000ffff197224 */ /* 0x000fe400078e000e */
[----:B-1----:R-:W-:-:S04]  /*12780*/  FFMA.FTZ R8, R214, c[0x0][0x2d0], -R12 ;  /* 0x0000b400d6087a23 */ /* 0x002fc8000001080c */
[C---:B------:R-:W-:Y:S01]  /*12790*/  HMMA.16816.F32 R160, R4.reuse, R16, R76 ;  /* 0x0000001004a0723c */ /* 0x040fe2000000184c */
[----:B------:R-:W-:Y:S01]  /*127a0*/  IMAD.MOV.U32 R214, RZ, RZ, R15 ;  /* 0x000000ffffd67224 */ /* 0x000fe200078e000f */
[----:B--2---:R-:W-:Y:S01]  /*127b0*/  F2FP.PACK_AB R92, R48, R49 ;  /* 0x00000031305c723e */ /* 0x004fe200000000ff */
[----:B------:R1:W-:Y:S05]  /*127c0*/  MUFU.EX2 R44, R8 ;  /* 0x00000008002c7308 */ /* 0x0003ea0000000800 */
[C---:B------:R-:W-:Y:S08]  /*127d0*/  HMMA.16816.F32 R40, R4.reuse, R26, R40 ;  /* 0x0000001a0428723c */ /* 0x040ff00000001828 */
[----:B------:R-:W-:Y:S01]  /*127e0*/  HMMA.16816.F32 R68, R4, R28, R124 ;  /* 0x0000001c0444723c */ /* 0x000fe2000000187c */
[----:B------:R-:W2:Y:S01]  /*127f0*/  LDSM.16.MT88.4 R124, [R225+0xd00] ;  /* 0x000d0000e17c783b */ /* 0x000ea20000004200 */
[----:B-1----:R-:W-:-:S04]  /*12800*/  FFMA.FTZ R8, R219, c[0x0][0x2d0], -R12 ;  /* 0x0000b400db087a23 */ /* 0x002fc8000001080c */
[----:B------:R1:W4:Y:S02]  /*12810*/  MUFU.EX2 R24, R8 ;  /* 0x0000000800187308 */ /* 0x0003240000000800 */
[C---:B------:R-:W-:Y:S08]  /*12820*/  HMMA.16816.F32 R52, R4.reuse, R30, R52 ;  /* 0x0000001e0434723c */ /* 0x040ff00000001834 */
[----:B------:R-:W-:Y:S01]  /*12830*/  HMMA.16816.F32 R84, R4, R32, R196 ;  /* 0x000000200454723c */ /* 0x000fe200000018c4 */
[----:B-1----:R-:W-:-:S07]  /*12840*/  FFMA.FTZ R8, R201, c[0x0][0x2d0], -R3 ;  /* 0x0000b400c9087a23 */ /* 0x002fce0000010803 */
[----:B------:R-:W-:Y:S01]  /*12850*/  HMMA.16816.F32 R36, R4, R34, R36 ;  /* 0x000000220424723c */ /* 0x000fe20000001824 */
[----:B------:R-:W1:Y:S01]  /*12860*/  LDSM.16.MT88.4 R4, [R226+0x2d00] ;  /* 0x002d0000e204783b */ /* 0x000e620000004200 */
        /* <DEDUP_REMOVED lines=13> */
[C---:B---3--:R-:W-:Y:S08]  /*12940*/  HMMA.16816.F32 R148, R92.reuse, R156, R152 ;  /* 0x0000009c5c94723c */ /* 0x048ff00000001898 */
[----:B------:R-:W-:Y:S01]  /*12950*/  HMMA.16816.F32 R152, R92, R158, R88 ;  /* 0x0000009e5c98723c */ /* 0x000fe20000001858 */
[----:B-1----:R-:W-:-:S04]  /*12960*/  FFMA.FTZ R3, R209, c[0x0][0x2d0], -R0 ;  /* 0x0000b400d1037a23 */ /* 0x002fc80000010800 */
[----:B------:R1:W3:Y:S03]  /*12970*/  MUFU.EX2 R18, R3 ;  /* 0x0000000300127308 */ /* 0x0002e60000000800 */
[C---:B--2---:R-:W-:Y:S08]  /*12980*/  HMMA.16816.F32 R116, R92.reuse, R124, R116 ;  /* 0x0000007c5c74723c */ /* 0x044ff00000001874 */
[----:B------:R-:W-:Y:S01]  /*12990*/  HMMA.16816.F32 R120, R92, R126, R120 ;  /* 0x0000007e5c78723c */ /* 0x000fe20000001878 */
[----:B-1----:R-:W-:-:S07]  /*129a0*/  FFMA.FTZ R3, R222, c[0x0][0x2d0], -R0 ;  /* 0x0000b400de037a23 */ /* 0x002fce0000010800 */
[C---:B------:R-:W-:Y:S01]  /*129b0*/  HMMA.16816.F32 R132, R92.reuse, R140, R132 ;  /* 0x0000008c5c84723c */ /* 0x040fe20000001884 */
[----:B------:R-:W-:Y:S01]  /*129c0*/  FFMA.FTZ R0, R223, c[0x0][0x2d0], -R0 ;  /* 0x0000b400df007a23 */ /* 0x000fe20000010800 */
[----:B------:R1:W-:Y:S06]  /*129d0*/  MUFU.EX2 R17, R3 ;  /* 0x0000000300117308 */ /* 0x0003ec0000000800 */
[C---:B------:R-:W-:Y:S02]  /*129e0*/  HMMA.16816.F32 R136, R92.reuse, R142, R136 ;  /* 0x0000008e5c88723c */ /* 0x040fe40000001888 */
[----:B------:R2:W4:Y:S06]  /*129f0*/  MUFU.EX2 R16, R0 ;  /* 0x0000000000107308 */ /* 0x00052c0000000800 */
[----:B------:R-:W-:Y:S01]  /*12a00*/  HMMA.16816.F32 R164, R92, R172, R164 ;  /* 0x000000ac5ca4723c */ /* 0x000fe200000018a4 */
[----:B-1----:R-:W-:-:S04]  /*12a10*/  FADD.FTZ R3, R45, R214 ;  /* 0x000000d62d037221 */ /* 0x002fc80000010000 */
[----:B------:R-:W-:-:S03]  /*12a20*/  FADD.FTZ R10, R10, R3 ;  /* 0x000000030a0a7221 */ /* 0x000fc60000010000 */
[----:B------:R-:W-:Y:S01]  /*12a30*/  HMMA.16816.F32 R168, R92, R174, R168 ;  /* 0x000000ae5ca8723c */ /* 0x000fe200000018a8 */
[----:B--2---:R-:W-:-:S04]  /*12a40*/  FFMA.FTZ R0, R210, c[0x0][0x2d0], -R2 ;  /* 0x0000b400d2007a23 */ /* 0x004fc80000010802 */
        /* <DEDUP_REMOVED lines=8> */
[----:B----4-:R-:W-:Y:S01]  /*12ad0*/  F2FP.PACK_AB R98, R16, R17 ;  /* 0x000000111062723e */ /* 0x010fe200000000ff */
        /* <DEDUP_REMOVED lines=9> */
[----:B------:R-:W-:Y:S02]  /*12b70*/  FADD.FTZ R11, R248, R8 ;  /* 0x00000008f80b7221 */ /* 0x000fe40000010000 */
[----:B--2---:R-:W-:Y:S01]  /*12b80*/  FADD.FTZ R2, R47, R46 ;  /* 0x0000002e2f027221 */ /* 0x004fe20000010000 */
[----:B---3--:R-:W-:Y:S01]  /*12b90*/  F2FP.PACK_AB R99, R15, R14 ;  /* 0x0000000e0f63723e */ /* 0x008fe200000000ff */
[----:B------:R-:W-:Y:S02]  /*12ba0*/  FADD.FTZ R8, R218, R0 ;  /* 0x00000000da087221 */ /* 0x000fe40000010000 */
[----:B------:R-:W-:Y:S02]  /*12bb0*/  FADD.FTZ R9, R9, R2 ;  /* 0x0000000209097221 */ /* 0x000fe40000010000 */
[----:B------:R-:W-:-:S02]  /*12bc0*/  FADD.FTZ R3, R212, R11 ;  /* 0x0000000bd4037221 */ /* 0x000fc40000010000 */
        /* <DEDUP_REMOVED lines=69> */
[----:B------:R-:W3:Y:S01]  /*13020*/  LDL R50, [R1+0x64] ;  /* 0x0000640001327983 */ /* 0x000ee20000100800 */
[----:B-1----:R-:W-:Y:S01]  /*13030*/  SEL R3, RZ, 0x10, P6 ;  /* 0x00000010ff037807 */ /* 0x002fe20003000000 */
[----:B------:R-:W-:Y:S01]  /*13040*/  IMAD.MOV.U32 R103, RZ, RZ, R105 ;  /* 0x000000ffff677224 */ /* 0x000fe200078e0069 */
[----:B------:R-:W-:Y:S01]  /*13050*/  MOV R100, R106 ;  /* 0x0000006a00647202 */ /* 0x000fe20000000f00 */
[----:B------:R-:W-:Y:S01]  /*13060*/  IMAD.MOV.U32 R108, RZ, RZ, R102 ;  /* 0x000000ffff6c7224 */ /* 0x000fe200078e0066 */
[----:B------:R-:W-:Y:S01]  /*13070*/  MOV R107, R104 ;  /* 0x00000068006b7202 */ /* 0x000fe20000000f00 */
[----:B------:R-:W-:Y:S01]  /*13080*/  IMAD.MOV.U32 R243, RZ, RZ, R220 ;  /* 0x000000fffff37224 */ /* 0x000fe200078e00dc */
[----:B------:R-:W-:-:S02]  /*13090*/  ULDC UR5, c[0x0][0x210] ;  /* 0x0000840000057ab9 */ /* 0x000fc40000000800 */
[----:B------:R-:W-:Y:S02]  /*130a0*/  ULDC UR4, c[0x0][0x1e8] ;  /* 0x00007a0000047ab9 */ /* 0x000fe40000000800 */
[----:B------:R-:W-:Y:S02]  /*130b0*/  UIMAD UR5, UR11, UR5, URZ ;  /* 0x000000050b0572a4 */ /* 0x000fe4000f8e023f */
[----:B------:R-:W-:Y:S01]  /*130c0*/  UIMAD UR4, UR11, UR4, URZ ;  /* 0x000000040b0472a4 */ /* 0x000fe2000f8e023f */
[----:B--2---:R-:W-:-:S05]  /*130d0*/  SHF.L.U32 R0, R212, 0x1, RZ ;  /* 0x00000001d4007819 */ /* 0x004fca00000006ff */
[----:B------:R1:W-:Y:S01]  /*130e0*/  STL [R1+0x1c], R0 ;  /* 0x00001c0001007387 */ /* 0x0003e20000100800 */
[----:B---3--:R-:W-:-:S03]  /*130f0*/  SHF.L.U64.HI R2, R51, 0x1, R50 ;  /* 0x0000000133027819 */ /* 0x008fc60000010232 */
[----:B------:R2:W-:Y:S01]  /*13100*/  STL [R1+0x28], R3 ;  /* 0x0000280301007387 */ /* 0x0005e20000100800 */
[----:B-1----:R-:W-:-:S05]  /*13110*/  IMAD.SHL.U32 R0, R51, 0x2, RZ ;  /* 0x0000000233007824 */ /* 0x002fca00078e00ff */
[----:B------:R2:W-:Y:S04]  /*13120*/  STL [R1+0x14], R0 ;  /* 0x0000140001007387 */ /* 0x0005e80000100800 */
[----:B------:R2:W-:Y:S02]  /*13130*/  STL [R1+0x18], R2 ;  /* 0x0000180201007387 */ /* 0x0005e40000100800 */
.L_x_832:
[----:B-1----:R1:W5:Y:S01]  /*13140*/  LDL R250, [R1+0x5c] ;  /* 0x00005c0001fa7983 */ /* 0x0023620000100800 */
[----:B------:R-:W-:Y:S04]  /*13150*/  DEPBAR.LE SB0, 0x0 ;  /* 0x000080000000791a */ /* 0x000fe80000000000 */
[----:B------:R-:W-:Y:S01]  /*13160*/  BAR.SYNC.DEFER_BLOCKING 0x0 ;  /* 0x0000000000007b1d */ /* 0x000fe20000010000 */
[----:B------:R-:W-:Y:S05]  /*13170*/  ISETP.GE.AND P0, PT, R243, RZ, PT ;  /* 0x000000fff300720c */ /* 0x000fea0003f06270 */
[----:B------:R1:W5:Y:S04]  /*13180*/  LDL R249, [R1+0x58] ;  /* 0x0000580001f97983 */ /* 0x0003680000100800 */
[----:B------:R1:W5:Y:S04]  /*13190*/  LDL R248, [R1+0x30] ;  /* 0x0000300001f87983 */ /* 0x0003680000100800 */
[----:B------:R1:W5:Y:S04]  /*131a0*/  LDL R247, [R1+0x20] ;  /* 0x0000200001f77983 */ /* 0x0003680000100800 */
[----:B------:R1:W5:Y:S04]  /*131b0*/  LDL R246, [R1+0x1c] ;  /* 0x00001c0001f67983 */ /* 0x0003680000100800 */
[----:B------:R1:W5:Y:S04]  /*131c0*/  LDL R245, [R1+0x14] ;  /* 0x0000140001f57983 */ /* 0x0003680000100800 */
[----:B------:R1:W3:Y:S04]  /*131d0*/  LDSM.16.M88.4 R64, [R227+0x6100] ;  /* 0x00610000e340783b */ /* 0x0002e80000000200 */
[----:B------:R1:W5:Y:S04]  /*131e0*/  LDL R244, [R1+0x28] ;  /* 0x0000280001f47983 */ /* 0x0003680000100800 */
[----:B------:R1:W4:Y:S04]  /*131f0*/  LDSM.16.M88.4 R60, [R227+0x7100] ;  /* 0x00710000e33c783b */ /* 0x0003280000000200 */
[----:B------:R1:W5:Y:S04]  /*13200*/  LDL R242, [R1+0x18] ;  /* 0x0000180001f27983 */ /* 0x0003680000100800 */
[----:B------:R1:W2:Y:S04]  /*13210*/  LDSM.16.M88.4 R16, [R224+0x3100] ;  /* 0x00310000e010783b */ /* 0x0002a80000000200 */
[----:B------:R1:W5:Y:S04]  /*13220*/  LDL R241, [R1] ;  /* 0x0000000001f17983 */ /* 0x0003680000100800 */
        /* <DEDUP_REMOVED lines=10> */
[----:B--2345:R-:W-:Y:S01]  /*132d0*/  IADD3 R14, -R244, 0x10, RZ ;  /* 0x00000010f40e7810 */ /* 0x03cfe20007ffe1ff */
[----:B------:R-:W2:Y:S01]  /*132e0*/  LDL R4, [R1+0x10] ;  /* 0x0000100001047983 */ /* 0x000ea20000100800 */
[----:B------:R-:W-:Y:S01]  /*132f0*/  SEL R20, RZ, 0x10, P4 ;  /* 0x00000010ff147807 */ /* 0x000fe20002000000 */
[----:B------:R-:W-:Y:S01]  /*13300*/  IMAD.SHL.U32 R10, R247, 0x2, RZ ;  /* 0x00000002f70a7824 */ /* 0x000fe200078e00ff */
[----:B------:R-:W-:Y:S01]  /*13310*/  LOP3.LUT R14, R14, 0xf, RZ, 0xc0, !PT ;  /* 0x0000000f0e0e7812 */ /* 0x000fe200078ec0ff */
[----:B------:R-:W3:Y:S01]  /*13320*/  LDL R5, [R1+0xc] ;  /* 0x00000c0001057983 */ /* 0x000ee20000100800 */
[----:B------:R-:W-:Y:S02]  /*13330*/  IADD3 R12, -R20, 0x10, RZ ;  /* 0x00000010140c7810 */ /* 0x000fe40007ffe1ff */
[----:B------:R-:W-:Y:S02]  /*13340*/  SHF.L.U64.HI R7, R249, 0x1, R250 ;  /* 0x00000001f9077819 */ /* 0x000fe400000102fa */
[----:B------:R-:W-:Y:S02]  /*13350*/  LOP3.LUT R12, R12, 0xf, RZ, 0xc0, !PT ;  /* 0x0000000f0c0c7812 */ /* 0x000fe400078ec0ff */
[----:B--2---:R-:W-:Y:S01]  /*13360*/  SHF.R.S32.HI R0, RZ, 0x1f, R4 ;  /* 0x0000001fff007819 */ /* 0x004fe20000011404 */
[----:B------:R-:W-:Y:S04]  /*13370*/  IMAD.WIDE.U32 R2, R4, c[0x0][0x208], RZ ;  /* 0x0000820004027a25 */ /* 0x000fe800078e00ff */
[----:B------:R-:W-:Y:S04]  /*13380*/  IMAD R0, R0, c[0x0][0x208], RZ ;  /* 0x0000820000007a24 */ /* 0x000fe800078e02ff */
[----:B------:R-:W-:Y:S01]  /*13390*/  IMAD R0, R4, c[0x0][0x20c], R0 ;  /* 0x0000830004007a24 */ /* 0x000fe200078e0200 */
[----:B---3--:R-:W-:Y:S03]  /*133a0*/  SHF.R.S32.HI R4, RZ, 0x1f, R5 ;  /* 0x0000001fff047819 */ /* 0x008fe60000011405 */
[----:B------:R-:W-:Y:S02]  /*133b0*/  IMAD.IADD R3, R3, 0x1, R0 ;  /* 0x0000000103037824 */ /* 0x000fe400078e0200 */
[----:B------:R-:W-:Y:S02]  /*133c0*/  IMAD R4, R4, c[0x0][0x218], RZ ;  /* 0x0000860004047a24 */ /* 0x000fe400078e02ff */
[C---:B------:R-:W-:Y:S04]  /*133d0*/  IMAD.WIDE.U32 R2, R5.reuse, c[0x0][0x218], R2 ;  /* 0x0000860005027a25 */ /* 0x040fe800078e0002 */
[----:B------:R-:W-:Y:S01]  /*133e0*/  IMAD R4, R5, c[0x0][0x21c], R4 ;  /* 0x0000870005047a24 */ /* 0x000fe200078e0204 */
[----:B------:R-:W-:Y:S02]  /*133f0*/  IADD3 R0, P0, R2, UR5, RZ ;  /* 0x0000000502007c10 */ /* 0x000fe4000ff1e0ff */
[----:B------:R-:W-:Y:S02]  /*13400*/  SHF.L.U64.HI R5, R247, 0x1, R248 ;  /* 0x00000001f7057819 */ /* 0x000fe400000102f8 */
[----:B------:R-:W-:Y:S02]  /*13410*/  IADD3.X R4, R3, UR10, R4, P0, !PT ;  /* 0x0000000a03047c10 */ /* 0x000fe400087fe404 */
[C---:B------:R-:W-:Y:S04]  /*13420*/  LEA R3, P0, R0.reuse, c[0x0][0x1f8], 0x1 ;  /* 0x00007e0000037a11 */ /* 0x040fe800078008ff */
[----:B------:R-:W-:Y:S02]  /*13430*/  LEA.HI.X R4, R0, c[0x0][0x1fc], R4, 0x1, P0 ;  /* 0x00007f0000047a11 */ /* 0x000fe400000f0c04 */
[----:B------:R-:W2:Y:S04]  /*13440*/  SHFL.IDX PT, R0, R3, 0x1, 0x1c1f ;  /* 0x003c1f0003007f89 */ /* 0x000ea800000e0000 */
[----:B------:R-:W3:Y:S04]  /*13450*/  SHFL.IDX PT, R2, R4, 0x1, 0x1c1f ;  /* 0x003c1f0004027f89 */ /* 0x000ee800000e0000 */
[----:B------:R-:W4:Y:S04]  /*13460*/  SHFL.IDX PT, R3, R3, RZ, 0x1c1f ;  /* 0x001c1fff03037589 */ /* 0x000f2800000e0000 */
[----:B------:R-:W1:Y:S01]  /*13470*/  SHFL.IDX PT, R4, R4, RZ, 0x1c1f ;  /* 0x001c1fff04047589 */ /* 0x000e6200000e0000 */
[----:B--2---:R-:W-:Y:S04]  /*13480*/  IADD3 R14, P1, P0, R14, R0, R246 ;  /* 0x000000000e0e7210 */ /* 0x004fe8000783e0f6 */
[----:B---3--:R-:W-:Y:S02]  /*13490*/  IADD3.X R15, RZ, R2, R7, P1, P0 ;  /* 0x00000002ff0f7210 */ /* 0x008fe40000fe0407 */
[----:B------:R-:W-:Y:S04]  /*134a0*/  IADD3 R12, P1, P0, R12, R0, R245 ;  /* 0x000000000c0c7210 */ /* 0x000fe8000783e0f5 */
[--C-:B------:R-:W-:Y:S02]  /*134b0*/  IADD3.X R13, RZ, R2, R242.reuse, P1, P0 ;  /* 0x00000002ff0d7210 */ /* 0x100fe40000fe04f2 */
[-C--:B------:R-:W-:Y:S02]  /*134c0*/  IADD3 R8, P0, R0, R10.reuse, RZ ;  /* 0x0000000a00087210 */ /* 0x080fe40007f1e0ff */
[C---:B----4-:R-:W-:Y:S02]  /*134d0*/  IADD3 R10, P2, R3.reuse, R10, RZ ;  /* 0x0000000a030a7210 */ /* 0x050fe40007f5e0ff */
[----:B------:R-:W-:Y:S01]  /*134e0*/  IADD3 R6, P1, R3, R246, RZ ;  /* 0x000000f603067210 */ /* 0x000fe20007f3e0ff */
[--C-:B------:R-:W-:Y:S01]  /*134f0*/  IMAD.X R9, R2, 0x1, R5.reuse, P0 ;  /* 0x0000000102097824 */ /* 0x100fe200000e0605 */
[----:B------:R-:W-:Y:S01]  /*13500*/  IADD3 R0, R241, 0x100, RZ ;  /* 0x00000100f1007810 */ /* 0x000fe20007ffe0ff */
[C---:B-1----:R-:W-:Y:S01]  /*13510*/  IMAD.X R11, R4.reuse, 0x1, R5, P2 ;  /* 0x00000001040b7824 */ /* 0x042fe200010e0605 */
[----:B------:R-:W-:Y:S01]  /*13520*/  IADD3 R2, P0, R3, R245, RZ ;  /* 0x000000f503027210 */ /* 0x000fe20007f1e0ff */
[----:B------:R-:W-:Y:S01]  /*13530*/  IMAD.X R7, R4, 0x1, R7, P1 ;  /* 0x0000000104077824 */ /* 0x000fe200008e0607 */
[----:B------:R-:W-:Y:S02]  /*13540*/  ISETP.NE.U32.AND P1, PT, R244, RZ, PT ;  /* 0x000000fff400720c */ /* 0x000fe40003f25070 */
[----:B------:R1:W-:Y:S01]  /*13550*/  LDGSTS.E.BYPASS.LTC128B.128 [R0], [R10.64], !P5 ;  /* 0x000000000a007fae */ /* 0x0003e2000e901d54 */
[----:B------:R-:W-:Y:S01]  /*13560*/  IMAD.X R3, R4, 0x1, R242, P0 ;  /* 0x0000000104037824 */ /* 0x000fe200000e06f2 */
[----:B------:R-:W-:Y:S02]  /*13570*/  ISETP.NE.U32.AND P0, PT, R20, RZ, PT ;  /* 0x000000ff1400720c */ /* 0x000fe40003f05070 */
[----:B------:R1:W-:Y:S04]  /*13580*/  LDGSTS.E.BYPASS.LTC128B.128 [R0+0x1000], [R6.64], !P6 ;  /* 0x0100000006007fae */ /* 0x0003e8000f101d54 */
[----:B------:R1:W-:Y:S04]  /*13590*/  LDGSTS.E.BYPASS.LTC128B.128 [R0+0x2000], [R2.64], !P4 ;  /* 0x0200000002007fae */ /* 0x0003e8000e101d54 */
[----:B------:R1:W-:Y:S04]  /*135a0*/  LDGSTS.E.BYPASS.LTC128B.128 [R0+0x800], [R8.64], !P5 ;  /* 0x0080000008007fae */ /* 0x0003e8000e901d54 */
[----:B------:R1:W-:Y:S04]  /*135b0*/  LDGSTS.E.BYPASS.LTC128B.128.ZFILL [R0+0x1800], [R14.64], P1 ;  /* 0x018000000e007fae */ /* 0x0003e80008941d54 */
[----:B------:R1:W-:Y:S02]  /*135c0*/  LDGSTS.E.BYPASS.LTC128B.128.ZFILL [R0+0x2800], [R12.64], P0 ;  /* 0x028000000c007fae */ /* 0x0003e40008141d54 */
.L_x_830:
[-C--:B-1234-:R-:W-:Y:S01]  /*135d0*/  HMMA.16816.F32 R4, R64, R16.reuse, RZ ;  /* 0x000000104004723c */ /* 0x09efe200000018ff */
        /* <DEDUP_REMOVED lines=9> */
[----:B------:R-:W-:Y:S07]  /*13670*/  LDSM.16.M88.4 R216, [R228+0x9100] ;  /* 0x00910000e4d8783b */ /* 0x000fee0000000200 */
[C---:B------:R-:W-:Y:S01]  /*13680*/  HMMA.16816.F32 R24, R60.reuse, R32, RZ ;  /* 0x000000203c18723c */ /* 0x040fe200000018ff */
[----:B------:R-:W-:Y:S07]  /*13690*/  LDSM.16.M88.4 R220, [R233] ;  /* 0x00000000e9dc783b */ /* 0x000fee0000000200 */
        /* <DEDUP_REMOVED lines=26> */
[-C--:B------:R-:W-:Y:S08]  /*13840*/  HMMA.16816.F32 R52, R180, R200.reuse, R52 ;  /* 0x000000c8b434723c */ /* 0x080ff00000001834 */
[C---:B------:R-:W-:Y:S08]  /*13850*/  HMMA.16816.F32 R56, R188.reuse, R200, R56 ;  /* 0x000000c8bc38723c */ /* 0x040ff00000001838 */
[-C--:B------:R-:W-:Y:S01]  /*13860*/  HMMA.16816.F32 R60, R188, R202.reuse, R60 ;  /* 0x000000cabc3c723c */ /* 0x080fe2000000183c */
[----:B------:R-:W2:Y:S07]  /*13870*/  LDSM.16.M88.4 R188, [R228+0x8100] ;  /* 0x00810000e4bc783b */ /* 0x000eae0000000200 */
[----:B------:R-:W-:Y:S01]  /*13880*/  HMMA.16816.F32 R64, R180, R202, R64 ;  /* 0x000000cab440723c */ /* 0x000fe20000001840 */
[----:B------:R-:W2:Y:S08]  /*13890*/  LDSM.16.M88.4 R180, [R236] ;  /* 0x00000000ecb4783b */ /* 0x000eb00000000200 */
[----:B------:R-:W3:Y:S01]  /*138a0*/  LDSM.16.M88.4 R200, [R235] ;  /* 0x00000000ebc8783b */ /* 0x000ee20000000200 */
[-C--:B-1----:R-:W-:Y:S08]  /*138b0*/  HMMA.16816.F32 R4, R176, R204.reuse, R4 ;  /* 0x000000ccb004723c */ /* 0x082ff00000001804 */
[C---:B------:R-:W-:Y:S08]  /*138c0*/  HMMA.16816.F32 R8, R208.reuse, R204, R8 ;  /* 0x000000ccd008723c */ /* 0x040ff00000001808 */
[-C--:B------:R-:W-:Y:S08]  /*138d0*/  HMMA.16816.F32 R12, R208, R206.reuse, R12 ;  /* 0x000000ced00c723c */ /* 0x080ff0000000180c */
[C---:B------:R-:W-:Y:S01]  /*138e0*/  HMMA.16816.F32 R16, R176.reuse, R206, R16 ;  /* 0x000000ceb010723c */ /* 0x040fe20000001810 */
[----:B------:R-:W-:Y:S07]  /*138f0*/  LDSM.16.M88.4 R204, [R224+0x5900] ;  /* 0x00590000e0cc783b */ /* 0x000fee0000000200 */
[-C--:B--2---:R-:W-:Y:S08]  /*13900*/  HMMA.16816.F32 R20, R176, R184.reuse, R20 ;  /* 0x000000b8b014723c */ /* 0x084ff00000001814 */
[C---:B------:R-:W-:Y:S08]  /*13910*/  HMMA.16816.F32 R24, R208.reuse, R184, R24 ;  /* 0x000000b8d018723c */ /* 0x040ff00000001818 */
[-C--:B------:R-:W-:Y:S08]  /*13920*/  HMMA.16816.F32 R28, R208, R186.reuse, R28 ;  /* 0x000000bad01c723c */ /* 0x080ff0000000181c */
[C---:B------:R-:W-:Y:S01]  /*13930*/  HMMA.16816.F32 R32, R176.reuse, R186, R32 ;  /* 0x000000bab020723c */ /* 0x040fe20000001820 */
[----:B------:R-:W-:Y:S07]  /*13940*/  LDSM.16.M88.4 R184, [R227+0xa100] ;  /* 0x00a10000e3b8783b */ /* 0x000fee0000000200 */
        /* <DEDUP_REMOVED lines=10> */
[----:B------:R-:W1:Y:S07]  /*139f0*/  LDSM.16.M88.4 R176, [R234] ;  /* 0x00000000eab0783b */ /* 0x000e6e0000000200 */
[-C--:B------:R-:W-:Y:S01]  /*13a00*/  HMMA.16816.F32 R4, R188, R212.reuse, R4 ;  /* 0x000000d4bc04723c */ /* 0x080fe20000001804 */
[----:B------:R-:W2:Y:S07]  /*13a10*/  LDSM.16.M88.4 R196, [R227+0xb100] ;  /* 0x00b10000e3c4783b */ /* 0x000eae0000000200 */
        /* <DEDUP_REMOVED lines=12> */
[C---:B------:R-:W-:Y:S08]  /*13ae0*/  HMMA.16816.F32 R48, R188.reuse, R202, R48 ;  /* 0x000000cabc30723c */ /* 0x040ff00000001830 */
[-C--:B-1----:R-:W-:Y:S08]  /*13af0*/  HMMA.16816.F32 R52, R188, R176.reuse, R52 ;  /* 0x000000b0bc34723c */ /* 0x082ff00000001834 */
[C---:B------:R-:W-:Y:S08]  /*13b00*/  HMMA.16816.F32 R56, R216.reuse, R176, R56 ;  /* 0x000000b0d838723c */ /* 0x040ff00000001838 */
[-C--:B------:R-:W-:Y:S08]  /*13b10*/  HMMA.16816.F32 R60, R216, R178.reuse, R60 ;  /* 0x000000b2d83c723c */ /* 0x080ff0000000183c */
[----:B------:R-:W-:Y:S01]  /*13b20*/  HMMA.16816.F32 R64, R188, R178, R64 ;  /* 0x000000b2bc40723c */ /* 0x000fe20000001840 */
[----:B------:R-:W1:Y:S07]  /*13b30*/  LDSM.16.M88.4 R176, [R228+0xb100] ;  /* 0x00b10000e4b0783b */ /* 0x000e6e0000000200 */
[-C--:B------:R-:W-:Y:S08]  /*13b40*/  HMMA.16816.F32 R4, R184, R192.reuse, R4 ;  /* 0x000000c0b804723c */ /* 0x080ff00000001804 */
        /* <DEDUP_REMOVED lines=96> */
[----:B--2---:R-:W-:Y:S02]  /*14150*/  FMUL.FTZ R25, R48, c[0x0][0x320] ;  /* 0x0000c80030197a20 */ /* 0x004fe40000410000 */
        /* <DEDUP_REMOVED lines=68> */
[----:B--2345:R-:W-:Y:S01]  /*145a0*/  IADD3 R14, -R244, 0x10, RZ ;  /* 0x00000010f40e7810 */ /* 0x03cfe20007ffe1ff */
[----:B------:R-:W2:Y:S01]  /*145b0*/  LDL R0, [R1+0x54] ;  /* 0x0000540001007983 */ /* 0x000ea20000100800 */
[----:B-1----:R-:W-:Y:S01]  /*145c0*/  SEL R16, RZ, 0x10, P4 ;  /* 0x00000010ff107807 */ /* 0x002fe20002000000 */
[----:B------:R-:W-:Y:S01]  /*145d0*/  IMAD.MOV.U32 R2, RZ, RZ, c[0x0][0x2b8] ;  /* 0x0000ae00ff027624 */ /* 0x000fe200078e00ff */
[----:B------:R-:W-:Y:S01]  /*145e0*/  LOP3.LUT R14, R14, 0xf, RZ, 0xc0, !PT ;  /* 0x0000000f0e0e7812 */ /* 0x000fe200078ec0ff */
[----:B------:R-:W-:Y:S01]  /*145f0*/  IMAD.MOV.U32 R6, RZ, RZ, RZ ;  /* 0x000000ffff067224 */ /* 0x000fe200078e00ff */
[----:B------:R-:W-:Y:S01]  /*14600*/  IADD3 R12, -R16, 0x10, RZ ;  /* 0x00000010100c7810 */ /* 0x000fe20007ffe1ff */
[----:B------:R-:W-:Y:S01]  /*14610*/  IMAD.SHL.U32 R10, R247, 0x2, RZ ;  /* 0x00000002f70a7824 */ /* 0x000fe200078e00ff */
[----:B------:R-:W-:Y:S02]  /*14620*/  ISETP.NE.AND P1, PT, R2, 0x1, PT ;  /* 0x000000010200780c */ /* 0x000fe40003f25270 */
[----:B------:R-:W-:Y:S02]  /*14630*/  LEA R2, R243, UR13, 0x6 ;  /* 0x0000000df3027c11 */ /* 0x000fe4000f8e30ff */
[----:B------:R-:W-:Y:S02]  /*14640*/  LOP3.LUT R12, R12, 0xf, RZ, 0xc0, !PT ;  /* 0x0000000f0c0c7812 */ /* 0x000fe400078ec0ff */
[----:B--2---:R-:W-:Y:S07]  /*14650*/  IADD3 R2, R2, -0x40, R0 ;  /* 0xffffffc002027810 */ /* 0x004fee0007ffe000 */
        /* <DEDUP_REMOVED lines=10> */
[----:B------:R1:W-:Y:S01]  /*14700*/  STL [R1+0x10], R7 ;  /* 0x0000100701007387 */ /* 0x0003e20000100800 */
[----:B------:R-:W-:Y:S03]  /*14710*/  SHF.R.S32.HI R0, RZ, 0x1f, R7 ;  /* 0x0000001fff007819 */ /* 0x000fe60000011407 */
[----:B------:R2:W3:Y:S02]  /*14720*/  @!P3 LDG.E R6, [R4.64] ;  /* 0x000000140406b981 */ /* 0x0004e4000c1e1900 */
[----:B------:R-:W-:Y:S04]  /*14730*/  IMAD R0, R0, c[0x0][0x1e0], RZ ;  /* 0x0000780000007a24 */ /* 0x000fe800078e02ff */
[----:B------:R-:W-:Y:S04]  /*14740*/  IMAD R0, R7, c[0x0][0x1e4], R0 ;  /* 0x0000790007007a24 */ /* 0x000fe800078e0200 */
[----:B------:R-:W-:Y:S01]  /*14750*/  IMAD.IADD R3, R3, 0x1, R0 ;  /* 0x0000000103037824 */ /* 0x000fe200078e0200 */
[----:B-1----:R-:W-:Y:S02]  /*14760*/  SHF.L.U64.HI R7, R249, 0x1, R250 ;  /* 0x00000001f9077819 */ /* 0x002fe400000102fa */
[----:B--2---:R-:W-:Y:S01]  /*14770*/  SHF.L.U64.HI R5, R247, 0x1, R248 ;  /* 0x00000001f7057819 */ /* 0x004fe200000102f8 */
[----:B---3--:R-:W-:Y:S01]  /*14780*/  STL [R1+0xc], R6 ;  /* 0x00000c0601007387 */ /* 0x008fe20000100800 */
[----:B------:R-:W-:Y:S01]  /*14790*/  SHF.R.S32.HI R4, RZ, 0x1f, R6 ;  /* 0x0000001fff047819 */ /* 0x000fe20000011406 */
[----:B------:R-:W-:Y:S04]  /*147a0*/  IMAD.WIDE.U32 R2, R6, c[0x0][0x1f0], R2 ;  /* 0x00007c0006027a25 */ /* 0x000fe800078e0002 */
[----:B------:R-:W-:Y:S01]  /*147b0*/  IMAD R4, R4, c[0x0][0x1f0], RZ ;  /* 0x00007c0004047a24 */ /* 0x000fe200078e02ff */
[----:B------:R-:W-:Y:S03]  /*147c0*/  IADD3 R0, P0, R2, UR4, RZ ;  /* 0x0000000402007c10 */ /* 0x000fe6000ff1e0ff */
[----:B------:R-:W-:Y:S05]  /*147d0*/  IMAD R4, R6, c[0x0][0x1f4], R4 ;  /* 0x00007d0006047a24 */ /* 0x000fea00078e0204 */
[----:B------:R-:W-:Y:S02]  /*147e0*/  IADD3.X R4, R3, UR16, R4, P0, !PT ;  /* 0x0000001003047c10 */ /* 0x000fe400087fe404 */
[C---:B------:R-:W-:Y:S04]  /*147f0*/  LEA R3, P0, R0.reuse, c[0x0][0x1c8], 0x1 ;  /* 0x0000720000037a11 */ /* 0x040fe800078008ff */
[----:B------:R-:W-:Y:S02]  /*14800*/  LEA.HI.X R4, R0, c[0x0][0x1cc], R4, 0x1, P0 ;  /* 0x0000730000047a11 */ /* 0x000fe400000f0c04 */
[----:B------:R-:W1:Y:S04]  /*14810*/  SHFL.IDX PT, R0, R3, 0x1, 0x1c1f ;  /* 0x003c1f0003007f89 */ /* 0x000e6800000e0000 */
[----:B------:R-:W2:Y:S04]  /*14820*/  SHFL.IDX PT, R2, R4, 0x1, 0x1c1f ;  /* 0x003c1f0004027f89 */ /* 0x000ea800000e0000 */
[----:B------:R-:W3:Y:S04]  /*14830*/  SHFL.IDX PT, R3, R3, RZ, 0x1c1f ;  /* 0x001c1fff03037589 */ /* 0x000ee800000e0000 */
[----:B------:R-:W4:Y:S01]  /*14840*/  SHFL.IDX PT, R4, R4, RZ, 0x1c1f ;  /* 0x001c1fff04047589 */ /* 0x000f2200000e0000 */
[----:B-1----:R-:W-:Y:S04]  /*14850*/  IADD3 R14, P1, P0, R14, R0, R246 ;  /* 0x000000000e0e7210 */ /* 0x002fe8000783e0f6 */
[----:B--2---:R-:W-:Y:S02]  /*14860*/  IADD3.X R15, RZ, R2, R7, P1, P0 ;  /* 0x00000002ff0f7210 */ /* 0x004fe40000fe0407 */
[----:B------:R-:W-:Y:S04]  /*14870*/  IADD3 R12, P1, P0, R12, R0, R245 ;  /* 0x000000000c0c7210 */ /* 0x000fe8000783e0f5 */
[--C-:B------:R-:W-:Y:S02]  /*14880*/  IADD3.X R13, RZ, R2, R242.reuse, P1, P0 ;  /* 0x00000002ff0d7210 */ /* 0x100fe40000fe04f2 */
[-C--:B------:R-:W-:Y:S02]  /*14890*/  IADD3 R8, P0, R0, R10.reuse, RZ ;  /* 0x0000000a00087210 */ /* 0x080fe40007f1e0ff */
[C---:B---3--:R-:W-:Y:S02]  /*148a0*/  IADD3 R10, P2, R3.reuse, R10, RZ ;  /* 0x0000000a030a7210 */ /* 0x048fe40007f5e0ff */
[C---:B------:R-:W-:Y:S01]  /*148b0*/  IADD3 R6, P1, R3.reuse, R246, RZ ;  /* 0x000000f603067210 */ /* 0x040fe20007f3e0ff */
[--C-:B------:R-:W-:Y:S01]  /*148c0*/  IMAD.X R9, R2, 0x1, R5.reuse, P0 ;  /* 0x0000000102097824 */ /* 0x100fe200000e0605 */
[----:B------:R-:W-:Y:S01]  /*148d0*/  IADD3 R2, P0, R3, R245, RZ ;  /* 0x000000f503027210 */ /* 0x000fe20007f1e0ff */
[C---:B----4-:R-:W-:Y:S02]  /*148e0*/  IMAD.X R11, R4.reuse, 0x1, R5, P2 ;  /* 0x00000001040b7824 */ /* 0x050fe400010e0605 */
[----:B------:R-:W-:Y:S01]  /*148f0*/  IMAD.X R7, R4, 0x1, R7, P1 ;  /* 0x0000000104077824 */ /* 0x000fe200008e0607 */
[----:B------:R-:W-:Y:S01]  /*14900*/  ISETP.NE.U32.AND P1, PT, R244, RZ, PT ;  /* 0x000000fff400720c */ /* 0x000fe20003f25070 */
[----:B------:R-:W-:Y:S01]  /*14910*/  IMAD.X R3, R4, 0x1, R242, P0 ;  /* 0x0000000104037824 */ /* 0x000fe200000e06f2 */
[----:B------:R1:W-:Y:S01]  /*14920*/  LDGSTS.E.BYPASS.LTC128B.128 [R241+0x3100], [R10.64], !P5 ;  /* 0x031000000af17fae */ /* 0x0003e2000e901d54 */
[----:B------:R-:W-:Y:S03]  /*14930*/  ISETP.NE.U32.AND P0, PT, R16, RZ, PT ;  /* 0x000000ff1000720c */ /* 0x000fe60003f05070 */
[----:B------:R1:W-:Y:S04]  /*14940*/  LDGSTS.E.BYPASS.LTC128B.128 [R241+0x4100], [R6.64], !P6 ;  /* 0x0410000006f17fae */ /* 0x0003e8000f101d54 */
[----:B------:R1:W-:Y:S04]  /*14950*/  LDGSTS.E.BYPASS.LTC128B.128 [R241+0x5100], [R2.64], !P4 ;  /* 0x0510000002f17fae */ /* 0x0003e8000e101d54 */
[----:B------:R1:W-:Y:S04]  /*14960*/  LDGSTS.E.BYPASS.LTC128B.128 [R241+0x3900], [R8.64], !P5 ;  /* 0x0390000008f17fae */ /* 0x0003e8000e901d54 */
[----:B------:R1:W-:Y:S04]  /*14970*/  LDGSTS.E.BYPASS.LTC128B.128.ZFILL [R241+0x4900], [R14.64], P1 ;  /* 0x049000000ef17fae */ /* 0x0003e80008941d54 */
[----:B------:R1:W-:Y:S02]  /*14980*/  LDGSTS.E.BYPASS.LTC128B.128.ZFILL [R241+0x5900], [R12.64], P0 ;  /* 0x059000000cf17fae */ /* 0x0003e40008141d54 */
.L_x_831:
[----:B-1234-:R-:W2:Y:S01]  /*14990*/  LDL R3, [R1+0x24] ;  /* 0x0000240001037983 */ /* 0x01eea20000100800 */
        /* <DEDUP_REMOVED lines=10> */
[----:B------:R-:W1:Y:S08]  /*14a40*/  SHFL.IDX PT, R0, R3, RZ, 0x1c1f ;  /* 0x001c1fff03007589 */ /* 0x000e7000000e0000 */
[----:B------:R-:W-:Y:S08]  /*14a50*/  SHFL.IDX PT, R6, R3, 0x1, 0x1c1f ;  /* 0x003c1f0003067f89 */ /* 0x000ff000000e0000 */
[----:B------:R-:W-:Y:S01]  /*14a60*/  SHFL.IDX PT, R7, R3, 0x2, 0x1c1f ;  /* 0x005c1f0003077f89 */ /* 0x000fe200000e0000 */
[----:B-1----:R-:W-:Y:S07]  /*14a70*/  IMAD.IADD R0, R4, 0x1, R0 ;  /* 0x0000000104007824 */ /* 0x002fee00078e0200 */
        /* <DEDUP_REMOVED lines=42> */
[----:B------:R-:W-:Y:S02]  /*14d20*/  FSEL R212, R17, -INF , P1 ;  /* 0xff80000011d47808 */ /* 0x000fe40000800000 */
[----:B------:R-:W-:Y:S02]  /*14d30*/  ISETP.GT.AND P1, PT, R2, 0x1, PT ;  /* 0x000000010200780c */ /* 0x000fe40003f24270 */
[----:B------:R-:W-:Y:S02]  /*14d40*/  FMNMX.FTZ R0, R200, R0, !PT ;  /* 0x00000000c8007209 */ /* 0x000fe40007810000 */
[----:B------:R-:W-:Y:S02]  /*14d50*/  FSEL R52, R18, -INF , P0 ;  /* 0xff80000012347808 */ /* 0x000fe40000000000 */
[----:B------:R-:W-:Y:S02]  /*14d60*/  FSEL R15, R184, -INF , P1 ;  /* 0xff800000b80f7808 */ /* 0x000fe40000800000 */
[C---:B------:R-:W-:Y:S02]  /*14d70*/  ISETP.GT.AND P1, PT, R2.reuse, 0x9, PT ;  /* 0x000000090200780c */ /* 0x040fe40003f24270 */
[----:B------:R-:W-:Y:S02]  /*14d80*/  ISETP.GT.AND P0, PT, R2, RZ, PT ;  /* 0x000000ff0200720c */ /* 0x000fe40003f04270 */
[----:B------:R-:W-:Y:S02]  /*14d90*/  FMNMX.FTZ R0, R204, R0, !PT ;  /* 0x00000000cc007209 */ /* 0x000fe40007810000 */
[----:B------:R-:W-:Y:S02]  /*14da0*/  FSEL R20, R180, -INF , P1 ;  /* 0xff800000b4147808 */ /* 0x000fe40000800000 */
[----:B------:R-:W-:Y:S02]  /*14db0*/  FSEL R6, R185, -INF , P0 ;  /* 0xff800000b9067808 */ /* 0x000fe40000000000 */
[C---:B------:R-:W-:Y:S02]  /*14dc0*/  ISETP.GT.AND P0, PT, R2.reuse, 0x8, PT ;  /* 0x000000080200780c */ /* 0x040fe40003f04270 */
[----:B------:R-:W-:Y:S02]  /*14dd0*/  ISETP.GT.AND P1, PT, R2, 0x11, PT ;  /* 0x000000110200780c */ /* 0x000fe40003f24270 */
[----:B------:R-:W-:Y:S01]  /*14de0*/  FMNMX.FTZ R106, R205, R0, !PT ;  /* 0x00000000cd6a7209 */ /* 0x000fe20007810000 */
[----:B------:R-:W-:Y:S01]  /*14df0*/  IMAD.IADD R0, R4, 0x1, R7 ;  /* 0x0000000104007824 */ /* 0x000fe200078e0207 */
[----:B------:R-:W-:Y:S02]  /*14e00*/  FSEL R18, R181, -INF , P0 ;  /* 0xff800000b5127808 */ /* 0x000fe40000000000 */
[----:B------:R-:W-:Y:S02]  /*14e10*/  FSEL R45, R110, -INF , P1 ;  /* 0xff8000006e2d7808 */ /* 0x000fe40000800000 */
[C---:B------:R-:W-:Y:S02]  /*14e20*/  ISETP.GT.AND P1, PT, R2.reuse, 0x19, PT ;  /* 0x000000190200780c */ /* 0x040fe40003f24270 */
[----:B------:R-:W-:Y:S02]  /*14e30*/  ISETP.GT.AND P0, PT, R2, 0x10, PT ;  /* 0x000000100200780c */ /* 0x000fe40003f04270 */
[----:B------:R-:W-:Y:S02]  /*14e40*/  FMNMX.FTZ R106, R64, R106, !PT ;  /* 0x0000006a406a7209 */ /* 0x000fe40007810000 */
[----:B------:R-:W-:Y:S02]  /*14e50*/  FSEL R44, R111, -INF , P0 ;  /* 0xff8000006f2c7808 */ /* 0x000fe40000000000 */
[C---:B------:R-:W-:Y:S02]  /*14e60*/  ISETP.GT.AND P0, PT, R2.reuse, 0x18, PT ;  /* 0x000000180200780c */ /* 0x040fe40003f04270 */
        /* <DEDUP_REMOVED lines=11> */
[----:B------:R-:W-:Y:S01]  /*14f20*/  FSEL R210, R54, -INF , P1 ;  /* 0xff80000036d27808 */ /* 0x000fe20000800000 */
[----:B------:R-:W-:Y:S01]  /*14f30*/  LDSM.16.MT88.4 R36, [R226+0x100] ;  /* 0x00010000e224783b */ /* 0x000fe20000004200 */
[----:B------:R-:W-:Y:S02]  /*14f40*/  ISETP.GT.AND P1, PT, R2, 0x31, PT ;  /* 0x000000310200780c */ /* 0x000fe40003f24270 */
[----:B------:R-:W-:Y:S02]  /*14f50*/  FMNMX.FTZ R7, R18, R7, !PT ;  /* 0x0000000712077209 */ /* 0x000fe40007810000 */
[----:B------:R-:W-:Y:S02]  /*14f60*/  ISETP.GT.AND P0, PT, R2, 0x28, PT ;  /* 0x000000280200780c */ /* 0x000fe40003f04270 */
[----:B------:R-:W-:Y:S02]  /*14f70*/  FMNMX.FTZ R106, R212, R106, !PT ;  /* 0x0000006ad46a7209 */ /* 0x000fe40007810000 */
[----:B------:R-:W-:Y:S02]  /*14f80*/  FMNMX.FTZ R7, R20, R7, !PT ;  /* 0x0000000714077209 */ /* 0x000fe40007810000 */
[----:B------:R-:W-:Y:S01]  /*14f90*/  FSEL R202, R50, -INF , P0 ;  /* 0xff80000032ca7808 */ /* 0x000fe20000000000 */
[----:B------:R-:W1:Y:S01]  /*14fa0*/  SHFL.BFLY PT, R8, R106, 0x2, 0x1f ;  /* 0x0c401f006a087f89 */ /* 0x000e6200000e0000 */
[----:B------:R-:W-:Y:S02]  /*14fb0*/  FSEL R50, R55, -INF , P1 ;  /* 0xff80000037327808 */ /* 0x000fe40000800000 */
[C---:B------:R-:W-:Y:S02]  /*14fc0*/  ISETP.GT.AND P1, PT, R2.reuse, 0x38, PT ;  /* 0x000000380200780c */ /* 0x040fe40003f24270 */
[----:B------:R-:W-:Y:S02]  /*14fd0*/  ISETP.GT.AND P2, PT, R2, 0x29, PT ;  /* 0x000000290200780c */ /* 0x000fe40003f44270 */
[----:B------:R-:W-:Y:S02]  /*14fe0*/  FSEL R48, R22, -INF , P1 ;  /* 0xff80000016307808 */ /* 0x000fe40000800000 */
[----:B------:R-:W-:Y:S02]  /*14ff0*/  ISETP.GT.AND P1, PT, R2, 0x39, PT ;  /* 0x000000390200780c */ /* 0x000fe40003f24270 */
[----:B------:R-:W-:Y:S02]  /*15000*/  FMNMX.FTZ R2, R44, R7, !PT ;  /* 0x000000072c027209 */ /* 0x000fe40007810000 */
[----:B------:R-:W-:Y:S02]  /*15010*/  ISETP.GT.AND P0, PT, R0, RZ, PT ;  /* 0x000000ff0000720c */ /* 0x000fe40003f04270 */
[----:B------:R-:W-:Y:S02]  /*15020*/  FMNMX.FTZ R2, R45, R2, !PT ;  /* 0x000000022d027209 */ /* 0x000fe40007810000 */
[----:B------:R-:W-:Y:S02]  /*15030*/  FSEL R4, R207, -INF , P0 ;  /* 0xff800000cf047808 */ /* 0x000fe40000000000 */
[----:B------:R-:W-:Y:S02]  /*15040*/  FMNMX.FTZ R2, R60, R2, !PT ;  /* 0x000000023c027209 */ /* 0x000fe40007810000 */
[----:B------:R-:W-:Y:S02]  /*15050*/  ISETP.GT.AND P0, PT, R0, 0x1, PT ;  /* 0x000000010000780c */ /* 0x000fe40003f04270 */
[----:B------:R-:W-:Y:S02]  /*15060*/  FMNMX.FTZ R2, R61, R2, !PT ;  /* 0x000000023d027209 */ /* 0x000fe40007810000 */
[----:B------:R-:W-:Y:S02]  /*15070*/  FSEL R17, R199, -INF , P0 ;  /* 0xff800000c7117808 */ /* 0x000fe40000000000 */
[----:B------:R-:W-:Y:S02]  /*15080*/  FMNMX.FTZ R2, R194, R2, !PT ;  /* 0x00000002c2027209 */ /* 0x000fe40007810000 */
[----:B------:R-:W-:Y:S02]  /*15090*/  ISETP.GT.AND P0, PT, R0, 0x8, PT ;  /* 0x000000080000780c */ /* 0x000fe40003f04270 */
[----:B------:R-:W-:Y:S02]  /*150a0*/  FMNMX.FTZ R2, R195, R2, !PT ;  /* 0x00000002c3027209 */ /* 0x000fe40007810000 */
[----:B-1----:R-:W-:Y:S02]  /*150b0*/  FMNMX.FTZ R106, R8, R106, !PT ;  /* 0x0000006a086a7209 */ /* 0x002fe40007810000 */
[----:B------:R-:W-:Y:S02]  /*150c0*/  FSEL R8, R198, -INF , P0 ;  /* 0xff800000c6087808 */ /* 0x000fe40000000000 */
[----:B------:R-:W-:Y:S01]  /*150d0*/  ISETP.GT.AND P0, PT, R0, 0x9, PT ;  /* 0x000000090000780c */ /* 0x000fe20003f04270 */
[----:B------:R-:W1:Y:S01]  /*150e0*/  SHFL.BFLY PT, R22, R106, 0x1, 0x1f ;  /* 0x0c201f006a167f89 */ /* 0x000e6200000e0000 */
[----:B------:R-:W-:Y:S02]  /*150f0*/  FSEL R203, R51, -INF , P2 ;  /* 0xff80000033cb7808 */ /* 0x000fe40001000000 */
[----:B------:R-:W-:Y:S02]  /*15100*/  FMNMX.FTZ R2, R202, R2, !PT ;  /* 0x00000002ca027209 */ /* 0x000fe40007810000 */
[----:B------:R-:W-:Y:S02]  /*15110*/  FSEL R14, R196, -INF , P0 ;  /* 0xff800000c40e7808 */ /* 0x000fe40000000000 */
[----:B------:R-:W-:Y:S02]  /*15120*/  ISETP.GT.AND P0, PT, R3, RZ, PT ;  /* 0x000000ff0300720c */ /* 0x000fe40003f04270 */
[----:B-----5:R-:W-:Y:S01]  /*15130*/  FSEL R248, R67, -INF , P1 ;  /* 0xff80000043f87808 */ /* 0x020fe20000800000 */
[----:B------:R-:W-:Y:S01]  /*15140*/  IMAD.MOV.U32 R67, RZ, RZ, R53 ;  /* 0x000000ffff437224 */ /* 0x000fe200078e0035 */
        /* <DEDUP_REMOVED lines=9> */
[----:B------:R-:W-:Y:S01]  /*151e0*/  IMAD.MOV.U32 R209, RZ, RZ, R52 ;  /* 0x000000ffffd17224 */ /* 0x000fe200078e0034 */
[----:B------:R-:W-:Y:S01]  /*151f0*/  ISETP.GT.AND P0, PT, R3, 0x8, PT ;  /* 0x000000080300780c */ /* 0x000fe20003f04270 */
[----:B------:R-:W-:Y:S01]  /*15200*/  LDSM.16.MT88.4 R52, [R225+0x1100] ;  /* 0x00110000e134783b */ /* 0x000fe20000004200 */
        /* <DEDUP_REMOVED lines=10> */
[----:B------:R-:W-:Y:S02]  /*152b0*/  ISETP.GT.AND P2, PT, R0, 0x10, PT ;  /* 0x000000100000780c */ /* 0x000fe40003f44270 */
[----:B------:R-:W-:Y:S02]  /*152c0*/  FSEL R9, R206, -INF , P0 ;  /* 0xff800000ce097808 */ /* 0x000fe40000000000 */
[C---:B------:R-:W-:Y:S02]  /*152d0*/  ISETP.GT.AND P0, PT, R3.reuse, 0x10, PT ;  /* 0x000000100300780c */ /* 0x040fe40003f04270 */
[----:B------:R-:W-:Y:S02]  /*152e0*/  FSEL R199, R102, -INF , P1 ;  /* 0xff80000066c77808 */ /* 0x000fe40000800000 */
[----:B------:R-:W-:Y:S02]  /*152f0*/  ISETP.GT.AND P1, PT, R0, 0x21, PT ;  /* 0x000000210000780c */ /* 0x000fe40003f24270 */
[----:B------:R-:W-:Y:S02]  /*15300*/  FMNMX.FTZ R2, R248, R2, !PT ;  /* 0x00000002f8027209 */ /* 0x000fe40007810000 */
[----:B------:R-:W-:Y:S02]  /*15310*/  FSEL R186, R186, -INF , P2 ;  /* 0xff800000baba7808 */ /* 0x000fe40001000000 */
[----:B------:R-:W-:Y:S01]  /*15320*/  FMNMX.FTZ R12, R14, R12, !PT ;  /* 0x0000000c0e0c7209 */ /* 0x000fe20007810000 */
[----:B------:R-:W2:Y:S01]  /*15330*/  SHFL.BFLY PT, R105, R2, 0x2, 0x1f ;  /* 0x0c401f0002697f89 */ /* 0x000ea200000e0000 */
        /* <DEDUP_REMOVED lines=31> */
[----:B------:R-:W-:Y:S02]  /*15530*/  ISETP.GT.AND P0, PT, R3, 0x28, PT ;  /* 0x000000280300780c */ /* 0x000fe40003f04270 */
        /* <DEDUP_REMOVED lines=20> */
[C---:B------:R-:W-:Y:S02]  /*15680*/  ISETP.GT.AND P2, PT, R3.reuse, 0x29, PT ;  /* 0x000000290300780c */ /* 0x040fe40003f44270 */
[----:B------:R-:W-:Y:S02]  /*15690*/  FSEL R62, R62, -INF , P1 ;  /* 0xff8000003e3e7808 */ /* 0x000fe40000800000 */
[----:B------:R-:W-:Y:S01]  /*156a0*/  ISETP.GT.AND P1, PT, R3, 0x39, PT ;  /* 0x000000390300780c */ /* 0x000fe20003f24270 */
[--C-:B------:R-:W-:Y:S01]  /*156b0*/  FFMA.FTZ R3, R16, c[0x0][0x2d0], -R110.reuse ;  /* 0x0000b40010037a23 */ /* 0x100fe2000001086e */
[----:B------:R-:W-:Y:S02]  /*156c0*/  FMNMX.FTZ R12, R192, R2, !PT ;  /* 0x00000002c00c7209 */ /* 0x000fe40007810000 */
[----:B------:R-:W-:Y:S01]  /*156d0*/  FMNMX.FTZ R2, R213, R0, !PT ;  /* 0x00000000d5027209 */ /* 0x000fe20007810000 */
[----:B------:R1:W-:Y:S01]  /*156e0*/  MUFU.EX2 R218, R3 ;  /* 0x0000000300da7308 */ /* 0x0003e20000000800 */
[----:B------:R-:W-:Y:S02]  /*156f0*/  FMNMX.FTZ R0, R193, R12, !PT ;  /* 0x0000000cc1007209 */ /* 0x000fe40007810000 */
[----:B------:R-:W-:Y:S01]  /*15700*/  FMNMX.FTZ R2, R222, R2, !PT ;  /* 0x00000002de027209 */ /* 0x000fe20007810000 */
[----:B------:R-:W2:Y:S01]  /*15710*/  SHFL.BFLY PT, R12, R105, 0x1, 0x1f ;  /* 0x0c201f00690c7f89 */ /* 0x000ea200000e0000 */
[----:B------:R-:W-:Y:S02]  /*15720*/  FMNMX.FTZ R0, R198, R0, !PT ;  /* 0x00000000c6007209 */ /* 0x000fe40007810000 */
[----:B------:R-:W-:Y:S02]  /*15730*/  FMNMX.FTZ R2, R208, R2, !PT ;  /* 0x00000002d0027209 */ /* 0x000fe40007810000 */
[----:B------:R-:W-:Y:S02]  /*15740*/  FMNMX.FTZ R0, R196, R0, !PT ;  /* 0x00000000c4007209 */ /* 0x000fe40007810000 */
[----:B------:R-:W-:Y:S02]  /*15750*/  FMNMX.FTZ R2, R214, R2, !PT ;  /* 0x00000002d6027209 */ /* 0x000fe40007810000 */
[----:B------:R-:W-:Y:S02]  /*15760*/  FSEL R216, R47, -INF , P2 ;  /* 0xff8000002fd87808 */ /* 0x000fe40001000000 */
[----:B------:R-:W-:Y:S01]  /*15770*/  FMNMX.FTZ R0, R215, R0, !PT ;  /* 0x00000000d7007209 */ /* 0x000fe20007810000 */
[----:B------:R-:W3:Y:S01]  /*15780*/  SHFL.BFLY PT, R104, R2, 0x2, 0x1f ;  /* 0x0c401f0002687f89 */ /* 0x000ee200000e0000 */
[----:B------:R-:W-:Y:S02]  /*15790*/  FSEL R109, R63, -INF , P1 ;  /* 0xff8000003f6d7808 */ /* 0x000fe40000800000 */
[----:B------:R-:W-:Y:S04]  /*157a0*/  FMNMX.FTZ R0, R216, R0, !PT ;  /* 0x00000000d8007209 */ /* 0x000fe80007810000 */
[----:B------:R-:W-:Y:S01]  /*157b0*/  FMNMX.FTZ R0, R252, R0, !PT ;  /* 0x00000000fc007209 */ /* 0x000fe20007810000 */
[--C-:B-1----:R-:W-:Y:S03]  /*157c0*/  FFMA.FTZ R3, R19, c[0x0][0x2d0], -R110.reuse ;  /* 0x0000b40013037a23 */ /* 0x102fe6000001086e */
[----:B------:R-:W-:Y:S01]  /*157d0*/  FMNMX.FTZ R0, R49, R0, !PT ;  /* 0x0000000031007209 */ /* 0x000fe20007810000 */
[----:B------:R1:W-:Y:S01]  /*157e0*/  MUFU.EX2 R207, R3 ;  /* 0x0000000300cf7308 */ /* 0x0003e20000000800 */
[----:B--2---:R-:W-:Y:S02]  /*157f0*/  FMNMX.FTZ R105, R105, R12, !PT ;  /* 0x0000000c69697209 */ /* 0x004fe40007810000 */
[----:B------:R-:W-:Y:S02]  /*15800*/  FMNMX.FTZ R0, R62, R0, !PT ;  /* 0x000000003e007209 */ /* 0x000fe40007810000 */
[C---:B------:R-:W-:Y:S01]  /*15810*/  FSETP.NEU.FTZ.AND P1, PT, R105.reuse, -INF , PT ;  /* 0xff8000006900780b */ /* 0x040fe20003f3d000 */
[----:B------:R-:W-:Y:S01]  /*15820*/  FMUL.FTZ R111, R105, c[0x0][0x2d0] ;  /* 0x0000b400696f7a20 */ /* 0x000fe20000410000 */
[----:B------:R-:W-:Y:S04]  /*15830*/  FMNMX.FTZ R0, R109, R0, !PT ;  /* 0x000000006d007209 */ /* 0x000fe80007810000 */
[----:B------:R-:W-:Y:S02]  /*15840*/  FSEL R111, R111, RZ, P1 ;  /* 0x000000ff6f6f7208 */ /* 0x000fe40000800000 */
[----:B---3--:R-:W-:Y:S02]  /*15850*/  FMNMX.FTZ R104, R2, R104, !PT ;  /* 0x0000006802687209 */ /* 0x008fe40007810000 */
[----:B------:R-:W2:Y:S01]  /*15860*/  SHFL.BFLY PT, R2, R0, 0x2, 0x1f ;  /* 0x0c401f0000027f89 */ /* 0x000ea200000e0000 */
[--C-:B------:R-:W-:Y:S04]  /*15870*/  FFMA.FTZ R6, R6, c[0x0][0x2d0], -R111.reuse ;  /* 0x0000b40006067a23 */ /* 0x100fe8000001086f */
[----:B------:R-:W-:Y:S03]  /*15880*/  MUFU.EX2 R176, R6 ;  /* 0x0000000600b07308 */ /* 0x000fe60000000800 */
[----:B------:R-:W3:Y:S01]  /*15890*/  SHFL.BFLY PT, R5, R104, 0x1, 0x1f ;  /* 0x0c201f0068057f89 */ /* 0x000ee200000e0000 */
[----:B-1----:R-:W-:Y:S06]  /*158a0*/  FFMA.FTZ R3, R21, c[0x0][0x2d0], -R110 ;  /* 0x0000b40015037a23 */ /* 0x002fec000001086e */
[----:B------:R1:W4:Y:S01]  /*158b0*/  MUFU.EX2 R245, R3 ;  /* 0x0000000300f57308 */ /* 0x0003220000000800 */
[----:B--2---:R-:W-:Y:S01]  /*158c0*/  FMNMX.FTZ R0, R0, R2, !PT ;  /* 0x0000000200007209 */ /* 0x004fe20007810000 */
[--C-:B------:R-:W-:Y:S08]  /*158d0*/  FFMA.FTZ R2, R18, c[0x0][0x2d0], -R111.reuse ;  /* 0x0000b40012027a23 */ /* 0x100ff0000001086f */
[----:B------:R2:W-:Y:S01]  /*158e0*/  MUFU.EX2 R66, R2 ;  /* 0x0000000200427308 */ /* 0x0005e20000000800 */
[----:B---3--:R-:W-:Y:S01]  /*158f0*/  FMNMX.FTZ R104, R104, R5, !PT ;  /* 0x0000000568687209 */ /* 0x008fe20007810000 */
[--C-:B------:R-:W-:Y:S02]  /*15900*/  FFMA.FTZ R5, R20, c[0x0][0x2d0], -R111.reuse ;  /* 0x0000b40014057a23 */ /* 0x100fe4000001086f */
[----:B------:R-:W-:Y:S02]  /*15910*/  LDSM.16.MT88.4 R20, [R225+0x100] ;  /* 0x00010000e114783b */ /* 0x000fe40000004200 */
[----:B------:R-:W-:Y:S02]  /*15920*/  FMUL.FTZ R184, R104, c[0x0][0x2d0] ;  /* 0x0000b40068b87a20 */ /* 0x000fe40000410000 */
[----:B-1----:R-:W-:Y:S02]  /*15930*/  FFMA.FTZ R3, R15, c[0x0][0x2d0], -R111 ;  /* 0x0000b4000f037a23 */ /* 0x002fe4000001086f */
[----:B------:R-:W1:Y:S01]  /*15940*/  MUFU.EX2 R244, R5 ;  /* 0x0000000500f47308 */ /* 0x000e620000000800 */
[----:B----4-:R-:W-:Y:S09]  /*15950*/  F2FP.PACK_AB R178, R245, R207 ;  /* 0x000000cff5b2723e */ /* 0x010ff200000000ff */
[----:B------:R3:W-:Y:S01]  /*15960*/  MUFU.EX2 R217, R3 ;  /* 0x0000000300d97308 */ /* 0x0007e20000000800 */
[----:B--2---:R-:W2:Y:S01]  /*15970*/  SHFL.BFLY PT, R2, R0, 0x1, 0x1f ;  /* 0x0c201f0000027f89 */ /* 0x004ea200000e0000 */
[----:B-1----:R-:W-:Y:S02]  /*15980*/  F2FP.PACK_AB R179, R244, R66 ;  /* 0x00000042f4b3723e */ /* 0x002fe400000000ff */
[----:B---3--:R-:W-:Y:S02]  /*15990*/  FSEL R3, R106, RZ, P0 ;  /* 0x000000ff6a037208 */ /* 0x008fe40000000000 */
[----:B------:R-:W-:Y:S02]  /*159a0*/  FSETP.NEU.FTZ.AND P0, PT, R104, -INF , PT ;  /* 0xff8000006800780b */ /* 0x000fe40003f1d000 */
[----:B--2---:R-:W-:Y:S02]  /*159b0*/  FMNMX.FTZ R102, R2, R0, !PT ;  /* 0x0000000002667209 */ /* 0x004fe40007810000 */
[----:B------:R-:W-:Y:S02]  /*159c0*/  FSEL R184, R184, RZ, P0 ;  /* 0x000000ffb8b87208 */ /* 0x000fe40000000000 */
[----:B------:R-:W-:Y:S01]  /*159d0*/  FSEL R2, R105, RZ, P1 ;  /* 0x000000ff69027208 */ /* 0x000fe20000800000 */
[C---:B------:R-:W-:Y:S01]  /*159e0*/  FMUL.FTZ R185, R102.reuse, c[0x0][0x2d0] ;  /* 0x0000b40066b97a20 */ /* 0x040fe20000410000 */
[----:B------:R-:W-:Y:S01]  /*159f0*/  FSETP.NEU.FTZ.AND P1, PT, R102, -INF , PT ;  /* 0xff8000006600780b */ /* 0x000fe20003f3d000 */
[--C-:B------:R-:W-:Y:S02]  /*15a00*/  FFMA.FTZ R0, R14, c[0x0][0x2d0], -R184.reuse ;  /* 0x0000b4000e007a23 */ /* 0x100fe400000108b8 */
[--C-:B------:R-:W-:Y:S01]  /*15a10*/  FFMA.FTZ R4, R4, c[0x0][0x2d0], -R184.reuse ;  /* 0x0000b40004047a23 */ /* 0x100fe200000108b8 */
[----:B------:R-:W-:Y:S01]  /*15a20*/  FSEL R185, R185, RZ, P1 ;  /* 0x000000ffb9b97208 */ /* 0x000fe20000800000 */
[----:B------:R1:W-:Y:S01]  /*15a30*/  MUFU.EX2 R242, R0 ;  /* 0x0000000000f27308 */ /* 0x0003e20000000800 */
[----:B------:R-:W-:Y:S03]  /*15a40*/  FFMA.FTZ R8, R8, c[0x0][0x2d0], -R184 ;  /* 0x0000b40008087a23 */ /* 0x000fe600000108b8 */
[--C-:B------:R-:W-:Y:S02]  /*15a50*/  FFMA.FTZ R7, R7, c[0x0][0x2d0], -R185.reuse ;  /* 0x0000b40007077a23 */ /* 0x100fe400000108b9 */
[--C-:B------:R-:W-:Y:S02]  /*15a60*/  FFMA.FTZ R11, R11, c[0x0][0x2d0], -R185.reuse ;  /* 0x0000b4000b0b7a23 */ /* 0x100fe400000108b9 */
[--C-:B------:R-:W-:Y:S02]  /*15a70*/  FFMA.FTZ R10, R10, c[0x0][0x2d0], -R185.reuse ;  /* 0x0000b4000a0a7a23 */ /* 0x100fe400000108b9 */
[----:B------:R2:W-:Y:S01]  /*15a80*/  MUFU.EX2 R211, R4 ;  /* 0x0000000400d37308 */ /* 0x0005e20000000800 */
[----:B------:R-:W-:Y:S09]  /*15a90*/  FFMA.FTZ R9, R9, c[0x0][0x2d0], -R185 ;  /* 0x0000b40009097a23 */ /* 0x000ff200000108b9 */
[----:B------:R-:W-:Y:S01]  /*15aa0*/  MUFU.EX2 R220, R7 ;  /* 0x0000000700dc7308 */ /* 0x000fe20000000800 */
[----:B-1----:R-:W-:Y:S04]  /*15ab0*/  FADD.FTZ R0, -R3, R100 ;  /* 0x0000006403007221 */ /* 0x002fe80000010100 */
[----:B------:R-:W-:Y:S05]  /*15ac0*/  FMUL.FTZ R0, R0, c[0x0][0x2d0] ;  /* 0x0000b40000007a20 */ /* 0x000fea0000410000 */
[----:B------:R-:W1:Y:S01]  /*15ad0*/  MUFU.EX2 R65, R8 ;  /* 0x0000000800417308 */ /* 0x000e620000000800 */
[----:B--2---:R-:W-:Y:S09]  /*15ae0*/  FFMA.FTZ R4, R17, c[0x0][0x2d0], -R184 ;  /* 0x0000b40011047a23 */ /* 0x004ff200000108b8 */
[----:B------:R2:W3:Y:S10]  /*15af0*/  MUFU.EX2 R101, R0 ;  /* 0x0000000000657308 */ /* 0x0004f40000000800 */
[----:B------:R-:W4:Y:S01]  /*15b00*/  MUFU.EX2 R223, R4 ;  /* 0x0000000400df7308 */ /* 0x000f220000000800 */
[----:B-1----:R-:W-:Y:S09]  /*15b10*/  F2FP.PACK_AB R182, R242, R65 ;  /* 0x00000041f2b6723e */ /* 0x002ff200000000ff */
[----:B------:R-:W1:Y:S01]  /*15b20*/  MUFU.EX2 R51, R11 ;  /* 0x0000000b00337308 */ /* 0x000e620000000800 */
[----:B--2---:R-:W-:Y:S01]  /*15b30*/  FADD.FTZ R0, -R2, R103 ;  /* 0x0000006702007221 */ /* 0x004fe20000010100 */
[----:B------:R-:W-:Y:S01]  /*15b40*/  FSEL R2, R104, RZ, P0 ;  /* 0x000000ff68027208 */ /* 0x000fe20000000000 */
[----:B---3--:R-:W-:Y:S01]  /*15b50*/  FMUL.FTZ R5, R101, R113 ;  /* 0x0000007165057220 */ /* 0x008fe20000410000 */
[----:B------:R-:W-:Y:S01]  /*15b60*/  ISETP.GT.AND P0, PT, R243, UR7, PT ;  /* 0x00000007f3007c0c */ /* 0x000fe2000bf04270 */
[----:B------:R-:W-:Y:S05]  /*15b70*/  FMUL.FTZ R0, R0, c[0x0][0x2d0] ;  /* 0x0000b40000007a20 */ /* 0x000fea0000410000 */
[----:B------:R-:W-:Y:S01]  /*15b80*/  MUFU.EX2 R246, R10 ;  /* 0x0000000a00f67308 */ /* 0x000fe20000000800 */
[C---:B------:R-:W-:Y:S02]  /*15b90*/  FMUL.FTZ R16, R101.reuse, R124 ;  /* 0x0000007c65107220 */ /* 0x040fe40000410000 */
[----:B------:R-:W-:Y:S01]  /*15ba0*/  FMUL.FTZ R17, R101, R125 ;  /* 0x0000007d65117220 */ /* 0x000fe20000410000 */
[----:B----4-:R-:W-:Y:S01]  /*15bb0*/  F2FP.PACK_AB R180, R223, R211 ;  /* 0x000000d3dfb4723e */ /* 0x010fe200000000ff */
[C---:B------:R-:W-:Y:S02]  /*15bc0*/  FMUL.FTZ R4, R101.reuse, R112 ;  /* 0x0000007065047220 */ /* 0x040fe40000410000 */
[C---:B------:R-:W-:Y:S01]  /*15bd0*/  FMUL.FTZ R32, R101.reuse, R140 ;  /* 0x0000008c65207220 */ /* 0x040fe20000410000 */
[----:B------:R-:W-:Y:S01]  /*15be0*/  MOV R140, R65 ;  /* 0x00000041008c7202 */ /* 0x000fe20000000f00 */
[----:B------:R-:W-:Y:S01]  /*15bf0*/  FMUL.FTZ R33, R101, R141 ;  /* 0x0000008d65217220 */ /* 0x000fe20000410000 */
[----:B------:R2:W3:Y:S01]  /*15c00*/  MUFU.EX2 R100, R0 ;  /* 0x0000000000647308 */ /* 0x0004e20000000800 */
[----:B------:R-:W-:Y:S02]  /*15c10*/  FFMA.FTZ R103, R205, c[0x0][0x2d0], -R110 ;  /* 0x0000b400cd677a23 */ /* 0x000fe4000001086e */
[----:B------:R-:W-:Y:S01]  /*15c20*/  FMUL.FTZ R65, R101, R173 ;  /* 0x000000ad65417220 */ /* 0x000fe20000410000 */
[----:B-1----:R-:W-:Y:S01]  /*15c30*/  F2FP.PACK_AB R181, R51, R220 ;  /* 0x000000dc33b5723e */ /* 0x002fe200000000ff */
[----:B------:R-:W-:Y:S02]  /*15c40*/  IMAD.MOV.U32 R141, RZ, RZ, R66 ;  /* 0x000000ffff8d7224 */ /* 0x000fe400078e0042 */
[C---:B------:R-:W-:Y:S02]  /*15c50*/  FMUL.FTZ R68, R101.reuse, R68 ;  /* 0x0000004465447220 */ /* 0x040fe40000410000 */
[C---:B------:R-:W-:Y:S01]  /*15c60*/  FMUL.FTZ R69, R101.reuse, R69 ;  /* 0x0000004565457220 */ /* 0x040fe20000410000 */
[----:B------:R-:W1:Y:S01]  /*15c70*/  MUFU.EX2 R241, R9 ;  /* 0x0000000900f17308 */ /* 0x000e620000000800 */
[C---:B------:R-:W-:Y:S02]  /*15c80*/  FMUL.FTZ R80, R101.reuse, R80 ;  /* 0x0000005065507220 */ /* 0x040fe40000410000 */
[C---:B------:R-:W-:Y:S02]  /*15c90*/  FMUL.FTZ R81, R101.reuse, R81 ;  /* 0x0000005165517220 */ /* 0x040fe40000410000 */
[C---:B------:R-:W-:Y:S02]  /*15ca0*/  FMUL.FTZ R84, R101.reuse, R84 ;  /* 0x0000005465547220 */ /* 0x040fe40000410000 */
[C---:B------:R-:W-:Y:S02]  /*15cb0*/  FMUL.FTZ R85, R101.reuse, R85 ;  /* 0x0000005565557220 */ /* 0x040fe40000410000 */
[C---:B------:R-:W-:Y:S02]  /*15cc0*/  FMUL.FTZ R96, R101.reuse, R96 ;  /* 0x0000006065607220 */ /* 0x040fe40000410000 */
[----:B------:R-:W-:Y:S02]  /*15cd0*/  FMUL.FTZ R97, R101, R97 ;  /* 0x0000006165617220 */ /* 0x000fe40000410000 */
[----:B--2---:R-:W-:Y:S01]  /*15ce0*/  FADD.FTZ R0, -R2, R107 ;  /* 0x0000006b02007221 */ /* 0x004fe20000010100 */
[----:B------:R-:W-:Y:S01]  /*15cf0*/  FSEL R2, R102, RZ, P1 ;  /* 0x000000ff66027208 */ /* 0x000fe20000800000 */
[----:B---3--:R-:W-:Y:S02]  /*15d00*/  FMUL.FTZ R6, R100, R114 ;  /* 0x0000007264067220 */ /* 0x008fe40000410000 */
[----:B------:R-:W-:Y:S02]  /*15d10*/  FMUL.FTZ R0, R0, c[0x0][0x2d0] ;  /* 0x0000b40000007a20 */ /* 0x000fe40000410000 */
[C---:B------:R-:W-:Y:S02]  /*15d20*/  FMUL.FTZ R7, R100.reuse, R115 ;  /* 0x0000007364077220 */ /* 0x040fe40000410000 */
[----:B------:R2:W3:Y:S01]  /*15d30*/  MUFU.EX2 R3, R0 ;  /* 0x0000000000037308 */ /* 0x0004e20000000800 */
[C---:B------:R-:W-:Y:S01]  /*15d40*/  FMUL.FTZ R18, R100.reuse, R126 ;  /* 0x0000007e64127220 */ /* 0x040fe20000410000 */
[----:B-1----:R-:W-:Y:S01]  /*15d50*/  F2FP.PACK_AB R183, R241, R246 ;  /* 0x000000f6f1b7723e */ /* 0x002fe200000000ff */
[C---:B------:R-:W-:Y:S01]  /*15d60*/  FMUL.FTZ R19, R100.reuse, R127 ;  /* 0x0000007f64137220 */ /* 0x040fe20000410000 */
[----:B------:R-:W1:Y:S01]  /*15d70*/  LDSM.16.MT88.4 R112, [R226+0x1100] ;  /* 0x00110000e270783b */ /* 0x000e620000004200 */
[C---:B------:R-:W-:Y:S02]  /*15d80*/  FMUL.FTZ R34, R100.reuse, R142 ;  /* 0x0000008e64227220 */ /* 0x040fe40000410000 */
[C---:B------:R-:W-:Y:S02]  /*15d90*/  FMUL.FTZ R35, R100.reuse, R143 ;  /* 0x0000008f64237220 */ /* 0x040fe40000410000 */
[----:B------:R-:W-:Y:S02]  /*15da0*/  IMAD.MOV.U32 R107, RZ, RZ, R208 ;  /* 0x000000ffff6b7224 */ /* 0x000fe400078e00d0 */
[----:B------:R-:W-:Y:S01]  /*15db0*/  IMAD.MOV.U32 R142, RZ, RZ, R207 ;  /* 0x000000ffff8e7224 */ /* 0x000fe200078e00cf */
[----:B------:R-:W-:Y:S01]  /*15dc0*/  LDSM.16.MT88.4 R124, [R226+0x500] ;  /* 0x00050000e27c783b */ /* 0x000fe20000004200 */
[----:B------:R-:W-:Y:S02]  /*15dd0*/  IMAD.MOV.U32 R143, RZ, RZ, R51 ;  /* 0x000000ffff8f7224 */ /* 0x000fe400078e0033 */
[C---:B------:R-:W-:Y:S02]  /*15de0*/  FMUL.FTZ R51, R100.reuse, R159 ;  /* 0x0000009f64337220 */ /* 0x040fe40000410000 */
[----:B------:R-:W-:Y:S02]  /*15df0*/  IMAD.MOV.U32 R159, RZ, RZ, R64 ;  /* 0x000000ffff9f7224 */ /* 0x000fe400078e0040 */
[----:B------:R-:W-:Y:S02]  /*15e00*/  FMUL.FTZ R64, R101, R172 ;  /* 0x000000ac65407220 */ /* 0x000fe40000410000 */
[C---:B------:R-:W-:Y:S02]  /*15e10*/  FMUL.FTZ R66, R100.reuse, R174 ;  /* 0x000000ae64427220 */ /* 0x040fe40000410000 */
[----:B------:R-:W-:Y:S02]  /*15e20*/  FMUL.FTZ R70, R100, R70 ;  /* 0x0000004664467220 */ /* 0x000fe40000410000 */
[----:B--2---:R-:W-:Y:S01]  /*15e30*/  FADD.FTZ R0, -R2, R108 ;  /* 0x0000006c02007221 */ /* 0x004fe20000010100 */
[----:B------:R-:W-:Y:S01]  /*15e40*/  MOV R108, R176 ;  /* 0x000000b0006c7202 */ /* 0x000fe20000000f00 */
[--C-:B------:R-:W-:Y:S01]  /*15e50*/  FFMA.FTZ R2, R40, c[0x0][0x2d0], -R110.reuse ;  /* 0x0000b40028027a23 */ /* 0x100fe2000001086e */
[----:B------:R-:W-:Y:S01]  /*15e60*/  F2FP.PACK_AB R176, R218, R247 ;  /* 0x000000f7dab0723e */ /* 0x000fe200000000ff */
[----:B------:R-:W-:Y:S01]  /*15e70*/  FMUL.FTZ R0, R0, c[0x0][0x2d0] ;  /* 0x0000b40000007a20 */ /* 0x000fe20000410000 */
[----:B------:R-:W-:Y:S01]  /*15e80*/  F2FP.PACK_AB R177, R217, R108 ;  /* 0x0000006cd9b1723e */ /* 0x000fe200000000ff */
[----:B------:R2:W-:Y:S01]  /*15e90*/  MUFU.EX2 R251, R2 ;  /* 0x0000000200fb7308 */ /* 0x0005e20000000800 */
[C---:B---3--:R-:W-:Y:S02]  /*15ea0*/  FMUL.FTZ R8, R3.reuse, R116 ;  /* 0x0000007403087220 */ /* 0x048fe40000410000 */
[C---:B------:R-:W-:Y:S02]  /*15eb0*/  FMUL.FTZ R9, R3.reuse, R117 ;  /* 0x0000007503097220 */ /* 0x040fe40000410000 */
[C---:B------:R-:W-:Y:S01]  /*15ec0*/  FMUL.FTZ R12, R3.reuse, R120 ;  /* 0x00000078030c7220 */ /* 0x040fe20000410000 */
[-C--:B------:R-:W-:Y:S01]  /*15ed0*/  HMMA.16816.F32 R4, R176, R20.reuse, R4 ;  /* 0x00000014b004723c */ /* 0x080fe20000001804 */
[C---:B------:R-:W-:Y:S02]  /*15ee0*/  FMUL.FTZ R13, R3.reuse, R121 ;  /* 0x00000079030d7220 */ /* 0x040fe40000410000 */
[C---:B------:R-:W-:Y:S01]  /*15ef0*/  FMUL.FTZ R28, R3.reuse, R136 ;  /* 0x00000088031c7220 */ /* 0x040fe20000410000 */
[----:B------:R-:W3:Y:S01]  /*15f00*/  MUFU.EX2 R0, R0 ;  /* 0x0000000000007308 */ /* 0x000ee20000000800 */
[----:B------:R-:W-:Y:S01]  /*15f10*/  MOV R136, R247 ;  /* 0x000000f700887202 */ /* 0x000fe20000000f00 */
[C---:B------:R-:W-:Y:S01]  /*15f20*/  FMUL.FTZ R24, R3.reuse, R132 ;  /* 0x0000008403187220 */ /* 0x040fe20000410000 */
[----:B------:R-:W-:Y:S01]  /*15f30*/  MOV R132, R214 ;  /* 0x000000d600847202 */ /* 0x000fe20000000f00 */
[C---:B------:R-:W-:Y:S04]  /*15f40*/  FMUL.FTZ R25, R3.reuse, R133 ;  /* 0x0000008503197220 */ /* 0x040fe80000410000 */
[C---:B------:R-:W-:Y:S02]  /*15f50*/  FMUL.FTZ R29, R3.reuse, R137 ;  /* 0x00000089031d7220 */ /* 0x040fe40000410000 */
[----:B------:R-:W-:Y:S02]  /*15f60*/  FMUL.FTZ R40, R3, R148 ;  /* 0x0000009403287220 */ /* 0x000fe40000410000 */
[----:B------:R-:W-:Y:S02]  /*15f70*/  IMAD.MOV.U32 R148, RZ, RZ, R241 ;  /* 0x000000ffff947224 */ /* 0x000fe400078e00f1 */
[----:B--2---:R-:W-:Y:S02]  /*15f80*/  FFMA.FTZ R2, R41, c[0x0][0x2d0], -R110 ;  /* 0x0000b40029027a23 */ /* 0x004fe4000001086e */
[----:B------:R-:W-:Y:S02]  /*15f90*/  IMAD.MOV.U32 R137, RZ, RZ, R211 ;  /* 0x000000ffff897224 */ /* 0x000fe400078e00d3 */
[----:B------:R2:W4:Y:S01]  /*15fa0*/  MUFU.EX2 R250, R2 ;  /* 0x0000000200fa7308 */ /* 0x0005220000000800 */
[----:B------:R-:W-:Y:S01]  /*15fb0*/  FMUL.FTZ R41, R3, R149 ;  /* 0x0000009503297220 */ /* 0x000fe20000410000 */
[----:B------:R-:W-:Y:S01]  /*15fc0*/  MOV R149, R62 ;  /* 0x0000003e00957202 */ /* 0x000fe20000000f00 */
[----:B------:R-:W-:Y:S02]  /*15fd0*/  IMAD.MOV.U32 R133, RZ, RZ, R49 ;  /* 0x000000ffff857224 */ /* 0x000fe400078e0031 */
[C---:B------:R-:W-:Y:S01]  /*15fe0*/  FMUL.FTZ R49, R101.reuse, R157 ;  /* 0x0000009d65317220 */ /* 0x040fe20000410000 */
[----:B------:R-:W-:Y:S01]  /*15ff0*/  MOV R157, R210 ;  /* 0x000000d2009d7202 */ /* 0x000fe20000000f00 */
[C---:B---3--:R-:W-:Y:S02]  /*16000*/  FMUL.FTZ R10, R0.reuse, R118 ;  /* 0x00000076000a7220 */ /* 0x048fe40000410000 */
[C---:B------:R-:W-:Y:S01]  /*16010*/  FMUL.FTZ R11, R0.reuse, R119 ;  /* 0x00000077000b7220 */ /* 0x040fe20000410000 */
[----:B------:R-:W-:Y:S01]  /*16020*/  MUFU.EX2 R210, R103 ;  /* 0x0000006700d27308 */ /* 0x000fe20000000800 */
[----:B------:R-:W3:Y:S01]  /*16030*/  LDSM.16.MT88.4 R116, [R225+0x2100] ;  /* 0x00210000e174783b */ /* 0x000ee20000004200 */
[C---:B------:R-:W-:Y:S02]  /*16040*/  FMUL.FTZ R14, R0.reuse, R122 ;  /* 0x0000007a000e7220 */ /* 0x040fe40000410000 */
[C---:B------:R-:W-:Y:S02]  /*16050*/  FMUL.FTZ R15, R0.reuse, R123 ;  /* 0x0000007b000f7220 */ /* 0x040fe40000410000 */
[C---:B------:R-:W-:Y:S01]  /*16060*/  HMMA.16816.F32 R8, R180.reuse, R20, R8 ;  /* 0x00000014b408723c */ /* 0x040fe20000001808 */
[C---:B------:R-:W-:Y:S02]  /*16070*/  FMUL.FTZ R26, R0.reuse, R134 ;  /* 0x00000086001a7220 */ /* 0x040fe40000410000 */
[----:B------:R-:W-:Y:S02]  /*16080*/  IMAD.MOV.U32 R134, RZ, RZ, R217 ;  /* 0x000000ffff867224 */ /* 0x000fe400078e00d9 */
[----:B------:R-:W-:Y:S02]  /*16090*/  FMUL.FTZ R27, R0, R135 ;  /* 0x00000087001b7220 */ /* 0x000fe40000410000 */
[----:B------:R-:W-:Y:S01]  /*160a0*/  FMUL.FTZ R20, R101, R128 ;  /* 0x0000008065147220 */ /* 0x000fe20000410000 */
[-C--:B------:R-:W-:Y:S01]  /*160b0*/  HMMA.16816.F32 R12, R180, R22.reuse, R12 ;  /* 0x00000016b40c723c */ /* 0x080fe2000000180c */
[--C-:B--2---:R-:W-:Y:S03]  /*160c0*/  FFMA.FTZ R2, R44, c[0x0][0x2d0], -R111.reuse ;  /* 0x0000b4002c027a23 */ /* 0x104fe6000001086f */
[----:B------:R-:W-:Y:S01]  /*160d0*/  FMUL.FTZ R44, R3, R152 ;  /* 0x00000098032c7220 */ /* 0x000fe20000410000 */
[----:B------:R2:W-:Y:S01]  /*160e0*/  MUFU.EX2 R249, R2 ;  /* 0x0000000200f97308 */ /* 0x0005e20000000800 */
[----:B------:R-:W-:Y:S02]  /*160f0*/  IMAD.MOV.U32 R152, RZ, RZ, R248 ;  /* 0x000000ffff987224 */ /* 0x000fe400078e00f8 */
[C---:B------:R-:W-:Y:S01]  /*16100*/  HMMA.16816.F32 R16, R176.reuse, R22, R16 ;  /* 0x00000016b010723c */ /* 0x040fe20000001810 */
[----:B------:R-:W-:Y:S03]  /*16110*/  FMUL.FTZ R21, R101, R129 ;  /* 0x0000008165157220 */ /* 0x000fe60000410000 */
[C---:B------:R-:W-:Y:S02]  /*16120*/  FMUL.FTZ R30, R0.reuse, R138 ;  /* 0x0000008a001e7220 */ /* 0x040fe40000410000 */
[----:B------:R-:W-:Y:S01]  /*16130*/  FMUL.FTZ R31, R0, R139 ;  /* 0x0000008b001f7220 */ /* 0x000fe20000410000 */
[----:B------:R-:W-:Y:S01]  /*16140*/  MOV R139, R220 ;  /* 0x000000dc008b7202 */ /* 0x000fe20000000f00 */
[C---:B------:R-:W-:Y:S04]  /*16150*/  FMUL.FTZ R22, R100.reuse, R130 ;  /* 0x0000008264167220 */ /* 0x040fe80000410000 */
[----:B------:R-:W-:Y:S02]  /*16160*/  FMUL.FTZ R23, R100, R131 ;  /* 0x0000008364177220 */ /* 0x000fe40000410000 */
[----:B------:R-:W-:Y:S01]  /*16170*/  LDSM.16.MT88.4 R128, [R225+0x1500] ;  /* 0x00150000e180783b */ /* 0x000fe20000004200 */
[----:B------:R-:W-:Y:S02]  /*16180*/  IMAD.MOV.U32 R135, RZ, RZ, R218 ;  /* 0x000000ffff877224 */ /* 0x000fe400078e00da */
[C---:B------:R-:W-:Y:S02]  /*16190*/  FMUL.FTZ R42, R0.reuse, R150 ;  /* 0x00000096002a7220 */ /* 0x040fe40000410000 */
[-C--:B------:R-:W-:Y:S01]  /*161a0*/  HMMA.16816.F32 R20, R176, R36.reuse, R20 ;  /* 0x00000024b014723c */ /* 0x080fe20000001814 */
[C---:B------:R-:W-:Y:S01]  /*161b0*/  FMUL.FTZ R46, R0.reuse, R154 ;  /* 0x0000009a002e7220 */ /* 0x040fe20000410000 */
[----:B------:R-:W-:Y:S01]  /*161c0*/  MOV R154, R212 ;  /* 0x000000d4009a7202 */ /* 0x000fe20000000f00 */
[----:B--2---:R-:W-:Y:S02]  /*161d0*/  FFMA.FTZ R2, R45, c[0x0][0x2d0], -R111 ;  /* 0x0000b4002d027a23 */ /* 0x004fe4000001086f */
[C---:B------:R-:W-:Y:S02]  /*161e0*/  FMUL.FTZ R43, R0.reuse, R151 ;  /* 0x00000097002b7220 */ /* 0x040fe40000410000 */
[----:B------:R2:W1:Y:S01]  /*161f0*/  MUFU.EX2 R248, R2 ;  /* 0x0000000200f87308 */ /* 0x0004620000000800 */
[C---:B------:R-:W-:Y:S01]  /*16200*/  HMMA.16816.F32 R24, R180.reuse, R36, R24 ;  /* 0x00000024b418723c */ /* 0x040fe20000001818 */
[----:B------:R-:W-:Y:S03]  /*16210*/  FMUL.FTZ R47, R0, R155 ;  /* 0x0000009b002f7220 */ /* 0x000fe60000410000 */
[----:B------:R-:W-:Y:S01]  /*16220*/  FMUL.FTZ R45, R3, R153 ;  /* 0x00000099032d7220 */ /* 0x000fe20000410000 */
[----:B------:R-:W-:Y:S01]  /*16230*/  MOV R153, R48 ;  /* 0x0000003000997202 */ /* 0x000fe20000000f00 */
[C---:B------:R-:W-:Y:S01]  /*16240*/  FMUL.FTZ R48, R101.reuse, R156 ;  /* 0x0000009c65307220 */ /* 0x040fe20000410000 */
[----:B------:R-:W-:Y:S01]  /*16250*/  MOV R155, R209 ;  /* 0x000000d1009b7202 */ /* 0x000fe20000000f00 */
[-C--:B------:R-:W-:Y:S01]  /*16260*/  HMMA.16816.F32 R28, R180, R38.reuse, R28 ;  /* 0x00000026b41c723c */ /* 0x080fe2000000181c */
[C---:B------:R-:W-:Y:S03]  /*16270*/  FMUL.FTZ R36, R101.reuse, R144 ;  /* 0x0000009065247220 */ /* 0x040fe60000410000 */
[----:B------:R-:W-:Y:S02]  /*16280*/  IMAD.MOV.U32 R144, RZ, RZ, R246 ;  /* 0x000000ffff907224 */ /* 0x000fe400078e00f6 */
[----:B------:R-:W-:Y:S02]  /*16290*/  FMUL.FTZ R37, R101, R145 ;  /* 0x0000009165257220 */ /* 0x000fe40000410000 */
[C---:B------:R-:W-:Y:S01]  /*162a0*/  HMMA.16816.F32 R32, R176.reuse, R38, R32 ;  /* 0x00000026b020723c */ /* 0x040fe20000001820 */
[----:B------:R-:W-:Y:S03]  /*162b0*/  IMAD.MOV.U32 R145, RZ, RZ, R245 ;  /* 0x000000ffff917224 */ /* 0x000fe600078e00f5 */
[----:B------:R-:W-:Y:S02]  /*162c0*/  IMAD.MOV.U32 R138, RZ, RZ, R223 ;  /* 0x000000ffff8a7224 */ /* 0x000fe400078e00df */
[----:B------:R-:W-:Y:S02]  /*162d0*/  IMAD.MOV.U32 R150, RZ, RZ, R222 ;  /* 0x000000ffff967224 */ /* 0x000fe400078e00de */
[----:B--2---:R-:W-:Y:S04]  /*162e0*/  FFMA.FTZ R2, R56, c[0x0][0x2d0], -R110 ;  /* 0x0000b40038027a23 */ /* 0x004fe8000001086e */
[----:B------:R2:W-:Y:S01]  /*162f0*/  MUFU.EX2 R247, R2 ;  /* 0x0000000200f77308 */ /* 0x0005e20000000800 */
[C---:B------:R-:W-:Y:S01]  /*16300*/  FMUL.FTZ R38, R100.reuse, R146 ;  /* 0x0000009264267220 */ /* 0x040fe20000410000 */
[----:B------:R-:W-:Y:S01]  /*16310*/  MOV R146, R244 ;  /* 0x000000f400927202 */ /* 0x000fe20000000f00 */
[C---:B------:R-:W-:Y:S02]  /*16320*/  FMUL.FTZ R39, R100.reuse, R147 ;  /* 0x0000009364277220 */ /* 0x040fe40000410000 */
[----:B------:R-:W-:Y:S02]  /*16330*/  IMAD.MOV.U32 R147, RZ, RZ, R242 ;  /* 0x000000ffff937224 */ /* 0x000fe400078e00f2 */
[----:B------:R-:W-:Y:S02]  /*16340*/  IMAD.MOV.U32 R151, RZ, RZ, R213 ;  /* 0x000000ffff977224 */ /* 0x000fe400078e00d5 */
[----:B------:R-:W-:Y:S01]  /*16350*/  IMAD.MOV.U32 R156, RZ, RZ, R50 ;  /* 0x000000ffff9c7224 */ /* 0x000fe200078e0032 */
[-C--:B------:R-:W-:Y:S01]  /*16360*/  HMMA.16816.F32 R36, R176, R52.reuse, R36 ;  /* 0x00000034b024723c */ /* 0x080fe20000001824 */
[C---:B------:R-:W-:Y:S01]  /*16370*/  FMUL.FTZ R50, R100.reuse, R158 ;  /* 0x0000009e64327220 */ /* 0x040fe20000410000 */
[----:B------:R-:W-:Y:S01]  /*16380*/  MOV R158, R67 ;  /* 0x00000043009e7202 */ /* 0x000fe20000000f00 */
[----:B------:R-:W-:Y:S02]  /*16390*/  FMUL.FTZ R67, R100, R175 ;  /* 0x000000af64437220 */ /* 0x000fe40000410000 */
[----:B------:R-:W-:Y:S01]  /*163a0*/  LDSM.16.MT88.4 R172, [R226+0x1d00] ;  /* 0x001d0000e2ac783b */ /* 0x000fe20000004200 */
[----:B------:R-:W-:Y:S02]  /*163b0*/  FMUL.FTZ R56, R3, R164 ;  /* 0x000000a403387220 */ /* 0x000fe40000410000 */
[C---:B------:R-:W-:Y:S01]  /*163c0*/  HMMA.16816.F32 R40, R180.reuse, R52, R40 ;  /* 0x00000034b428723c */ /* 0x040fe20000001828 */
[C---:B------:R-:W-:Y:S03]  /*163d0*/  FMUL.FTZ R58, R0.reuse, R166 ;  /* 0x000000a6003a7220 */ /* 0x040fe60000410000 */
[C---:B------:R-:W-:Y:S02]  /*163e0*/  FMUL.FTZ R59, R0.reuse, R167 ;  /* 0x000000a7003b7220 */ /* 0x040fe40000410000 */
[----:B--2---:R-:W-:Y:S02]  /*163f0*/  FFMA.FTZ R2, R57, c[0x0][0x2d0], -R110 ;  /* 0x0000b40039027a23 */ /* 0x004fe4000001086e */
[-C--:B------:R-:W-:Y:S01]  /*16400*/  HMMA.16816.F32 R44, R180, R54.reuse, R44 ;  /* 0x00000036b42c723c */ /* 0x080fe2000000182c */
[C---:B------:R-:W-:Y:S01]  /*16410*/  FMUL.FTZ R52, R101.reuse, R160 ;  /* 0x000000a065347220 */ /* 0x040fe20000410000 */
[----:B------:R2:W1:Y:S02]  /*16420*/  MUFU.EX2 R246, R2 ;  /* 0x0000000200f67308 */ /* 0x0004640000000800 */
[----:B------:R-:W-:Y:S02]  /*16430*/  FMUL.FTZ R53, R101, R161 ;  /* 0x000000a165357220 */ /* 0x000fe40000410000 */
[----:B------:R-:W-:Y:S02]  /*16440*/  FMUL.FTZ R57, R3, R165 ;  /* 0x000000a503397220 */ /* 0x000fe40000410000 */
[C---:B------:R-:W-:Y:S01]  /*16450*/  HMMA.16816.F32 R48, R176.reuse, R54, R48 ;  /* 0x00000036b030723c */ /* 0x040fe20000001830 */
[C---:B------:R-:W-:Y:S03]  /*16460*/  FMUL.FTZ R62, R0.reuse, R170 ;  /* 0x000000aa003e7220 */ /* 0x040fe60000410000 */
[----:B------:R-:W-:Y:S02]  /*16470*/  FMUL.FTZ R63, R0, R171 ;  /* 0x000000ab003f7220 */ /* 0x000fe40000410000 */
[--C-:B------:R-:W-:Y:S02]  /*16480*/  FFMA.FTZ R103, R201, c[0x0][0x2d0], -R184.reuse ;  /* 0x0000b400c9677a23 */ /* 0x100fe400000108b8 */
[C---:B------:R-:W-:Y:S04]  /*16490*/  FMUL.FTZ R54, R100.reuse, R162 ;  /* 0x000000a264367220 */ /* 0x040fe80000410000 */
[C---:B------:R-:W-:Y:S02]  /*164a0*/  FMUL.FTZ R55, R100.reuse, R163 ;  /* 0x000000a364377220 */ /* 0x040fe40000410000 */
[----:B------:R-:W-:Y:S02]  /*164b0*/  FMUL.FTZ R71, R100, R71 ;  /* 0x0000004764477220 */ /* 0x000fe40000410000 */
[C---:B------:R-:W-:Y:S02]  /*164c0*/  FMUL.FTZ R72, R3.reuse, R72 ;  /* 0x0000004803487220 */ /* 0x040fe40000410000 */
[--C-:B--2---:R-:W-:Y:S01]  /*164d0*/  FFMA.FTZ R2, R60, c[0x0][0x2d0], -R111.reuse ;  /* 0x0000b4003c027a23 */ /* 0x104fe2000001086f */
[-C--:B-1----:R-:W-:Y:S01]  /*164e0*/  HMMA.16816.F32 R52, R176, R112.reuse, R52 ;  /* 0x00000070b034723c */ /* 0x082fe20000001834 */
[C---:B------:R-:W-:Y:S02]  /*164f0*/  FMUL.FTZ R60, R3.reuse, R168 ;  /* 0x000000a8033c7220 */ /* 0x040fe40000410000 */
[----:B------:R1:W-:Y:S01]  /*16500*/  MUFU.EX2 R245, R2 ;  /* 0x0000000200f57308 */ /* 0x0003e20000000800 */
[C---:B------:R-:W-:Y:S02]  /*16510*/  FMUL.FTZ R73, R3.reuse, R73 ;  /* 0x0000004903497220 */ /* 0x040fe40000410000 */
[C---:B------:R-:W-:Y:S02]  /*16520*/  FMUL.FTZ R74, R0.reuse, R74 ;  /* 0x0000004a004a7220 */ /* 0x040fe40000410000 */
[C---:B------:R-:W-:Y:S01]  /*16530*/  HMMA.16816.F32 R56, R180.reuse, R112, R56 ;  /* 0x00000070b438723c */ /* 0x040fe20000001838 */
[C---:B------:R-:W-:Y:S03]  /*16540*/  FMUL.FTZ R75, R0.reuse, R75 ;  /* 0x0000004b004b7220 */ /* 0x040fe60000410000 */
[C---:B------:R-:W-:Y:S02]  /*16550*/  FMUL.FTZ R76, R3.reuse, R76 ;  /* 0x0000004c034c7220 */ /* 0x040fe40000410000 */
[----:B------:R-:W-:Y:S02]  /*16560*/  FMUL.FTZ R77, R3, R77 ;  /* 0x0000004d034d7220 */ /* 0x000fe40000410000 */
[C---:B------:R-:W-:Y:S04]  /*16570*/  FMUL.FTZ R78, R0.reuse, R78 ;  /* 0x0000004e004e7220 */ /* 0x040fe80000410000 */
[----:B------:R-:W-:Y:S02]  /*16580*/  FMUL.FTZ R79, R0, R79 ;  /* 0x0000004f004f7220 */ /* 0x000fe40000410000 */
[C---:B------:R-:W-:Y:S02]  /*16590*/  FMUL.FTZ R82, R100.reuse, R82 ;  /* 0x0000005264527220 */ /* 0x040fe40000410000 */
[C---:B------:R-:W-:Y:S02]  /*165a0*/  FMUL.FTZ R83, R100.reuse, R83 ;  /* 0x0000005364537220 */ /* 0x040fe40000410000 */
[----:B------:R-:W-:Y:S02]  /*165b0*/  FMUL.FTZ R86, R100, R86 ;  /* 0x0000005664567220 */ /* 0x000fe40000410000 */
[----:B-1----:R-:W-:Y:S02]  /*165c0*/  FFMA.FTZ R2, R61, c[0x0][0x2d0], -R111 ;  /* 0x0000b4003d027a23 */ /* 0x002fe4000001086f */
[C---:B------:R-:W-:Y:S02]  /*165d0*/  FMUL.FTZ R61, R3.reuse, R169 ;  /* 0x000000a9033d7220 */ /* 0x040fe40000410000 */
[----:B------:R1:W2:Y:S01]  /*165e0*/  MUFU.EX2 R244, R2 ;  /* 0x0000000200f47308 */ /* 0x0002a20000000800 */
[C---:B------:R-:W-:Y:S02]  /*165f0*/  FMUL.FTZ R88, R3.reuse, R88 ;  /* 0x0000005803587220 */ /* 0x040fe40000410000 */
[C---:B------:R-:W-:Y:S02]  /*16600*/  FMUL.FTZ R89, R3.reuse, R89 ;  /* 0x0000005903597220 */ /* 0x040fe40000410000 */
[-C--:B------:R-:W-:Y:S01]  /*16610*/  HMMA.16816.F32 R60, R180, R114.reuse, R60 ;  /* 0x00000072b43c723c */ /* 0x080fe2000000183c */
[C---:B------:R-:W-:Y:S02]  /*16620*/  FMUL.FTZ R90, R0.reuse, R90 ;  /* 0x0000005a005a7220 */ /* 0x040fe40000410000 */
[C---:B------:R-:W-:Y:S02]  /*16630*/  FMUL.FTZ R91, R0.reuse, R91 ;  /* 0x0000005b005b7220 */ /* 0x040fe40000410000 */
[C---:B------:R-:W-:Y:S02]  /*16640*/  FMUL.FTZ R92, R3.reuse, R92 ;  /* 0x0000005c035c7220 */ /* 0x040fe40000410000 */
[----:B------:R-:W-:Y:S01]  /*16650*/  FMUL.FTZ R93, R3, R93 ;  /* 0x0000005d035d7220 */ /* 0x000fe20000410000 */
[C---:B------:R-:W-:Y:S01]  /*16660*/  HMMA.16816.F32 R64, R176.reuse, R114, R64 ;  /* 0x00000072b040723c */ /* 0x040fe20000001840 */
[----:B------:R-:W2:Y:S03]  /*16670*/  LDSM.16.MT88.4 R112, [R226+0x2100] ;  /* 0x00210000e270783b */ /* 0x000ea60000004200 */
[C---:B------:R-:W-:Y:S02]  /*16680*/  FMUL.FTZ R94, R0.reuse, R94 ;  /* 0x0000005e005e7220 */ /* 0x040fe40000410000 */
[----:B------:R-:W-:Y:S02]  /*16690*/  FMUL.FTZ R95, R0, R95 ;  /* 0x0000005f005f7220 */ /* 0x000fe40000410000 */
[-C--:B---3--:R-:W-:Y:S01]  /*166a0*/  HMMA.16816.F32 R68, R176, R116.reuse, R68 ;  /* 0x00000074b044723c */ /* 0x088fe20000001844 */
[----:B------:R-:W-:Y:S03]  /*166b0*/  FMUL.FTZ R87, R100, R87 ;  /* 0x0000005764577220 */ /* 0x000fe60000410000 */
[--C-:B-1----:R-:W-:Y:S02]  /*166c0*/  FFMA.FTZ R2, R186, c[0x0][0x2d0], -R184.reuse ;  /* 0x0000b400ba027a23 */ /* 0x102fe400000108b8 */
[C---:B------:R-:W-:Y:S02]  /*166d0*/  FMUL.FTZ R98, R100.reuse, R98 ;  /* 0x0000006264627220 */ /* 0x040fe40000410000 */
[C---:B------:R-:W-:Y:S01]  /*166e0*/  HMMA.16816.F32 R72, R180.reuse, R116, R72 ;  /* 0x00000074b448723c */ /* 0x040fe20000001848 */
[----:B------:R1:W-:Y:S03]  /*166f0*/  MUFU.EX2 R242, R2 ;  /* 0x0000000200f27308 */ /* 0x0003e60000000800 */
[----:B------:R-:W-:Y:S04]  /*16700*/  FMUL.FTZ R99, R100, R99 ;  /* 0x0000006364637220 */ /* 0x000fe80000410000 */
[-C--:B------:R-:W-:Y:S08]  /*16710*/  HMMA.16816.F32 R76, R180, R118.reuse, R76 ;  /* 0x00000076b44c723c */ /* 0x080ff0000000184c */
[C---:B------:R-:W-:Y:S01]  /*16720*/  HMMA.16816.F32 R80, R176.reuse, R118, R80 ;  /* 0x00000076b050723c */ /* 0x040fe20000001850 */
[----:B------:R-:W3:Y:S07]  /*16730*/  LDSM.16.MT88.4 R116, [R225+0x500] ;  /* 0x00050000e174783b */ /* 0x000eee0000004200 */
[-C--:B--2---:R-:W-:Y:S01]  /*16740*/  HMMA.16816.F32 R84, R176, R112.reuse, R84 ;  /* 0x00000070b054723c */ /* 0x084fe20000001854 */
[--C-:B-1----:R-:W-:Y:S04]  /*16750*/  FFMA.FTZ R2, R187, c[0x0][0x2d0], -R184.reuse ;  /* 0x0000b400bb027a23 */ /* 0x102fe800000108b8 */
[----:B------:R1:W2:Y:S03]  /*16760*/  MUFU.EX2 R241, R2 ;  /* 0x0000000200f17308 */ /* 0x0002a60000000800 */
        /* <DEDUP_REMOVED lines=10> */
[----:B--2---:R-:W-:Y:S04]  /*16810*/  F2FP.PACK_AB R120, R241, R242 ;  /* 0x000000f2f178723e */ /* 0x004fe800000000ff */
[-C--:B---3--:R-:W-:Y:S01]  /*16820*/  HMMA.16816.F32 R4, R112, R116.reuse, R4 ;  /* 0x000000747004723c */ /* 0x088fe20000001804 */
        /* <DEDUP_REMOVED lines=98> */
[--C-:B---3--:R-:W-:Y:S02]  /*16e50*/  FFMA.FTZ R2, R156, c[0x0][0x2d0], -R111.reuse ;  /* 0x0000b4009c027a23 */ /* 0x108fe4000001086f */
[----:B------:R-:W-:Y:S05]  /*16e60*/  LDSM.16.MT88.4 R156, [R225+0x1d00] ;  /* 0x001d0000e19c783b */ /* 0x000fea0000004200 */
[C---:B------:R-:W-:Y:S01]  /*16e70*/  HMMA.16816.F32 R48, R112.reuse, R130, R48 ;  /* 0x000000827030723c */ /* 0x040fe20000001830 */
[----:B------:R3:W-:Y:S02]  /*16e80*/  MUFU.EX2 R193, R2 ;  /* 0x0000000200c17308 */ /* 0x0007e40000000800 */
[----:B------:R-:W4:Y:S05]  /*16e90*/  LDSM.16.MT88.4 R128, [R226+0x2900] ;  /* 0x00290000e280783b */ /* 0x000f2a0000004200 */
        /* <DEDUP_REMOVED lines=19> */
[--C-:B-1----:R-:W-:Y:S03]  /*16fd0*/  FFMA.FTZ R2, R151, c[0x0][0x2d0], -R184.reuse ;  /* 0x0000b40097027a23 */ /* 0x102fe600000108b8 */
[----:B------:R-:W-:Y:S01]  /*16fe0*/  MOV R151, R149 ;  /* 0x0000009500977202 */ /* 0x000fe20000000f00 */
[----:B------:R1:W-:Y:S01]  /*16ff0*/  MUFU.EX2 R189, R2 ;  /* 0x0000000200bd7308 */ /* 0x0003e20000000800 */
[----:B------:R-:W-:Y:S02]  /*17000*/  MOV R149, R147 ;  /* 0x0000009300957202 */ /* 0x000fe40000000f00 */
[-C--:B------:R-:W-:Y:S01]  /*17010*/  HMMA.16816.F32 R92, R120, R130.reuse, R92 ;  /* 0x00000082785c723c */ /* 0x080fe2000000185c */
[----:B------:R-:W-:Y:S03]  /*17020*/  MOV R147, R145 ;  /* 0x0000009100937202 */ /* 0x000fe60000000f00 */
[----:B------:R-:W-:Y:S02]  /*17030*/  MOV R145, R143 ;  /* 0x0000008f00917202 */ /* 0x000fe40000000f00 */
[----:B------:R-:W-:Y:S02]  /*17040*/  MOV R143, R141 ;  /* 0x0000008d008f7202 */ /* 0x000fe40000000f00 */
[----:B------:R-:W-:Y:S01]  /*17050*/  HMMA.16816.F32 R96, R112, R130, R96 ;  /* 0x000000827060723c */ /* 0x000fe20000001860 */
[----:B------:R-:W-:Y:S03]  /*17060*/  MOV R141, R139 ;  /* 0x0000008b008d7202 */ /* 0x000fe60000000f00 */
[----:B------:R-:W-:Y:S02]  /*17070*/  MOV R139, R134 ;  /* 0x00000086008b7202 */ /* 0x000fe40000000f00 */
[----:B------:R-:W-:Y:S02]  /*17080*/  MOV R216, R147 ;  /* 0x0000009300d87202 */ /* 0x000fe40000000f00 */
[----:B--2---:R-:W-:Y:S04]  /*17090*/  F2FP.PACK_AB R111, R190, R191 ;  /* 0x000000bfbe6f723e */ /* 0x004fe800000000ff */
[----:B------:R-:W-:Y:S01]  /*170a0*/  MOV R221, R149 ;  /* 0x0000009500dd7202 */ /* 0x000fe20000000f00 */
[----:B-1----:R-:W-:Y:S02]  /*170b0*/  FFMA.FTZ R2, R150, c[0x0][0x2d0], -R184 ;  /* 0x0000b40096027a23 */ /* 0x002fe400000108b8 */
[----:B------:R-:W-:Y:S02]  /*170c0*/  IMAD.MOV.U32 R150, RZ, RZ, R148 ;  /* 0x000000ffff967224 */ /* 0x000fe400078e0094 */
[----:B------:R1:W2:Y:S01]  /*170d0*/  MUFU.EX2 R188, R2 ;  /* 0x0000000200bc7308 */ /* 0x0002a20000000800 */
[----:B------:R-:W-:Y:S02]  /*170e0*/  IMAD.MOV.U32 R148, RZ, RZ, R146 ;  /* 0x000000ffff947224 */ /* 0x000fe400078e0092 */
[----:B------:R-:W-:Y:S02]  /*170f0*/  IMAD.MOV.U32 R146, RZ, RZ, R144 ;  /* 0x000000ffff927224 */ /* 0x000fe400078e0090 */
[----:B------:R-:W-:Y:S02]  /*17100*/  IMAD.MOV.U32 R144, RZ, RZ, R142 ;  /* 0x000000ffff907224 */ /* 0x000fe400078e008e */
[----:B------:R-:W-:Y:S02]  /*17110*/  IMAD.MOV.U32 R142, RZ, RZ, R140 ;  /* 0x000000ffff8e7224 */ /* 0x000fe400078e008c */
[----:B------:R-:W-:Y:S02]  /*17120*/  IMAD.MOV.U32 R140, RZ, RZ, R135 ;  /* 0x000000ffff8c7224 */ /* 0x000fe400078e0087 */
[----:B------:R-:W-:Y:S02]  /*17130*/  IMAD.MOV.U32 R147, RZ, RZ, R142 ;  /* 0x000000ffff937224 */ /* 0x000fe400078e008e */
[----:B------:R-:W-:Y:S01]  /*17140*/  IMAD.MOV.U32 R215, RZ, RZ, R148 ;  /* 0x000000ffffd77224 */ /* 0x000fe200078e0094 */
[----:B------:R-:W-:Y:S01]  /*17150*/  MOV R148, R143 ;  /* 0x0000008f00947202 */ /* 0x000fe20000000f00 */
[----:B------:R-:W-:Y:S01]  /*17160*/  IMAD.MOV.U32 R219, RZ, RZ, R150 ;  /* 0x000000ffffdb7224 */ /* 0x000fe200078e0096 */
[----:B------:R-:W-:Y:S01]  /*17170*/  MOV R150, R145 ;  /* 0x0000009100967202 */ /* 0x000fe20000000f00 */
[----:B------:R-:W-:Y:S02]  /*17180*/  IMAD.MOV.U32 R145, RZ, RZ, R140 ;  /* 0x000000ffff917224 */ /* 0x000fe400078e008c */
[----:B------:R-:W-:Y:S01]  /*17190*/  IMAD.MOV.U32 R149, RZ, RZ, R144 ;  /* 0x000000ffff957224 */ /* 0x000fe200078e0090 */
[----:B------:R-:W-:Y:S01]  /*171a0*/  MOV R144, R139 ;  /* 0x0000008b00907202 */ /* 0x000fe20000000f00 */
[----:B------:R-:W-:Y:S01]  /*171b0*/  IMAD.MOV.U32 R139, RZ, RZ, R138 ;  /* 0x000000ffff8b7224 */ /* 0x000fe200078e008a */
[----:B------:R-:W-:Y:S01]  /*171c0*/  MOV R138, R108 ;  /* 0x0000006c008a7202 */ /* 0x000fe20000000f00 */
[--C-:B-1----:R-:W-:Y:S01]  /*171d0*/  FFMA.FTZ R2, R252, c[0x0][0x2d0], -R185.reuse ;  /* 0x0000b400fc027a23 */ /* 0x102fe200000108b9 */
[----:B------:R-:W-:Y:S01]  /*171e0*/  F2FP.PACK_AB R108, R196, R197 ;  /* 0x000000c5c46c723e */ /* 0x000fe200000000ff */
[----:B------:R-:W-:Y:S01]  /*171f0*/  IMAD.MOV.U32 R252, RZ, RZ, R146 ;  /* 0x000000fffffc7224 */ /* 0x000fe200078e0092 */
[----:B------:R-:W-:Y:S01]  /*17200*/  MOV R146, R141 ;  /* 0x0000008d00927202 */ /* 0x000fe20000000f00 */
[----:B------:R1:W-:Y:S01]  /*17210*/  MUFU.EX2 R186, R2 ;  /* 0x0000000200ba7308 */ /* 0x0003e20000000800 */
[----:B------:R-:W-:Y:S01]  /*17220*/  LDSM.16.MT88.4 R140, [R226+0xd00] ;  /* 0x000d0000e28c783b */ /* 0x000fe20000004200 */
[----:B--2---:R-:W-:Y:S01]  /*17230*/  F2FP.PACK_AB R176, R188, R189 ;  /* 0x000000bdbcb0723e */ /* 0x004fe200000000ff */
[--C-:B-1----:R-:W-:Y:S07]  /*17240*/  FFMA.FTZ R2, R133, c[0x0][0x2d0], -R185.reuse ;  /* 0x0000b40085027a23 */ /* 0x102fee00000108b9 */
        /* <DEDUP_REMOVED lines=10> */
[----:B------:R1:W-:Y:S01]  /*172f0*/  MUFU.EX2 R103, R2 ;  /* 0x0000000200677308 */ /* 0x0003e20000000800 */
[----:B---3--:R-:W-:Y:S09]  /*17300*/  F2FP.PACK_AB R178, R184, R107 ;  /* 0x0000006bb8b2723e */ /* 0x008ff200000000ff */
[----:B------:R-:W3:Y:S01]  /*17310*/  MUFU.EX2 R185, R185 ;  /* 0x000000b900b97308 */ /* 0x000ee20000000800 */
[-C--:B--2---:R-:W-:Y:S01]  /*17320*/  HMMA.16816.F32 R112, R108, R132.reuse, R4 ;  /* 0x000000846c70723c */ /* 0x084fe20000001804 */
[----:B------:R-:W2:Y:S08]  /*17330*/  LDSM.16.MT88.4 R4, [R226+0x2d00] ;  /* 0x002d0000e204783b */ /* 0x000eb00000004200 */
[----:B-1----:R-:W4:Y:S03]  /*17340*/  LDL.LU R2, [R1+0x40] ;  /* 0x0000400001027983 */ /* 0x002f260000300800 */
[----:B---3--:R-:W-:Y:S07]  /*17350*/  F2FP.PACK_AB R179, R185, R103 ;  /* 0x00000067b9b3723e */ /* 0x008fee00000000ff */
[C---:B------:R-:W-:Y:S07]  /*17360*/  HMMA.16816.F32 R116, R176.reuse, R132, R8 ;  /* 0x00000084b074723c */ /* 0x040fee0000001808 */
[----:B------:R-:W-:Y:S01]  /*17370*/  MOV R11, R147 ;  /* 0x00000093000b7202 */ /* 0x000fe20000000f00 */
[-C--:B------:R-:W-:Y:S01]  /*17380*/  HMMA.16816.F32 R120, R176, R134.reuse, R12 ;  /* 0x00000086b078723c */ /* 0x080fe2000000180c */
[----:B------:R-:W-:Y:S03]  /*17390*/  IMAD.MOV.U32 R8, RZ, RZ, R150 ;  /* 0x000000ffff087224 */ /* 0x000fe600078e0096 */
[----:B------:R-:W-:Y:S01]  /*173a0*/  MOV R9, R149 ;  /* 0x0000009500097202 */ /* 0x000fe20000000f00 */
[----:B------:R-:W-:Y:S02]  /*173b0*/  IMAD.MOV.U32 R10, RZ, RZ, R148 ;  /* 0x000000ffff0a7224 */ /* 0x000fe400078e0094 */
[----:B------:R-:W-:Y:S01]  /*173c0*/  MOV R15, R139 ;  /* 0x0000008b000f7202 */ /* 0x000fe20000000f00 */
[C---:B------:R-:W-:Y:S01]  /*173d0*/  HMMA.16816.F32 R124, R108.reuse, R134, R16 ;  /* 0x000000866c7c723c */ /* 0x040fe20000001810 */
[----:B------:R-:W3:Y:S03]  /*173e0*/  LDL.LU R17, [R1+0x38] ;  /* 0x0000380001117983 */ /* 0x000ee60000300800 */
[----:B------:R-:W-:Y:S01]  /*173f0*/  IMAD.MOV.U32 R12, RZ, RZ, R146 ;  /* 0x000000ffff0c7224 */ /* 0x000fe200078e0092 */
[----:B------:R-:W3:Y:S01]  /*17400*/  LDL.LU R19, [R1+0x3c] ;  /* 0x00003c0001137983 */ /* 0x000ee20000300800 */
[----:B------:R-:W-:Y:S01]  /*17410*/  MOV R13, R145 ;  /* 0x00000091000d7202 */ /* 0x000fe20000000f00 */
[----:B------:R-:W-:Y:S01]  /*17420*/  IMAD.MOV.U32 R14, RZ, RZ, R144 ;  /* 0x000000ffff0e7224 */ /* 0x000fe200078e0090 */
[-C--:B------:R-:W-:Y:S01]  /*17430*/  HMMA.16816.F32 R128, R108, R140.reuse, R20 ;  /* 0x0000008c6c80723c */ /* 0x080fe20000001814 */
[----:B------:R-:W3:Y:S03]  /*17440*/  LDL.LU R23, [R1+0x34] ;  /* 0x0000340001177983 */ /* 0x000ee60000300800 */
[----:B------:R-:W-:Y:S01]  /*17450*/  MOV R18, R137 ;  /* 0x0000008900127202 */ /* 0x000fe20000000f00 */
[----:B------:R-:W-:Y:S02]  /*17460*/  IMAD.MOV.U32 R16, RZ, RZ, R138 ;  /* 0x000000ffff107224 */ /* 0x000fe400078e008a */
[----:B------:R-:W-:Y:S01]  /*17470*/  IMAD.MOV.U32 R22, RZ, RZ, R136 ;  /* 0x000000ffff167224 */ /* 0x000fe200078e0088 */
        /* <DEDUP_REMOVED lines=20> */
[----:B----4-:R-:W-:Y:S04]  /*175c0*/  FFMA.FTZ R2, R0, R2, R12 ;  /* 0x0000000200027223 */ /* 0x010fe8000001000c */
[----:B------:R-:W-:Y:S02]  /*175d0*/  FADD.FTZ R2, R8, R2 ;  /* 0x0000000208027221 */ /* 0x000fe40000010000 */
[----:B---3--:R-:W-:Y:S02]  /*175e0*/  FFMA.FTZ R100, R100, R17, R16 ;  /* 0x0000001164647223 */ /* 0x008fe40000010010 */
        /* <DEDUP_REMOVED lines=17> */
[----:B------:R-:W-:Y:S01]  /*17700*/  IADD3 R220, R243, -0x1, RZ ;  /* 0xfffffffff3dc7810 */ /* 0x000fe20007ffe0ff */
[----:B------:R-:W-:Y:S02]  /*17710*/  FADD.FTZ R3, R250, R11 ;  /* 0x0000000bfa037221 */ /* 0x000fe40000010000 */
        /* <DEDUP_REMOVED lines=52> */
.L_x_829:
[----:B------:R-:W-:-:S13]  /*17a60*/  ISETP.GE.AND P0, PT, R220, RZ, PT ;  /* 0x000000ffdc00720c */ /* 0x000fda0003f06270 */
[----:B------:R-:W-:Y:S05]  /*17a70*/  @!P0 BRA `(.L_x_833) ;  /* 0x0000401000008947 */ /* 0x000fea0003800000 */
[----:B-1----:R-:W2:Y:S04]  /*17a80*/  LDL.LU R3, [R1+0x30] ;  /* 0x0000300001037983 */ /* 0x002ea80000300800 */
[----:B------:R-:W2:Y:S04]  /*17a90*/  LDL.LU R2, [R1+0x20] ;  /* 0x0000200001027983 */ /* 0x000ea80000300800 */
[----:B------:R-:W3:Y:S04]  /*17aa0*/  LDL R6, [R1+0x5c] ;  /* 0x00005c0001067983 */ /* 0x000ee80000100800 */
[----:B------:R-:W3:Y:S04]  /*17ab0*/  LDL R5, [R1+0x58] ;  /* 0x0000580001057983 */ /* 0x000ee80000100800 */
[----:B------:R-:W4:Y:S04]  /*17ac0*/  LDL R4, [R1+0x64] ;  /* 0x0000640001047983 */ /* 0x000f280000100800 */
[----:B------:R-:W4:Y:S04]  /*17ad0*/  LDL R0, [R1+0x60] ;  /* 0x0000600001007983 */ /* 0x000f280000100800 */
[----:B------:R-:W5:Y:S01]  /*17ae0*/  LDL R7, [R1] ;  /* 0x0000000001077983 */ /* 0x000f620000100800 */
[----:B------:R-:W-:Y:S01]  /*17af0*/  IMAD.MOV.U32 R107, RZ, RZ, R102 ;  /* 0x000000ffff6b7224 */ /* 0x000fe200078e0066 */
[----:B------:R-:W-:Y:S01]  /*17b00*/  MOV R100, R104 ;  /* 0x0000006800647202 */ /* 0x000fe20000000f00 */
[----:B------:R-:W-:-:S02]  /*17b10*/  ULDC UR5, c[0x0][0x210] ;  /* 0x0000840000057ab9 */ /* 0x000fc40000000800 */
[----:B------:R-:W-:Y:S02]  /*17b20*/  ULDC UR4, c[0x0][0x1e8] ;  /* 0x00007a0000047ab9 */ /* 0x000fe40000000800 */
[----:B------:R-:W-:Y:S02]  /*17b30*/  UIMAD UR5, UR11, UR5, URZ ;  /* 0x000000050b0572a4 */ /* 0x000fe4000f8e023f */
[----:B------:R-:W-:Y:S01]  /*17b40*/  UIMAD UR4, UR11, UR4, URZ ;  /* 0x000000040b0472a4 */ /* 0x000fe2000f8e023f */
[C---:B--2---:R-:W-:Y:S01]  /*17b50*/  SHF.L.U64.HI R3, R2.reuse, 0x1, R3 ;  /* 0x0000000102037819 */ /* 0x044fe20000010203 */
[----:B------:R-:W-:-:S04]  /*17b60*/  IMAD.SHL.U32 R8, R2, 0x2, RZ ;  /* 0x0000000202087824 */ /* 0x000fc800078e00ff */
[----:B------:R1:W-:Y:S01]  /*17b70*/  STL [R1+0x8], R3 ;  /* 0x0000080301007387 */ /* 0x0003e20000100800 */
[C---:B---3--:R-:W-:Y:S01]  /*17b80*/  SHF.L.U64.HI R6, R5.reuse, 0x1, R6 ;  /* 0x0000000105067819 */ /* 0x048fe20000010206 */
[----:B------:R-:W-:Y:S02]  /*17b90*/  IMAD.SHL.U32 R5, R5, 0x2, RZ ;  /* 0x0000000205057824 */ /* 0x000fe400078e00ff */
[----:B------:R2:W-:Y:S01]  /*17ba0*/  STL [R1+0x4], R8 ;  /* 0x0000040801007387 */ /* 0x0005e20000100800 */
[C---:B----4-:R-:W-:Y:S02]  /*17bb0*/  SHF.L.U64.HI R4, R0.reuse, 0x1, R4 ;  /* 0x0000000100047819 */ /* 0x050fe40000010204 */
[----:B------:R-:W-:Y:S01]  /*17bc0*/  SHF.L.U32 R0, R0, 0x1, RZ ;  /* 0x0000000100007819 */ /* 0x000fe200000006ff */
[----:B------:R2:W-:Y:S04]  /*17bd0*/  STL [R1+0x50], R6 ;  /* 0x0000500601007387 */ /* 0x0005e80000100800 */
[----:B------:R2:W-:Y:S04]  /*17be0*/  STL [R1+0x4c], R5 ;  /* 0x00004c0501007387 */ /* 0x0005e80000100800 */
[----:B------:R2:W-:Y:S04]  /*17bf0*/  STL [R1+0x44], R0 ;  /* 0x0000440001007387 */ /* 0x0005e80000100800 */
[----:B------:R2:W-:Y:S01]  /*17c00*/  STL [R1+0x48], R4 ;  /* 0x0000480401007387 */ /* 0x0005e20000100800 */
[----:B-1----:R-:W-:Y:S01]  /*17c10*/  IMAD.MOV.U32 R3, RZ, RZ, R105 ;  /* 0x000000ffff037224 */ /* 0x002fe200078e0069 */
[----:B------:R-:W-:-:S02]  /*17c20*/  MOV R2, R106 ;  /* 0x0000006a00027202 */ /* 0x000fc40000000f00 */
[----:B-----5:R-:W-:Y:S01]  /*17c30*/  IADD3 R244, R7, 0x100, RZ ;  /* 0x0000010007f47810 */ /* 0x020fe20007ffe0ff */
[----:B------:R-:W-:Y:S05]  /*17c40*/  BRA `(.L_x_834) ;  /* 0x0000040000007947 */ /* 0x000fea0003800000 */
.L_x_836:
[----:B------:R-:W2:Y:S01]  /*17c50*/  LDL R105, [R1+0x54] ;  /* 0x0000540001697983 */ /* 0x000ea20000100800 */
[----:B------:R-:W-:Y:S01]  /*17c60*/  IMAD.MOV.U32 R104, RZ, RZ, c[0x0][0x2b8] ;  /* 0x0000ae00ff687624 */ /* 0x000fe200078e00ff */
[----:B------:R-:W-:Y:S01]  /*17c70*/  LEA R4, R220, UR13, 0x6 ;  /* 0x0000000ddc047c11 */ /* 0x000fe2000f8e30ff */
[----:B------:R-:W-:Y:S01]  /*17c80*/  IMAD.MOV.U32 R8, RZ, RZ, RZ ;  /* 0x000000ffff087224 */ /* 0x000fe200078e00ff */
[----:B------:R-:W3:Y:S02]  /*17c90*/  LDL R9, [R1+0x58] ;  /* 0x0000580001097983 */ /* 0x000ee40000100800 */
[----:B------:R-:W-:Y:S02]  /*17ca0*/  ISETP.NE.AND P2, PT, R104, 0x1, PT ;  /* 0x000000016800780c */ /* 0x000fe40003f45270 */
[----:B------:R-:W4:Y:S04]  /*17cb0*/  LDL R101, [R1+0x4] ;  /* 0x0000040001657983 */ /* 0x000f280000100800 */
[----:B------:R-:W5:Y:S04]  /*17cc0*/  LDL R12, [R1+0x5c] ;  /* 0x00005c00010c7983 */ /* 0x000f680000100800 */
[----:B------:R-:W3:Y:S04]  /*17cd0*/  LDL R10, [R1+0x60] ;  /* 0x00006000010a7983 */ /* 0x000ee80000100800 */
[----:B------:R-:W3:Y:S04]  /*17ce0*/  LDL R11, [R1+0x64] ;  /* 0x00006400010b7983 */ /* 0x000ee80000100800 */
[----:B------:R-:W4:Y:S01]  /*17cf0*/  LDL R23, [R1] ;  /* 0x0000000001177983 */ /* 0x000f220000100800 */
[----:B--2---:R-:W-:Y:S05]  /*17d00*/  IADD3 R4, R4, -0x40, R105 ;  /* 0xffffffc004047810 */ /* 0x004fea0007ffe069 */
[----:B------:R-:W-:Y:S04]  /*17d10*/  @P2 IMAD.HI.U32 R5, R4, c[0x0][0x2bc], RZ ;  /* 0x0000af0004052a27 */ /* 0x000fe800078e00ff */
[----:B------:R-:W-:Y:S01]  /*17d20*/  IMAD.MOV.U32 R0, RZ, RZ, R4 ;  /* 0x000000ffff007224 */ /* 0x000fe200078e0004 */
[----:B------:R-:W-:Y:S04]  /*17d30*/  @P2 SHF.R.U32.HI R0, RZ, c[0x0][0x2c0], R5 ;  /* 0x0000b000ff002a19 */ /* 0x000fe80000011605 */
[C---:B------:R-:W-:Y:S04]  /*17d40*/  @!P3 IADD3 R5, P0, R0.reuse, UR14, RZ ;  /* 0x0000000e0005bc10 */ /* 0x040fe8000ff1e0ff */
[----:B------:R-:W-:Y:S01]  /*17d50*/  @!P3 LEA.HI.X.SX32 R7, R0, UR6, 0x1, P0 ;  /* 0x000000060007bc11 */ /* 0x000fe200080f0eff */
[----:B------:R-:W-:Y:S01]  /*17d60*/  IMAD.MOV R0, RZ, RZ, -R0 ;  /* 0x000000ffff007224 */ /* 0x000fe200078e0a00 */
[C---:B------:R-:W-:Y:S02]  /*17d70*/  @!P3 LEA R6, P0, R5.reuse, c[0x0][0x2a0], 0x2 ;  /* 0x0000a8000506ba11 */ /* 0x040fe400078010ff */
[----:B---3--:R-:W-:Y:S01]  /*17d80*/  SHF.L.U64.HI R18, R10, 0x1, R11 ;  /* 0x000000010a127819 */ /* 0x008fe2000001020b */
[----:B------:R-:W-:Y:S01]  /*17d90*/  IMAD R13, R0, c[0x0][0x2b8], R4 ;  /* 0x0000ae00000d7a24 */ /* 0x000fe200078e0204 */
[----:B------:R-:W-:Y:S03]  /*17da0*/  @!P3 LEA.HI.X R7, R5, c[0x0][0x2a4], R7, 0x2, P0 ;  /* 0x0000a9000507ba11 */ /* 0x000fe600000f1407 */
[C---:B------:R-:W-:Y:S01]  /*17db0*/  IMAD.WIDE.U32 R4, R13.reuse, c[0x0][0x1e0], RZ ;  /* 0x000078000d047a25 */ /* 0x040fe200078e00ff */
[----:B------:R-:W-:Y:S01]  /*17dc0*/  STL [R1+0x10], R13 ;  /* 0x0000100d01007387 */ /* 0x000fe20000100800 */
[----:B------:R-:W-:Y:S03]  /*17dd0*/  SHF.R.S32.HI R0, RZ, 0x1f, R13 ;  /* 0x0000001fff007819 */ /* 0x000fe6000001140d */
[----:B------:R-:W2:Y:S02]  /*17de0*/  @!P3 LDG.E R8, [R6.64] ;  /* 0x000000140608b981 */ /* 0x000ea4000c1e1900 */
[----:B------:R-:W-:Y:S04]  /*17df0*/  IMAD R0, R0, c[0x0][0x1e0], RZ ;  /* 0x0000780000007a24 */ /* 0x000fe800078e02ff */
[----:B------:R-:W-:Y:S04]  /*17e00*/  IMAD R0, R13, c[0x0][0x1e4], R0 ;  /* 0x000079000d007a24 */ /* 0x000fe800078e0200 */
[----:B------:R-:W-:Y:S01]  /*17e10*/  IMAD.IADD R5, R5, 0x1, R0 ;  /* 0x0000000105057824 */ /* 0x000fe200078e0200 */
[----:B--2---:R1:W-:Y:S01]  /*17e20*/  STL [R1+0xc], R8 ;  /* 0x00000c0801007387 */ /* 0x0043e20000100800 */
[----:B------:R-:W-:Y:S02]  /*17e30*/  SHF.R.S32.HI R6, RZ, 0x1f, R8 ;  /* 0x0000001fff067819 */ /* 0x000fe40000011408 */
[----:B------:R-:W-:Y:S04]  /*17e40*/  IMAD.WIDE.U32 R4, R8, c[0x0][0x1f0], R4 ;  /* 0x00007c0008047a25 */ /* 0x000fe800078e0004 */
[----:B------:R-:W-:Y:S01]  /*17e50*/  IMAD R6, R6, c[0x0][0x1f0], RZ ;  /* 0x00007c0006067a24 */ /* 0x000fe200078e02ff */
[----:B------:R-:W-:Y:S03]  /*17e60*/  IADD3 R0, P0, R4, UR4, RZ ;  /* 0x0000000404007c10 */ /* 0x000fe6000ff1e0ff */
[----:B------:R-:W-:Y:S05]  /*17e70*/  IMAD R6, R8, c[0x0][0x1f4], R6 ;  /* 0x00007d0008067a24 */ /* 0x000fea00078e0206 */
[----:B------:R-:W-:Y:S02]  /*17e80*/  IADD3.X R4, R5, UR16, R6, P0, !PT ;  /* 0x0000001005047c10 */ /* 0x000fe400087fe406 */
[C---:B------:R-:W-:Y:S04]  /*17e90*/  LEA R7, P0, R0.reuse, c[0x0][0x1c8], 0x1 ;  /* 0x0000720000077a11 */ /* 0x040fe800078008ff */
[----:B------:R-:W-:Y:S01]  /*17ea0*/  LEA.HI.X R4, R0, c[0x0][0x1cc], R4, 0x1, P0 ;  /* 0x0000730000047a11 */ /* 0x000fe200000f0c04 */
[----:B------:R-:W4:Y:S01]  /*17eb0*/  SHFL.IDX PT, R5, R7, RZ, 0x1c1f ;  /* 0x001c1fff07057589 */ /* 0x000f2200000e0000 */
[----:B-1----:R-:W-:Y:S03]  /*17ec0*/  IMAD.SHL.U32 R8, R10, 0x2, RZ ;  /* 0x000000020a087824 */ /* 0x002fe600078e00ff */
[----:B------:R1:W-:Y:S04]  /*17ed0*/  SHFL.IDX PT, R0, R7, 0x1, 0x1c1f ;  /* 0x003c1f0007007f89 */ /* 0x0003e800000e0000 */
[----:B------:R-:W2:Y:S04]  /*17ee0*/  SHFL.IDX PT, R6, R4, RZ, 0x1c1f ;  /* 0x001c1fff04067589 */ /* 0x000ea800000e0000 */
[----:B------:R-:W3:Y:S01]  /*17ef0*/  SHFL.IDX PT, R4, R4, 0x1, 0x1c1f ;  /* 0x003c1f0004047f89 */ /* 0x000ee200000e0000 */
[----:B----4-:R-:W-:Y:S01]  /*17f00*/  IADD3 R16, P0, R5, R101, RZ ;  /* 0x0000006505107210 */ /* 0x010fe20007f1e0ff */
[C---:B-1----:R-:W-:Y:S01]  /*17f10*/  IMAD.SHL.U32 R7, R9.reuse, 0x2, RZ ;  /* 0x0000000209077824 */ /* 0x042fe200078e00ff */
[----:B-----5:R-:W-:Y:S04]  /*17f20*/  SHF.L.U64.HI R9, R9, 0x1, R12 ;  /* 0x0000000109097819 */ /* 0x020fe8000001020c */
[CC--:B------:R-:W-:Y:S01]  /*17f30*/  IADD3 R14, P1, R5.reuse, R7.reuse, RZ ;  /* 0x00000007050e7210 */ /* 0x0c0fe20007f3e0ff */
[C---:B--2---:R-:W-:Y:S01]  /*17f40*/  IMAD.X R17, R6.reuse, 0x1, R106, P0 ;  /* 0x0000000106117824 */ /* 0x044fe200000e066a */
[-C--:B------:R-:W-:Y:S03]  /*17f50*/  IADD3 R12, P0, R5, R8.reuse, RZ ;  /* 0x00000008050c7210 */ /* 0x080fe60007f1e0ff */
[--C-:B------:R-:W-:Y:S01]  /*17f60*/  IMAD.X R15, R6, 0x1, R9.reuse, P1 ;  /* 0x00000001060f7824 */ /* 0x100fe200008e0609 */
[----:B------:R1:W-:Y:S01]  /*17f70*/  LDGSTS.E.BYPASS.LTC128B.128 [R23+0x3100], [R16.64], !P5 ;  /* 0x0310000010177fae */ /* 0x0003e2000e901d54 */
[----:B------:R-:W-:Y:S01]  /*17f80*/  IADD3 R10, P1, R0, R7, RZ ;  /* 0x00000007000a7210 */ /* 0x000fe20007f3e0ff */
[--C-:B------:R-:W-:Y:S01]  /*17f90*/  IMAD.X R13, R6, 0x1, R18.reuse, P0 ;  /* 0x00000001060d7824 */ /* 0x100fe200000e0612 */
[----:B------:R-:W-:Y:S01]  /*17fa0*/  IADD3 R8, P0, R0, R8, RZ ;  /* 0x0000000800087210 */ /* 0x000fe20007f1e0ff */
[----:B------:R1:W-:Y:S02]  /*17fb0*/  LDGSTS.E.BYPASS.LTC128B.128 [R23+0x4100], [R14.64], !P6 ;  /* 0x041000000e177fae */ /* 0x0003e4000f101d54 */
[----:B---3--:R-:W-:Y:S01]  /*17fc0*/  IMAD.X R11, R4, 0x1, R9, P1 ;  /* 0x00000001040b7824 */ /* 0x008fe200008e0609 */
[----:B------:R-:W-:Y:S01]  /*17fd0*/  IADD3 R6, P1, R0, R101, RZ ;  /* 0x0000006500067210 */ /* 0x000fe20007f3e0ff */
[----:B------:R1:W-:Y:S01]  /*17fe0*/  LDGSTS.E.BYPASS.LTC128B.128 [R23+0x5100], [R12.64], !P4 ;  /* 0x051000000c177fae */ /* 0x0003e2000e101d54 */
[C---:B------:R-:W-:Y:S03]  /*17ff0*/  IMAD.X R9, R4.reuse, 0x1, R18, P0 ;  /* 0x0000000104097824 */ /* 0x040fe600000e0612 */
[----:B------:R-:W-:Y:S05]  /*18000*/  IMAD.X R7, R4, 0x1, R106, P1 ;  /* 0x0000000104077824 */ /* 0x000fea00008e066a */
[----:B------:R1:W-:Y:S04]  /*18010*/  LDGSTS.E.BYPASS.LTC128B.128 [R23+0x3900], [R6.64], !P5 ;  /* 0x0390000006177fae */ /* 0x0003e8000e901d54 */
[----:B------:R1:W-:Y:S04]  /*18020*/  LDGSTS.E.BYPASS.LTC128B.128 [R23+0x4900], [R10.64], !P6 ;  /* 0x049000000a177fae */ /* 0x0003e8000f101d54 */
[----:B------:R1:W-:Y:S01]  /*18030*/  LDGSTS.E.BYPASS.LTC128B.128 [R23+0x5900], [R8.64], !P4 ;  /* 0x0590000008177fae */ /* 0x0003e2000e101d54 */
[----:B------:R-:W-:-:S05]  /*18040*/  BRA `(.L_x_835) ;  /* 0x0000136000007947 */ /* 0x000fca0003800000 */
.L_x_834:
[----:B------:R-:W3:Y:S01]  /*18050*/  LDL R101, [R1+0x10] ;  /* 0x0000100001657983 */ /* 0x000ee20000100800 */
[----:B------:R-:W-:Y:S04]  /*18060*/  DEPBAR.LE SB0, 0x0 ;  /* 0x000080000000791a */ /* 0x000fe80000000000 */
[----:B------:R-:W4:Y:S04]  /*18070*/  LDL R104, [R1+0xc] ;  /* 0x00000c0001687983 */ /* 0x000f280000100800 */
[----:B------:R-:W5:Y:S04]  /*18080*/  LDL R198, [R1+0x4] ;  /* 0x0000040001c67983 */ /* 0x000f680000100800 */
[----:B--2---:R-:W2:Y:S04]  /*18090*/  LDL R106, [R1+0x8] ;  /* 0x00000800016a7983 */ /* 0x004ea80000100800 */
[----:B------:R-:W2:Y:S04]  /*180a0*/  LDL R197, [R1+0x4c] ;  /* 0x00004c0001c57983 */ /* 0x000ea80000100800 */
[----:B------:R-:W2:Y:S04]  /*180b0*/  LDL R195, [R1+0x50] ;  /* 0x0000500001c37983 */ /* 0x000ea80000100800 */
[----:B------:R-:W2:Y:S04]  /*180c0*/  LDL R196, [R1+0x44] ;  /* 0x0000440001c47983 */ /* 0x000ea80000100800 */
[----:B------:R-:W2:Y:S04]  /*180d0*/  LDL R194, [R1+0x48] ;  /* 0x0000480001c27983 */ /* 0x000ea80000100800 */
[----:B------:R-:W-:Y:S08]  /*180e0*/  BAR.SYNC.DEFER_BLOCKING 0x0 ;  /* 0x0000000000007b1d */ /* 0x000ff00000010000 */
        /* <DEDUP_REMOVED lines=37> */
[----:B------:R-:W-:Y:S01]  /*18340*/  SHF.R.S32.HI R0, RZ, 0x1f, R101 ;  /* 0x0000001fff007819 */ /* 0x000fe20000011465 */
[C---:B------:R-:W-:Y:S03]  /*18350*/  IMAD.WIDE.U32 R102, R101.reuse, c[0x0][0x208], RZ ;  /* 0x0000820065667a25 */ /* 0x040fe600078e00ff */
[C---:B------:R-:W-:Y:S04]  /*18360*/  HMMA.16816.F32 R40, R184.reuse, R108, R40 ;  /* 0x0000006cb828723c */ /* 0x040fe80000001828 */
[----:B------:R-:W-:Y:S04]  /*18370*/  IMAD R0, R0, c[0x0][0x208], RZ ;  /* 0x0000820000007a24 */ /* 0x000fe800078e02ff */
[----:B------:R-:W-:Y:S01]  /*18380*/  IMAD R0, R101, c[0x0][0x20c], R0 ;  /* 0x0000830065007a24 */ /* 0x000fe200078e0200 */
[----:B----4-:R-:W-:Y:S01]  /*18390*/  SHF.R.S32.HI R101, RZ, 0x1f, R104 ;  /* 0x0000001fff657819 */ /* 0x010fe20000011468 */
[-C--:B------:R-:W-:Y:S03]  /*183a0*/  HMMA.16816.F32 R44, R184, R110.reuse, R44 ;  /* 0x0000006eb82c723c */ /* 0x080fe6000000182c */
[----:B------:R-:W-:Y:S01]  /*183b0*/  IADD3 R103, R103, R0, RZ ;  /* 0x0000000067677210 */ /* 0x000fe20007ffe0ff */
[----:B------:R-:W-:Y:S04]  /*183c0*/  IMAD R101, R101, c[0x0][0x218], RZ ;  /* 0x0000860065657a24 */ /* 0x000fe800078e02ff */
[C---:B------:R-:W-:Y:S01]  /*183d0*/  IMAD.WIDE.U32 R102, R104.reuse, c[0x0][0x218], R102 ;  /* 0x0000860068667a25 */ /* 0x040fe200078e0066 */
[C---:B------:R-:W-:Y:S04]  /*183e0*/  HMMA.16816.F32 R48, R176.reuse, R110, R48 ;  /* 0x0000006eb030723c */ /* 0x040fe80000001830 */
[----:B------:R-:W-:Y:S01]  /*183f0*/  IMAD R101, R104, c[0x0][0x21c], R101 ;  /* 0x0000870068657a24 */ /* 0x000fe200078e0265 */
[----:B------:R-:W-:Y:S03]  /*18400*/  IADD3 R0, P0, R102, UR5, RZ ;  /* 0x0000000566007c10 */ /* 0x000fe6000ff1e0ff */
[-C--:B-1----:R-:W-:Y:S04]  /*18410*/  HMMA.16816.F32 R52, R176, R180.reuse, R52 ;  /* 0x000000b4b034723c */ /* 0x082fe80000001834 */
[----:B------:R-:W-:Y:S02]  /*18420*/  IADD3.X R102, R103, UR10, R101, P0, !PT ;  /* 0x0000000a67667c10 */ /* 0x000fe400087fe465 */
[C---:B------:R-:W-:Y:S02]  /*18430*/  LEA R101, P0, R0.reuse, c[0x0][0x1f8], 0x1 ;  /* 0x00007e0000657a11 */ /* 0x040fe400078008ff */
[C---:B------:R-:W-:Y:S03]  /*18440*/  HMMA.16816.F32 R56, R184.reuse, R180, R56 ;  /* 0x000000b4b838723c */ /* 0x040fe60000001838 */
[----:B------:R-:W5:Y:S01]  /*18450*/  SHFL.IDX PT, R103, R101, RZ, 0x1c1f ;  /* 0x001c1fff65677589 */ /* 0x000f6200000e0000 */
[----:B------:R-:W-:Y:S04]  /*18460*/  LEA.HI.X R0, R0, c[0x0][0x1fc], R102, 0x1, P0 ;  /* 0x00007f0000007a11 */ /* 0x000fe800000f0c66 */
[-C--:B------:R-:W-:Y:S03]  /*18470*/  HMMA.16816.F32 R60, R184, R182.reuse, R60 ;  /* 0x000000b6b83c723c */ /* 0x080fe6000000183c */
[----:B------:R-:W1:Y:S05]  /*18480*/  SHFL.IDX PT, R102, R0, RZ, 0x1c1f ;  /* 0x001c1fff00667589 */ /* 0x000e6a00000e0000 */
[----:B------:R-:W-:Y:S03]  /*18490*/  HMMA.16816.F32 R64, R176, R182, R64 ;  /* 0x000000b6b040723c */ /* 0x000fe60000001840 */
[----:B------:R-:W3:Y:S08]  /*184a0*/  SHFL.IDX PT, R101, R101, 0x1, 0x1c1f ;  /* 0x003c1f0065657f89 */ /* 0x000ef000000e0000 */
[----:B------:R-:W4:Y:S01]  /*184b0*/  SHFL.IDX PT, R0, R0, 0x1, 0x1c1f ;  /* 0x003c1f0000007f89 */ /* 0x000f2200000e0000 */
[C---:B-----5:R-:W-:Y:S02]  /*184c0*/  IADD3 R104, P1, R103.reuse, R198, RZ ;  /* 0x000000c667687210 */ /* 0x060fe40007f3e0ff */
[C---:B--2---:R-:W-:Y:S02]  /*184d0*/  IADD3 R192, P0, R103.reuse, R197, RZ ;  /* 0x000000c567c07210 */ /* 0x044fe40007f1e0ff */
[C---:B-1----:R-:W-:Y:S02]  /*184e0*/  IADD3.X R105, R102.reuse, R106, RZ, P1, !PT ;  /* 0x0000006a66697210 */ /* 0x042fe40000ffe4ff */
[C---:B------:R-:W-:Y:S02]  /*184f0*/  IADD3.X R193, R102.reuse, R195, RZ, P0, !PT ;  /* 0x000000c366c17210 */ /* 0x040fe400007fe4ff */
[----:B------:R-:W-:Y:S01]  /*18500*/  IADD3 R188, P0, R103, R196, RZ ;  /* 0x000000c467bc7210 */ /* 0x000fe20007f1e0ff */
[----:B------:R1:W-:Y:S03]  /*18510*/  LDGSTS.E.BYPASS.LTC128B.128 [R244], [R104.64], !P5 ;  /* 0x0000000068f47fae */ /* 0x0003e6000e901d54 */
[----:B------:R-:W-:Y:S02]  /*18520*/  IADD3.X R189, R102, R194, RZ, P0, !PT ;  /* 0x000000c266bd7210 */ /* 0x000fe400007fe4ff */
[C---:B---3--:R-:W-:Y:S03]  /*18530*/  IADD3 R102, P0, R101.reuse, R196, RZ ;  /* 0x000000c465667210 */ /* 0x048fe60007f1e0ff */
[----:B------:R2:W-:Y:S01]  /*18540*/  LDGSTS.E.BYPASS.LTC128B.128 [R244+0x1000], [R192.64], !P6 ;  /* 0x01000000c0f47fae */ /* 0x0005e2000f101d54 */
[----:B----4-:R-:W-:Y:S02]  /*18550*/  IADD3.X R103, R0, R194, RZ, P0, !PT ;  /* 0x000000c200677210 */ /* 0x010fe400007fe4ff */
[----:B------:R-:W-:Y:S05]  /*18560*/  ISETP.GE.AND P0, PT, R220, 0x1, PT ;  /* 0x00000001dc00780c */ /* 0x000fea0003f06270 */
[----:B------:R3:W-:Y:S01]  /*18570*/  LDGSTS.E.BYPASS.LTC128B.128 [R244+0x2000], [R188.64], !P4 ;  /* 0x02000000bcf47fae */ /* 0x0007e2000e101d54 */
[C---:B-1----:R-:W-:Y:S04]  /*18580*/  IADD3 R104, P1, R101.reuse, R197, RZ ;  /* 0x000000c565687210 */ /* 0x042fe80007f3e0ff */
[C---:B------:R-:W-:Y:S02]  /*18590*/  IADD3.X R105, R0.reuse, R195, RZ, P1, !PT ;  /* 0x000000c300697210 */ /* 0x040fe40000ffe4ff */
[----:B--2---:R-:W-:Y:S04]  /*185a0*/  IADD3 R192, P2, R101, R198, RZ ;  /* 0x000000c665c07210 */ /* 0x004fe80007f5e0ff */
[----:B------:R-:W-:Y:S05]  /*185b0*/  IADD3.X R193, R0, R106, RZ, P2, !PT ;  /* 0x0000006a00c17210 */ /* 0x000fea00017fe4ff */
[----:B------:R1:W-:Y:S08]  /*185c0*/  LDGSTS.E.BYPASS.LTC128B.128 [R244+0x800], [R192.64], !P5 ;  /* 0x00800000c0f47fae */ /* 0x0003f0000e901d54 */
[----:B------:R2:W-:Y:S08]  /*185d0*/  LDGSTS.E.BYPASS.LTC128B.128 [R244+0x1800], [R104.64], !P6 ;  /* 0x0180000068f47fae */ /* 0x0005f0000f101d54 */
[----:B------:R4:W-:Y:S08]  /*185e0*/  LDGSTS.E.BYPASS.LTC128B.128 [R244+0x2800], [R102.64], !P4 ;  /* 0x0280000066f47fae */ /* 0x0009f0000e101d54 */
[----:B---3--:R-:W-:Y:S08]  /*185f0*/  LDSM.16.M88.4 R188, [R227+0x8100] ;  /* 0x00810000e3bc783b */ /* 0x008ff00000000200 */
[----:B-1----:R-:W1:Y:S08]  /*18600*/  LDSM.16.M88.4 R192, [R224+0x4100] ;  /* 0x00410000e0c0783b */ /* 0x002e700000000200 */
[----:B------:R-:W3:Y:S08]  /*18610*/  LDSM.16.M88.4 R196, [R227+0x9100] ;  /* 0x00910000e3c4783b */ /* 0x000ef00000000200 */
[----:B------:R-:W0:Y:S08]  /*18620*/  LDGDEPBAR ;  /* 0x00000000000079af */ /* 0x000e300000000000 */
[----:B------:R-:W5:Y:S08]  /*18630*/  LDSM.16.M88.4 R108, [R224+0x4500] ;  /* 0x00450000e06c783b */ /* 0x000f700000000200 */
[----:B------:R-:W2:Y:S08]  /*18640*/  LDSM.16.M88.4 R200, [R224+0x4900] ;  /* 0x00490000e0c8783b */ /* 0x000eb00000000200 */
[----:B------:R-:W2:Y:S01]  /*18650*/  LDSM.16.M88.4 R204, [R224+0x4d00] ;  /* 0x004d0000e0cc783b */ /* 0x000ea20000000200 */
[-C--:B-1----:R-:W-:Y:S07]  /*18660*/  HMMA.16816.F32 R4, R188, R192.reuse, R4 ;  /* 0x000000c0bc04723c */ /* 0x082fee0000001804 */
[----:B------:R-:W-:Y:S01]  /*18670*/  LDSM.16.M88.4 R208, [R228+0x8100] ;  /* 0x00810000e4d0783b */ /* 0x000fe20000000200 */
[C---:B---3--:R-:W-:Y:S07]  /*18680*/  HMMA.16816.F32 R8, R196.reuse, R192, R8 ;  /* 0x000000c0c408723c */ /* 0x048fee0000001808 */
[----:B------:R-:W1:Y:S01]  /*18690*/  LDSM.16.M88.4 R212, [R237] ;  /* 0x00000000edd4783b */ /* 0x000e620000000200 */
[-C--:B------:R-:W-:Y:S07]  /*186a0*/  HMMA.16816.F32 R12, R196, R194.reuse, R12 ;  /* 0x000000c2c40c723c */ /* 0x080fee000000180c */
[----:B------:R-:W3:Y:S01]  /*186b0*/  LDSM.16.M88.4 R184, [R228+0x9100] ;  /* 0x00910000e4b8783b */ /* 0x000ee20000000200 */
[C---:B------:R-:W-:Y:S07]  /*186c0*/  HMMA.16816.F32 R16, R188.reuse, R194, R16 ;  /* 0x000000c2bc10723c */ /* 0x040fee0000001810 */
[----:B------:R-:W1:Y:S01]  /*186d0*/  LDSM.16.M88.4 R176, [R236] ;  /* 0x00000000ecb0783b */ /* 0x000e620000000200 */
[-C--:B-----5:R-:W-:Y:S07]  /*186e0*/  HMMA.16816.F32 R20, R188, R108.reuse, R20 ;  /* 0x0000006cbc14723c */ /* 0x0a0fee0000001814 */
[----:B------:R-:W-:Y:S01]  /*186f0*/  LDSM.16.M88.4 R180, [R234] ;  /* 0x00000000eab4783b */ /* 0x000fe20000000200 */
[C---:B------:R-:W-:Y:S07]  /*18700*/  HMMA.16816.F32 R24, R196.reuse, R108, R24 ;  /* 0x0000006cc418723c */ /* 0x040fee0000001818 */
[----:B------:R-:W-:Y:S01]  /*18710*/  LDSM.16.M88.4 R192, [R224+0x5100] ;  /* 0x00510000e0c0783b */ /* 0x000fe20000000200 */
[-C--:B------:R-:W-:Y:S07]  /*18720*/  HMMA.16816.F32 R28, R196, R110.reuse, R28 ;  /* 0x0000006ec41c723c */ /* 0x080fee000000181c */
[----:B------:R-:W-:Y:S01]  /*18730*/  LDSM.16.M88.4 R216, [R233] ;  /* 0x00000000e9d8783b */ /* 0x000fe20000000200 */
[C---:B------:R-:W-:Y:S07]  /*18740*/  HMMA.16816.F32 R32, R188.reuse, R110, R32 ;  /* 0x0000006ebc20723c */ /* 0x040fee0000001820 */
[----:B------:R-:W5:Y:S01]  /*18750*/  LDSM.16.M88.4 R108, [R235] ;  /* 0x00000000eb6c783b */ /* 0x000f620000000200 */
[-C--:B--2---:R-:W-:Y:S08]  /*18760*/  HMMA.16816.F32 R36, R188, R200.reuse, R36 ;  /* 0x000000c8bc24723c */ /* 0x084ff00000001824 */
        /* <DEDUP_REMOVED lines=10> */
[-C--:B-1----:R-:W-:Y:S01]  /*18810*/  HMMA.16816.F32 R4, R208, R212.reuse, R4 ;  /* 0x000000d4d004723c */ /* 0x082fe20000001804 */
[----:B------:R-:W1:Y:S07]  /*18820*/  LDSM.16.M88.4 R204, [R224+0x5900] ;  /* 0x00590000e0cc783b */ /* 0x000e6e0000000200 */
[C---:B---3--:R-:W-:Y:S08]  /*18830*/  HMMA.16816.F32 R8, R184.reuse, R212, R8 ;  /* 0x000000d4b808723c */ /* 0x048ff00000001808 */
[-C--:B------:R-:W-:Y:S08]  /*18840*/  HMMA.16816.F32 R12, R184, R214.reuse, R12 ;  /* 0x000000d6b80c723c */ /* 0x080ff0000000180c */
[C---:B------:R-:W-:Y:S01]  /*18850*/  HMMA.16816.F32 R16, R208.reuse, R214, R16 ;  /* 0x000000d6d010723c */ /* 0x040fe20000001810 */
[----:B------:R-:W3:Y:S07]  /*18860*/  LDSM.16.M88.4 R212, [R224+0x5d00] ;  /* 0x005d0000e0d4783b */ /* 0x000eee0000000200 */
[-C--:B------:R-:W-:Y:S08]  /*18870*/  HMMA.16816.F32 R20, R208, R176.reuse, R20 ;  /* 0x000000b0d014723c */ /* 0x080ff00000001814 */
[C---:B------:R-:W-:Y:S08]  /*18880*/  HMMA.16816.F32 R24, R184.reuse, R176, R24 ;  /* 0x000000b0b818723c */ /* 0x040ff00000001818 */
[-C--:B------:R-:W-:Y:S08]  /*18890*/  HMMA.16816.F32 R28, R184, R178.reuse, R28 ;  /* 0x000000b2b81c723c */ /* 0x080ff0000000181c */
[C---:B------:R-:W-:Y:S01]  /*188a0*/  HMMA.16816.F32 R32, R208.reuse, R178, R32 ;  /* 0x000000b2d020723c */ /* 0x040fe20000001820 */
[----:B------:R-:W1:Y:S07]  /*188b0*/  LDSM.16.M88.4 R176, [R228+0xa100] ;  /* 0x00a10000e4b0783b */ /* 0x000e6e0000000200 */
[-C--:B-----5:R-:W-:Y:S08]  /*188c0*/  HMMA.16816.F32 R36, R208, R108.reuse, R36 ;  /* 0x0000006cd024723c */ /* 0x0a0ff00000001824 */
        /* <DEDUP_REMOVED lines=8> */
[-C--:B--2---:R-:W-:Y:S08]  /*18950*/  HMMA.16816.F32 R4, R188, R192.reuse, R4 ;  /* 0x000000c0bc04723c */ /* 0x084ff00000001804 */
        /* <DEDUP_REMOVED lines=11> */
[-C--:B---3--:R-:W-:Y:S08]  /*18a10*/  HMMA.16816.F32 R52, R188, R212.reuse, R52 ;  /* 0x000000d4bc34723c */ /* 0x088ff00000001834 */
[C---:B------:R-:W-:Y:S08]  /*18a20*/  HMMA.16816.F32 R56, R196.reuse, R212, R56 ;  /* 0x000000d4c438723c */ /* 0x040ff00000001838 */
[-C--:B------:R-:W-:Y:S08]  /*18a30*/  HMMA.16816.F32 R60, R196, R214.reuse, R60 ;  /* 0x000000d6c43c723c */ /* 0x080ff0000000183c */
[----:B------:R-:W-:Y:S08]  /*18a40*/  HMMA.16816.F32 R64, R188, R214, R64 ;  /* 0x000000d6bc40723c */ /* 0x000ff00000001840 */
[-C--:B------:R-:W-:Y:S08]  /*18a50*/  HMMA.16816.F32 R4, R176, R216.reuse, R4 ;  /* 0x000000d8b004723c */ /* 0x080ff00000001804 */
        /* <DEDUP_REMOVED lines=25> */
[----:B-----5:R-:W5:Y:S09]  /*18bf0*/  LDSM.16.M88.4 R4, [R232] ;  /* 0x00000000e804783b */ /* 0x020f720000000200 */
[----:B------:R-:W1:Y:S10]  /*18c00*/  MUFU.TANH R186, R10 ;  /* 0x0000000a00ba7308 */ /* 0x000e740000002400 */
[----:B------:R1:W1:Y:S10]  /*18c10*/  MUFU.TANH R193, R11 ;  /* 0x0000000b00c17308 */ /* 0x0002740000002400 */
[----:B------:R2:W2:Y:S10]  /*18c20*/  MUFU.TANH R185, R12 ;  /* 0x0000000c00b97308 */ /* 0x0004b40000002400 */
[----:B------:R2:W2:Y:S01]  /*18c30*/  MUFU.TANH R184, R13 ;  /* 0x0000000d00b87308 */ /* 0x0004a20000002400 */
[----:B-1----:R-:W1:Y:S01]  /*18c40*/  LDSM.16.M88.4 R8, [R231] ;  /* 0x00000000e708783b */ /* 0x002e620000000200 */
[-C--:B-----5:R-:W-:Y:S08]  /*18c50*/  HMMA.16816.F32 R20, R176, R4.reuse, R20 ;  /* 0x00000004b014723c */ /* 0x0a0ff00000001814 */
[----:B------:R1:W1:Y:S01]  /*18c60*/  MUFU.TANH R191, R14 ;  /* 0x0000000e00bf7308 */ /* 0x0002620000002400 */
[C---:B------:R-:W-:Y:S09]  /*18c70*/  HMMA.16816.F32 R24, R108.reuse, R4, R24 ;  /* 0x000000046c18723c */ /* 0x040ff20000001818 */
[----:B------:R1:W1:Y:S01]  /*18c80*/  MUFU.TANH R190, R15 ;  /* 0x0000000f00be7308 */ /* 0x0002620000002400 */
[-C--:B------:R-:W-:Y:S08]  /*18c90*/  HMMA.16816.F32 R28, R108, R6.reuse, R28 ;  /* 0x000000066c1c723c */ /* 0x080ff0000000181c */
[C---:B------:R-:W-:Y:S01]  /*18ca0*/  HMMA.16816.F32 R32, R176.reuse, R6, R32 ;  /* 0x00000006b020723c */ /* 0x040fe20000001820 */
[----:B------:R2:W2:Y:S01]  /*18cb0*/  MUFU.TANH R181, R16 ;  /* 0x0000001000b57308 */ /* 0x0004a20000002400 */
[----:B------:R-:W5:Y:S01]  /*18cc0*/  LDSM.16.M88.4 R4, [R230] ;  /* 0x00000000e604783b */ /* 0x000f620000000200 */
[----:B------:R-:W-:Y:S04]  /*18cd0*/  DEPBAR.LE SB0, 0x0 ;  /* 0x000080000000791a */ /* 0x000fe80000000000 */
[----:B------:R-:W-:Y:S02]  /*18ce0*/  FMUL.FTZ R20, R20, c[0x0][0x320] ;  /* 0x0000c80014147a20 */ /* 0x000fe40000410000 */
[----:B------:R-:W-:Y:S02]  /*18cf0*/  FMUL.FTZ R21, R21, c[0x0][0x320] ;  /* 0x0000c80015157a20 */ /* 0x000fe40000410000 */
[----:B----4-:R4:W2:Y:S01]  /*18d00*/  MUFU.TANH R102, R17 ;  /* 0x0000001100667308 */ /* 0x0108a20000002400 */
        /* <DEDUP_REMOVED lines=106> */
.L_x_835:
        /* <DEDUP_REMOVED lines=37> */
[----:B-1----:R-:W1:Y:S01]  /*19600*/  SHFL.BFLY PT, R8, R0, 0x2, 0x1f ;  /* 0x0c401f0000087f89 */ /* 0x002e6200000e0000 */
        /* <DEDUP_REMOVED lines=79> */
[--C-:B-1----:R-:W-:Y:S01]  /*19b00*/  FFMA.FTZ R3, R183, c[0x0][0x2d0], -R111.reuse ;  /* 0x0000b400b7037a23 */ /* 0x102fe2000001086f */
[----:B------:R-:W-:Y:S01]  /*19b10*/  LDSM.16.MT88.4 R172, [R226+0x1d00] ;  /* 0x001d0000e2ac783b */ /* 0x000fe20000004200 */
[C---:B------:R-:W-:Y:S02]  /*19b20*/  FMUL.FTZ R70, R101.reuse, R70 ;  /* 0x0000004665467220 */ /* 0x040fe40000410000 */
[----:B------:R1:W4:Y:S01]  /*19b30*/  MUFU.EX2 R11, R3 ;  /* 0x00000003000b7308 */ /* 0x0003220000000800 */
[----:B------:R-:W-:Y:S02]  /*19b40*/  FMUL.FTZ R71, R101, R71 ;  /* 0x0000004765477220 */ /* 0x000fe40000410000 */
[C---:B------:R-:W-:Y:S02]  /*19b50*/  FMUL.FTZ R80, R103.reuse, R80 ;  /* 0x0000005067507220 */ /* 0x040fe40000410000 */
[----:B------:R-:W-:Y:S02]  /*19b60*/  FMUL.FTZ R81, R103, R81 ;  /* 0x0000005167517220 */ /* 0x000fe40000410000 */
[--C-:B--2---:R-:W-:Y:S01]  /*19b70*/  FFMA.FTZ R2, R187, c[0x0][0x2d0], -R110.reuse ;  /* 0x0000b400bb027a23 */ /* 0x104fe2000001086e */
[----:B------:R-:W-:Y:S01]  /*19b80*/  MOV R187, R21 ;  /* 0x0000001500bb7202 */ /* 0x000fe20000000f00 */
        /* <DEDUP_REMOVED lines=10> */
[C---:B------:R-:W-:Y:S02]  /*19c30*/  FMUL.FTZ R40, R100.reuse, R148 ;  /* 0x0000009464287220 */ /* 0x040fe40000410000 */
[----:B------:R1:W-:Y:S01]  /*19c40*/  MUFU.EX2 R224, R3 ;  /* 0x0000000300e07308 */ /* 0x0003e20000000800 */
[C---:B------:R-:W-:Y:S02]  /*19c50*/  FMUL.FTZ R44, R100.reuse, R152 ;  /* 0x00000098642c7220 */ /* 0x040fe40000410000 */
[C---:B------:R-:W-:Y:S02]  /*19c60*/  FMUL.FTZ R56, R100.reuse, R164 ;  /* 0x000000a464387220 */ /* 0x040fe40000410000 */
[C---:B------:R-:W-:Y:S02]  /*19c70*/  FMUL.FTZ R57, R100.reuse, R165 ;  /* 0x000000a564397220 */ /* 0x040fe40000410000 */
[----:B--2---:R-:W-:Y:S02]  /*19c80*/  FFMA.FTZ R2, R181, c[0x0][0x2d0], -R110 ;  /* 0x0000b400b5027a23 */ /* 0x004fe4000001086e */
[C---:B------:R-:W-:Y:S02]  /*19c90*/  FMUL.FTZ R60, R100.reuse, R168 ;  /* 0x000000a8643c7220 */ /* 0x040fe40000410000 */
[----:B------:R2:W-:Y:S01]  /*19ca0*/  MUFU.EX2 R10, R2 ;  /* 0x00000002000a7308 */ /* 0x0005e20000000800 */
[C---:B------:R-:W-:Y:S02]  /*19cb0*/  FMUL.FTZ R61, R100.reuse, R169 ;  /* 0x000000a9643d7220 */ /* 0x040fe40000410000 */
[C---:B------:R-:W-:Y:S02]  /*19cc0*/  FMUL.FTZ R72, R100.reuse, R72 ;  /* 0x0000004864487220 */ /* 0x040fe40000410000 */
[C---:B------:R-:W-:Y:S02]  /*19cd0*/  FMUL.FTZ R73, R100.reuse, R73 ;  /* 0x0000004964497220 */ /* 0x040fe40000410000 */
[C---:B------:R-:W-:Y:S02]  /*19ce0*/  FMUL.FTZ R76, R100.reuse, R76 ;  /* 0x0000004c644c7220 */ /* 0x040fe40000410000 */
[----:B------:R-:W-:Y:S02]  /*19cf0*/  FMUL.FTZ R77, R100, R77 ;  /* 0x0000004d644d7220 */ /* 0x000fe40000410000 */
[C---:B------:R-:W-:Y:S02]  /*19d00*/  FMUL.FTZ R82, R101.reuse, R82 ;  /* 0x0000005265527220 */ /* 0x040fe40000410000 */
[--C-:B-1----:R-:W-:Y:S02]  /*19d10*/  FFMA.FTZ R3, R180, c[0x0][0x2d0], -R111.reuse ;  /* 0x0000b400b4037a23 */ /* 0x102fe4000001086f */
[----:B------:R-:W-:Y:S02]  /*19d20*/  FMUL.FTZ R83, R101, R83 ;  /* 0x0000005365537220 */ /* 0x000fe40000410000 */
[----:B------:R-:W-:Y:S01]  /*19d30*/  MUFU.EX2 R28, R3 ;  /* 0x00000003001c7308 */ /* 0x000fe20000000800 */
[C---:B------:R-:W-:Y:S02]  /*19d40*/  FMUL.FTZ R84, R103.reuse, R84 ;  /* 0x0000005467547220 */ /* 0x040fe40000410000 */
[----:B------:R-:W-:Y:S02]  /*19d50*/  FMUL.FTZ R85, R103, R85 ;  /* 0x0000005567557220 */ /* 0x000fe40000410000 */
[C---:B------:R-:W-:Y:S01]  /*19d60*/  FMUL.FTZ R86, R101.reuse, R86 ;  /* 0x0000005665567220 */ /* 0x040fe20000410000 */
[----:B--2---:R-:W1:Y:S01]  /*19d70*/  SHFL.BFLY PT, R2, R0, 0x1, 0x1f ;  /* 0x0c201f0000027f89 */ /* 0x004e6200000e0000 */
[----:B------:R-:W-:Y:S02]  /*19d80*/  FMUL.FTZ R87, R101, R87 ;  /* 0x0000005765577220 */ /* 0x000fe40000410000 */
[C---:B------:R-:W-:Y:S02]  /*19d90*/  FMUL.FTZ R88, R100.reuse, R88 ;  /* 0x0000005864587220 */ /* 0x040fe40000410000 */
[C---:B------:R-:W-:Y:S02]  /*19da0*/  FMUL.FTZ R89, R100.reuse, R89 ;  /* 0x0000005964597220 */ /* 0x040fe40000410000 */
[C---:B------:R-:W-:Y:S02]  /*19db0*/  FMUL.FTZ R92, R100.reuse, R92 ;  /* 0x0000005c645c7220 */ /* 0x040fe40000410000 */
[----:B------:R-:W-:Y:S02]  /*19dc0*/  FMUL.FTZ R93, R100, R93 ;  /* 0x0000005d645d7220 */ /* 0x000fe40000410000 */
[C---:B------:R-:W-:Y:S02]  /*19dd0*/  FMUL.FTZ R96, R103.reuse, R96 ;  /* 0x0000006067607220 */ /* 0x040fe40000410000 */
[----:B------:R-:W-:Y:S02]  /*19de0*/  FMUL.FTZ R97, R103, R97 ;  /* 0x0000006167617220 */ /* 0x000fe40000410000 */
[C---:B------:R-:W-:Y:S02]  /*19df0*/  FMUL.FTZ R98, R101.reuse, R98 ;  /* 0x0000006265627220 */ /* 0x040fe40000410000 */
[----:B------:R-:W-:Y:S01]  /*19e00*/  FMUL.FTZ R99, R101, R99 ;  /* 0x0000006365637220 */ /* 0x000fe20000410000 */
[----:B-1----:R-:W-:Y:S01]  /*19e10*/  FMNMX.FTZ R102, R2, R0, !PT ;  /* 0x0000000002667209 */ /* 0x002fe20007810000 */
[--C-:B------:R-:W-:Y:S01]  /*19e20*/  FFMA.FTZ R2, R188, c[0x0][0x2d0], -R176.reuse ;  /* 0x0000b400bc027a23 */ /* 0x100fe200000108b0 */
[----:B------:R-:W-:Y:S01]  /*19e30*/  MOV R188, R12 ;  /* 0x0000000c00bc7202 */ /* 0x000fe20000000f00 */
[----:B------:R-:W-:Y:S02]  /*19e40*/  FFMA.FTZ R0, R19, c[0x0][0x2d0], -R111 ;  /* 0x0000b40013007a23 */ /* 0x000fe4000001086f */
[----:B------:R1:W-:Y:S01]  /*19e50*/  MUFU.EX2 R6, R2 ;  /* 0x0000000200067308 */ /* 0x0003e20000000800 */
[----:B------:R-:W-:Y:S02]  /*19e60*/  FMUL.FTZ R12, R100, R120 ;  /* 0x00000078640c7220 */ /* 0x000fe40000410000 */
[----:B------:R-:W-:Y:S02]  /*19e70*/  FMUL.FTZ R19, R101, R127 ;  /* 0x0000007f65137220 */ /* 0x000fe40000410000 */
[----:B------:R-:W-:Y:S05]  /*19e80*/  LDSM.16.MT88.4 R124, [R225+0x2100] ;  /* 0x00210000e17c783b */ /* 0x000fea0000004200 */
[----:B------:R2:W3:Y:S01]  /*19e90*/  MUFU.EX2 R182, R0 ;  /* 0x0000000000b67308 */ /* 0x0004e20000000800 */
[----:B-1----:R-:W-:Y:S01]  /*19ea0*/  FFMA.FTZ R2, R192, c[0x0][0x2d0], -R176 ;  /* 0x0000b400c0027a23 */ /* 0x002fe200000108b0 */
[----:B----4-:R-:W-:Y:S08]  /*19eb0*/  MOV R192, R11 ;  /* 0x0000000b00c07202 */ /* 0x010ff00000000f00 */
[----:B------:R1:W-:Y:S01]  /*19ec0*/  MUFU.EX2 R5, R2 ;  /* 0x0000000200057308 */ /* 0x0003e20000000800 */
[----:B--2---:R-:W-:Y:S01]  /*19ed0*/  FADD.FTZ R0, -R102, R107 ;  /* 0x0000006b66007221 */ /* 0x004fe20000010100 */
[----:B------:R-:W-:Y:S02]  /*19ee0*/  MOV R107, R20 ;  /* 0x00000014006b7202 */ /* 0x000fe40000000f00 */
[----:B------:R-:W2:Y:S01]  /*19ef0*/  LDSM.16.MT88.4 R20, [R225+0x100] ;  /* 0x00010000e114783b */ /* 0x000ea20000004200 */
[----:B------:R-:W-:Y:S01]  /*19f00*/  FMUL.FTZ R0, R0, c[0x0][0x2d0] ;  /* 0x0000b40000007a20 */ /* 0x000fe20000410000 */
[----:B---3--:R-:W-:Y:S02]  /*19f10*/  F2FP.PACK_AB R115, R182, R28 ;  /* 0x0000001cb673723e */ /* 0x008fe400000000ff */
[----:B------:R-:W-:Y:S01]  /*19f20*/  MOV R156, R107 ;  /* 0x0000006b009c7202 */ /* 0x000fe20000000f00 */
[----:B------:R-:W-:Y:S02]  /*19f30*/  FFMA.FTZ R107, R211, c[0x0][0x2d0], -R110 ;  /* 0x0000b400d36b7a23 */ /* 0x000fe4000001086e */
[----:B------:R-:W3:Y:S01]  /*19f40*/  MUFU.EX2 R0, R0 ;  /* 0x0000000000007308 */ /* 0x000ee20000000800 */
[--C-:B-1----:R-:W-:Y:S01]  /*19f50*/  FFMA.FTZ R2, R185, c[0x0][0x2d0], -R176.reuse ;  /* 0x0000b400b9027a23 */ /* 0x102fe200000108b0 */
[----:B------:R-:W-:Y:S08]  /*19f60*/  MOV R185, R10 ;  /* 0x0000000a00b97202 */ /* 0x000ff00000000f00 */
[----:B------:R1:W-:Y:S01]  /*19f70*/  MUFU.EX2 R4, R2 ;  /* 0x0000000200047308 */ /* 0x0003e20000000800 */
[C---:B---3--:R-:W-:Y:S02]  /*19f80*/  FMUL.FTZ R10, R0.reuse, R118 ;  /* 0x00000076000a7220 */ /* 0x048fe40000410000 */
[C---:B------:R-:W-:Y:S02]  /*19f90*/  FMUL.FTZ R11, R0.reuse, R119 ;  /* 0x00000077000b7220 */ /* 0x040fe40000410000 */
[C---:B------:R-:W-:Y:S02]  /*19fa0*/  FMUL.FTZ R14, R0.reuse, R122 ;  /* 0x0000007a000e7220 */ /* 0x040fe40000410000 */
[C---:B------:R-:W-:Y:S02]  /*19fb0*/  FMUL.FTZ R15, R0.reuse, R123 ;  /* 0x0000007b000f7220 */ /* 0x040fe40000410000 */
[C---:B------:R-:W-:Y:S01]  /*19fc0*/  FMUL.FTZ R30, R0.reuse, R138 ;  /* 0x0000008a001e7220 */ /* 0x040fe20000410000 */
[----:B------:R-:W3:Y:S01]  /*19fd0*/  LDSM.16.MT88.4 R120, [R226+0x1100] ;  /* 0x00110000e278783b */ /* 0x000ee20000004200 */
[----:B------:R-:W-:Y:S02]  /*19fe0*/  FMUL.FTZ R31, R0, R139 ;  /* 0x0000008b001f7220 */ /* 0x000fe40000410000 */
[----:B-1----:R-:W-:Y:S02]  /*19ff0*/  FFMA.FTZ R2, R184, c[0x0][0x2d0], -R176 ;  /* 0x0000b400b8027a23 */ /* 0x002fe400000108b0 */
[C---:B------:R-:W-:Y:S02]  /*1a000*/  FMUL.FTZ R42, R0.reuse, R150 ;  /* 0x00000096002a7220 */ /* 0x040fe40000410000 */
        /* <DEDUP_REMOVED lines=22> */
[----:B------:R-:W-:Y:S01]  /*1a170*/  FMUL.FTZ R6, R101, R114 ;  /* 0x0000007265067220 */ /* 0x000fe20000410000 */
[----:B------:R-:W-:Y:S02]  /*1a180*/  F2FP.PACK_AB R114, R27, R185 ;  /* 0x000000b91b72723e */ /* 0x000fe400000000ff */
[----:B------:R1:W4:Y:S02]  /*1a190*/  MUFU.EX2 R186, R3 ;  /* 0x0000000300ba7308 */ /* 0x0003240000000800 */
[--C-:B-1----:R-:W-:Y:S01]  /*1a1a0*/  FFMA.FTZ R3, R191, c[0x0][0x2d0], -R2.reuse ;  /* 0x0000b400bf037a23 */ /* 0x102fe20000010802 */
[----:B------:R-:W-:Y:S01]  /*1a1b0*/  MOV R191, R5 ;  /* 0x0000000500bf7202 */ /* 0x000fe20000000f00 */
[----:B------:R-:W-:Y:S01]  /*1a1c0*/  FMUL.FTZ R5, R103, R113 ;  /* 0x0000007167057220 */ /* 0x000fe20000410000 */
[----:B------:R-:W-:Y:S05]  /*1a1d0*/  F2FP.PACK_AB R113, R224, R192 ;  /* 0x000000c0e071723e */ /* 0x000fea00000000ff */
[----:B------:R1:W1:Y:S01]  /*1a1e0*/  MUFU.EX2 R26, R3 ;  /* 0x00000003001a7308 */ /* 0x0002620000000800 */
[----:B----4-:R-:W-:Y:S02]  /*1a1f0*/  F2FP.PACK_AB R117, R186, R180 ;  /* 0x000000b4ba75723e */ /* 0x010fe400000000ff */
[----:B------:R-:W-:Y:S02]  /*1a200*/  F2FP.PACK_AB R116, R191, R193 ;  /* 0x000000c1bf74723e */ /* 0x000fe400000000ff */
[----:B------:R-:W-:Y:S01]  /*1a210*/  MOV R139, R191 ;  /* 0x000000bf008b7202 */ /* 0x000fe20000000f00 */
[----:B-1----:R-:W-:Y:S01]  /*1a220*/  FFMA.FTZ R3, R190, c[0x0][0x2d0], -R2 ;  /* 0x0000b400be037a23 */ /* 0x002fe20000010802 */
[----:B------:R-:W-:Y:S01]  /*1a230*/  MOV R190, R4 ;  /* 0x0000000400be7202 */ /* 0x000fe20000000f00 */
[----:B------:R-:W-:Y:S01]  /*1a240*/  FMUL.FTZ R4, R103, R112 ;  /* 0x0000007067047220 */ /* 0x000fe20000410000 */
[----:B------:R-:W-:Y:S01]  /*1a250*/  F2FP.PACK_AB R112, R29, R188 ;  /* 0x000000bc1d70723e */ /* 0x000fe200000000ff */
[----:B------:R-:W1:Y:S01]  /*1a260*/  MUFU.EX2 R183, R3 ;  /* 0x0000000300b77308 */ /* 0x000e620000000800 */
[----:B------:R-:W-:Y:S02]  /*1a270*/  F2FP.PACK_AB R118, R181, R190 ;  /* 0x000000beb576723e */ /* 0x000fe400000000ff */
[-C--:B------:R-:W-:Y:S03]  /*1a280*/  MOV R133, R26.reuse ;  /* 0x0000001a00857202 */ /* 0x080fe60000000f00 */
[-C--:B--2---:R-:W-:Y:S05]  /*1a290*/  HMMA.16816.F32 R4, R112, R20.reuse, R4 ;  /* 0x000000147004723c */ /* 0x084fea0000001804 */
[----:B-1----:R-:W-:Y:S01]  /*1a2a0*/  F2FP.PACK_AB R119, R183, R26 ;  /* 0x0000001ab777723e */ /* 0x002fe200000000ff */
[--C-:B------:R-:W-:Y:S02]  /*1a2b0*/  FFMA.FTZ R3, R194, c[0x0][0x2d0], -R110.reuse ;  /* 0x0000b400c2037a23 */ /* 0x100fe4000001086e */
[C---:B------:R-:W-:Y:S01]  /*1a2c0*/  FMUL.FTZ R26, R0.reuse, R134 ;  /* 0x00000086001a7220 */ /* 0x040fe20000410000 */
[----:B------:R-:W-:Y:S01]  /*1a2d0*/  MOV R134, R27 ;  /* 0x0000001b00867202 */ /* 0x000fe20000000f00 */
[----:B------:R1:W-:Y:S02]  /*1a2e0*/  MUFU.EX2 R132, R3 ;  /* 0x0000000300847308 */ /* 0x0003e40000000800 */
[----:B------:R-:W-:Y:S01]  /*1a2f0*/  FMUL.FTZ R27, R0, R135 ;  /* 0x00000087001b7220 */ /* 0x000fe20000410000 */
[C---:B------:R-:W-:Y:S04]  /*1a300*/  HMMA.16816.F32 R8, R116.reuse, R20, R8 ;  /* 0x000000147408723c */ /* 0x040fe80000001808 */
[----:B------:R-:W-:Y:S01]  /*1a310*/  MOV R135, R28 ;  /* 0x0000001c00877202 */ /* 0x000fe20000000f00 */
[C---:B------:R-:W-:Y:S01]  /*1a320*/  FMUL.FTZ R28, R100.reuse, R136 ;  /* 0x00000088641c7220 */ /* 0x040fe20000410000 */
[----:B------:R-:W-:Y:S01]  /*1a330*/  MOV R136, R29 ;  /* 0x0000001d00887202 */ /* 0x000fe20000000f00 */
[C---:B------:R-:W-:Y:S01]  /*1a340*/  FMUL.FTZ R20, R103.reuse, R128 ;  /* 0x0000008067147220 */ /* 0x040fe20000410000 */
[-C--:B------:R-:W-:Y:S04]  /*1a350*/  HMMA.16816.F32 R12, R116, R22.reuse, R12 ;  /* 0x00000016740c723c */ /* 0x080fe8000000180c */
[----:B------:R-:W-:Y:S01]  /*1a360*/  FMUL.FTZ R21, R103, R129 ;  /* 0x0000008167157220 */ /* 0x000fe20000410000 */
[----:B------:R-:W-:Y:S01]  /*1a370*/  MOV R152, R136 ;  /* 0x0000008800987202 */ /* 0x000fe20000000f00 */
[----:B------:R-:W-:Y:S01]  /*1a380*/  FMUL.FTZ R29, R100, R137 ;  /* 0x00000089641d7220 */ /* 0x000fe20000410000 */
[----:B------:R-:W-:Y:S01]  /*1a390*/  MOV R136, R134 ;  /* 0x0000008600887202 */ /* 0x000fe20000000f00 */
[C---:B------:R-:W-:Y:S04]  /*1a3a0*/  HMMA.16816.F32 R16, R112.reuse, R22, R16 ;  /* 0x000000167010723c */ /* 0x040fe80000001810 */
[----:B------:R-:W-:Y:S01]  /*1a3b0*/  MOV R134, R193 ;  /* 0x000000c100867202 */ /* 0x000fe20000000f00 */
[--C-:B-1----:R-:W-:Y:S02]  /*1a3c0*/  FFMA.FTZ R3, R195, c[0x0][0x2d0], -R110.reuse ;  /* 0x0000b400c3037a23 */ /* 0x102fe4000001086e */
[C---:B------:R-:W-:Y:S02]  /*1a3d0*/  FMUL.FTZ R22, R101.reuse, R130 ;  /* 0x0000008265167220 */ /* 0x040fe40000410000 */
[----:B------:R1:W-:Y:S03]  /*1a3e0*/  MUFU.EX2 R184, R3 ;  /* 0x0000000300b87308 */ /* 0x0003e60000000800 */
[----:B------:R-:W-:Y:S02]  /*1a3f0*/  FMUL.FTZ R23, R101, R131 ;  /* 0x0000008365177220 */ /* 0x000fe40000410000 */
[----:B------:R-:W-:Y:S05]  /*1a400*/  LDSM.16.MT88.4 R128, [R226+0x500] ;  /* 0x00050000e280783b */ /* 0x000fea0000004200 */
[-C--:B------:R-:W-:Y:S08]  /*1a410*/  HMMA.16816.F32 R20, R112, R36.reuse, R20 ;  /* 0x000000247014723c */ /* 0x080ff00000001814 */
[C---:B------:R-:W-:Y:S07]  /*1a420*/  HMMA.16816.F32 R24, R116.reuse, R36, R24 ;  /* 0x000000247418723c */ /* 0x040fee0000001818 */
[C---:B------:R-:W-:Y:S01]  /*1a430*/  FMUL.FTZ R37, R103.reuse, R145 ;  /* 0x0000009167257220 */ /* 0x040fe20000410000 */
[-C--:B------:R-:W-:Y:S04]  /*1a440*/  HMMA.16816.F32 R28, R116, R38.reuse, R28 ;  /* 0x00000026741c723c */ /* 0x080fe8000000181c */
[----:B------:R-:W-:Y:S01]  /*1a450*/  FMUL.FTZ R36, R103, R144 ;  /* 0x0000009067247220 */ /* 0x000fe20000410000 */
[----:B------:R-:W-:Y:S01]  /*1a460*/  MOV R144, R192 ;  /* 0x000000c000907202 */ /* 0x000fe20000000f00 */
[--C-:B-1----:R-:W-:Y:S02]  /*1a470*/  FFMA.FTZ R3, R198, c[0x0][0x2d0], -R111.reuse ;  /* 0x0000b400c6037a23 */ /* 0x102fe4000001086f */
[C---:B------:R-:W-:Y:S07]  /*1a480*/  HMMA.16816.F32 R32, R112.reuse, R38, R32 ;  /* 0x000000267020723c */ /* 0x040fee0000001820 */
[C---:B------:R-:W-:Y:S02]  /*1a490*/  FMUL.FTZ R38, R101.reuse, R146 ;  /* 0x0000009265267220 */ /* 0x040fe40000410000 */
[----:B------:R1:W-:Y:S03]  /*1a4a0*/  MUFU.EX2 R146, R3 ;  /* 0x0000000300927308 */ /* 0x0003e60000000800 */
[----:B------:R-:W-:Y:S07]  /*1a4b0*/  FMUL.FTZ R39, R101, R147 ;  /* 0x0000009365277220 */ /* 0x000fee0000410000 */
[-C--:B------:R-:W-:Y:S08]  /*1a4c0*/  HMMA.16816.F32 R36, R112, R52.reuse, R36 ;  /* 0x000000347024723c */ /* 0x080ff00000001824 */
[C---:B------:R-:W-:Y:S04]  /*1a4d0*/  HMMA.16816.F32 R40, R116.reuse, R52, R40 ;  /* 0x000000347428723c */ /* 0x040fe80000001828 */
[--C-:B-1----:R-:W-:Y:S04]  /*1a4e0*/  FFMA.FTZ R3, R200, c[0x0][0x2d0], -R111.reuse ;  /* 0x0000b400c8037a23 */ /* 0x102fe8000001086f */
[-C--:B------:R-:W-:Y:S01]  /*1a4f0*/  HMMA.16816.F32 R44, R116, R54.reuse, R44 ;  /* 0x00000036742c723c */ /* 0x080fe2000000182c */
[----:B------:R1:W2:Y:S03]  /*1a500*/  MUFU.EX2 R140, R3 ;  /* 0x00000003008c7308 */ /* 0x0002a60000000800 */
[C---:B------:R-:W-:Y:S02]  /*1a510*/  FMUL.FTZ R52, R103.reuse, R160 ;  /* 0x000000a067347220 */ /* 0x040fe40000410000 */
[----:B------:R-:W-:Y:S02]  /*1a520*/  FMUL.FTZ R53, R103, R161 ;  /* 0x000000a167357220 */ /* 0x000fe40000410000 */
[C---:B------:R-:W-:Y:S07]  /*1a530*/  HMMA.16816.F32 R48, R112.reuse, R54, R48 ;  /* 0x000000367030723c */ /* 0x040fee0000001830 */
[C---:B------:R-:W-:Y:S02]  /*1a540*/  FMUL.FTZ R54, R101.reuse, R162 ;  /* 0x000000a265367220 */ /* 0x040fe40000410000 */
[----:B------:R-:W-:Y:S07]  /*1a550*/  FMUL.FTZ R55, R101, R163 ;  /* 0x000000a365377220 */ /* 0x000fee0000410000 */
[-C--:B---3--:R-:W-:Y:S03]  /*1a560*/  HMMA.16816.F32 R52, R112, R120.reuse, R52 ;  /* 0x000000787034723c */ /* 0x088fe60000001834 */
[--C-:B-1----:R-:W-:Y:S04]  /*1a570*/  FFMA.FTZ R3, R197, c[0x0][0x2d0], -R110.reuse ;  /* 0x0000b400c5037a23 */ /* 0x102fe8000001086e */
[----:B------:R1:W-:Y:S01]  /*1a580*/  MUFU.EX2 R143, R3 ;  /* 0x00000003008f7308 */ /* 0x0003e20000000800 */
[C---:B------:R-:W-:Y:S08]  /*1a590*/  HMMA.16816.F32 R56, R116.reuse, R120, R56 ;  /* 0x000000787438723c */ /* 0x040ff00000001838 */
[-C--:B------:R-:W-:Y:S08]  /*1a5a0*/  HMMA.16816.F32 R60, R116, R122.reuse, R60 ;  /* 0x0000007a743c723c */ /* 0x080ff0000000183c */
[C---:B------:R-:W-:Y:S01]  /*1a5b0*/  HMMA.16816.F32 R64, R112.reuse, R122, R64 ;  /* 0x0000007a7040723c */ /* 0x040fe20000001840 */
[----:B------:R-:W3:Y:S03]  /*1a5c0*/  LDSM.16.MT88.4 R120, [R226+0x2100] ;  /* 0x00210000e278783b */ /* 0x000ee60000004200 */
        /* <DEDUP_REMOVED lines=9> */
[-C--:B---3--:R-:W-:Y:S08]  /*1a660*/  HMMA.16816.F32 R84, R112, R120.reuse, R84 ;  /* 0x000000787054723c */ /* 0x088ff00000001854 */
[C---:B------:R-:W-:Y:S08]  /*1a670*/  HMMA.16816.F32 R88, R116.reuse, R120, R88 ;  /* 0x000000787458723c */ /* 0x040ff00000001858 */
[-C--:B------:R-:W-:Y:S04]  /*1a680*/  HMMA.16816.F32 R92, R116, R122.reuse, R92 ;  /* 0x0000007a745c723c */ /* 0x080fe8000000185c */
[--C-:B-1----:R-:W-:Y:S04]  /*1a690*/  FFMA.FTZ R3, R201, c[0x0][0x2d0], -R111.reuse ;  /* 0x0000b400c9037a23 */ /* 0x102fe8000001086f */
[----:B------:R-:W-:Y:S01]  /*1a6a0*/  HMMA.16816.F32 R96, R112, R122, R96 ;  /* 0x0000007a7060723c */ /* 0x000fe20000001860 */
[----:B------:R-:W1:Y:S01]  /*1a6b0*/  LDSM.16.MT88.4 R120, [R225+0x1500] ;  /* 0x00150000e178783b */ /* 0x000e620000004200 */
[----:B------:R3:W3:Y:S05]  /*1a6c0*/  MUFU.EX2 R153, R3 ;  /* 0x0000000300997308 */ /* 0x0006ea0000000800 */
[----:B--2---:R-:W-:Y:S02]  /*1a6d0*/  F2FP.PACK_AB R113, R140, R146 ;  /* 0x000000928c71723e */ /* 0x004fe400000000ff */
[----:B----4-:R-:W-:Y:S03]  /*1a6e0*/  F2FP.PACK_AB R114, R149, R143 ;  /* 0x0000008f9572723e */ /* 0x010fe600000000ff */
[----:B------:R-:W-:Y:S01]  /*1a6f0*/  F2FP.PACK_AB R112, R184, R132 ;  /* 0x00000084b870723e */ /* 0x000fe200000000ff */
[--C-:B---3--:R-:W-:Y:S01]  /*1a700*/  FFMA.FTZ R3, R203, c[0x0][0x2d0], -R176.reuse ;  /* 0x0000b400cb037a23 */ /* 0x108fe200000108b0 */
        /* <DEDUP_REMOVED lines=21> */
[----:B---3--:R-:W-:Y:S02]  /*1a860*/  F2FP.PACK_AB R119, R155, R145 ;  /* 0x000000919b77723e */ /* 0x008fe400000000ff */
[----:B------:R-:W-:Y:S05]  /*1a870*/  MOV R211, R155 ;  /* 0x0000009b00d37202 */ /* 0x000fea0000000f00 */
        /* <DEDUP_REMOVED lines=12> */
[--C-:B--2---:R-:W-:Y:S01]  /*1a940*/  FFMA.FTZ R3, R216, c[0x0][0x2d0], -R111.reuse ;  /* 0x0000b400d8037a23 */ /* 0x104fe2000001086f */
[----:B----4-:R-:W-:Y:S02]  /*1a950*/  MOV R216, R138 ;  /* 0x0000008a00d87202 */ /* 0x010fe40000000f00 */
[----:B------:R-:W-:Y:S01]  /*1a960*/  MOV R138, R190 ;  /* 0x000000be008a7202 */ /* 0x000fe20000000f00 */
[-C--:B-1----:R-:W-:Y:S01]  /*1a970*/  HMMA.16816.F32 R36, R112, R120.reuse, R36 ;  /* 0x000000787024723c */ /* 0x082fe20000001824 */
[----:B------:R1:W-:Y:S07]  /*1a980*/  MUFU.EX2 R214, R3 ;  /* 0x0000000300d67308 */ /* 0x0003ee0000000800 */
[C---:B------:R-:W-:Y:S08]  /*1a990*/  HMMA.16816.F32 R40, R116.reuse, R120, R40 ;  /* 0x000000787428723c */ /* 0x040ff00000001828 */
[-C--:B------:R-:W-:Y:S08]  /*1a9a0*/  HMMA.16816.F32 R44, R116, R122.reuse, R44 ;  /* 0x0000007a742c723c */ /* 0x080ff0000000182c */
[C---:B------:R-:W-:Y:S01]  /*1a9b0*/  HMMA.16816.F32 R48, R112.reuse, R122, R48 ;  /* 0x0000007a7030723c */ /* 0x040fe20000001830 */
[----:B------:R-:W2:Y:S03]  /*1a9c0*/  LDSM.16.MT88.4 R120, [R226+0x2500] ;  /* 0x00250000e278783b */ /* 0x000ea60000004200 */
[--C-:B-1----:R-:W-:Y:S01]  /*1a9d0*/  FFMA.FTZ R3, R217, c[0x0][0x2d0], -R111.reuse ;  /* 0x0000b400d9037a23 */ /* 0x102fe2000001086f */
[----:B------:R-:W-:Y:S02]  /*1a9e0*/  MOV R217, R137 ;  /* 0x0000008900d97202 */ /* 0x000fe40000000f00 */
[----:B------:R-:W-:Y:S01]  /*1a9f0*/  MOV R137, R133 ;  /* 0x0000008500897202 */ /* 0x000fe20000000f00 */
[-C--:B---3--:R-:W-:Y:S01]  /*1aa00*/  HMMA.16816.F32 R52, R112, R124.reuse, R52 ;  /* 0x0000007c7034723c */ /* 0x088fe20000001834 */
[----:B------:R1:W3:Y:S03]  /*1aa10*/  MUFU.EX2 R215, R3 ;  /* 0x0000000300d77308 */ /* 0x0002e60000000800 */
[----:B------:R-:W-:Y:S02]  /*1aa20*/  MOV R133, R188 ;  /* 0x000000bc00857202 */ /* 0x000fe40000000f00 */
[----:B------:R-:W-:Y:S02]  /*1aa30*/  MOV R188, R189 ;  /* 0x000000bd00bc7202 */ /* 0x000fe40000000f00 */
        /* <DEDUP_REMOVED lines=8> */
[----:B------:R3:W3:Y:S07]  /*1aac0*/  MUFU.EX2 R209, R3 ;  /* 0x0000000300d17308 */ /* 0x0006ee0000000800 */
[-C--:B------:R-:W-:Y:S04]  /*1aad0*/  HMMA.16816.F32 R76, R116, R130.reuse, R76 ;  /* 0x00000082744c723c */ /* 0x080fe8000000184c */
[----:B-1----:R-:W-:Y:S01]  /*1aae0*/  FFMA.FTZ R107, R219, c[0x0][0x2d0], -R176 ;  /* 0x0000b400db6b7a23 */ /* 0x002fe200000108b0 */
[----:B------:R-:W-:Y:S03]  /*1aaf0*/  MOV R219, R145 ;  /* 0x0000009100db7202 */ /* 0x000fe60000000f00 */
[C---:B------:R-:W-:Y:S01]  /*1ab00*/  HMMA.16816.F32 R80, R112.reuse, R130, R80 ;  /* 0x000000827050723c */ /* 0x040fe20000001850 */
[----:B------:R-:W1:Y:S01]  /*1ab10*/  LDSM.16.MT88.4 R128, [R226+0x900] ;  /* 0x00090000e280783b */ /* 0x000e620000004200 */
[----:B------:R4:W-:Y:S02]  /*1ab20*/  MUFU.EX2 R205, R107 ;  /* 0x0000006b00cd7308 */ /* 0x0009e40000000800 */
[----:B------:R-:W-:Y:S02]  /*1ab30*/  MOV R145, R139 ;  /* 0x0000008b00917202 */ /* 0x000fe40000000f00 */
[----:B------:R-:W-:Y:S02]  /*1ab40*/  MOV R139, R137 ;  /* 0x00000089008b7202 */ /* 0x000fe40000000f00 */
[-C--:B--2---:R-:W-:Y:S04]  /*1ab50*/  HMMA.16816.F32 R84, R112, R120.reuse, R84 ;  /* 0x000000787054723c */ /* 0x084fe80000001854 */
[--C-:B---3--:R-:W-:Y:S01]  /*1ab60*/  FFMA.FTZ R3, R212, c[0x0][0x2d0], -R111.reuse ;  /* 0x0000b400d4037a23 */ /* 0x108fe2000001086f */
[----:B------:R-:W-:Y:S02]  /*1ab70*/  MOV R137, R186 ;  /* 0x000000ba00897202 */ /* 0x000fe40000000f00 */
[----:B------:R-:W-:Y:S01]  /*1ab80*/  MOV R212, R154 ;  /* 0x0000009a00d47202 */ /* 0x000fe20000000f00 */
        /* <DEDUP_REMOVED lines=8> */
[--C-:B--2---:R-:W-:Y:S01]  /*1ac10*/  FFMA.FTZ R3, R213, c[0x0][0x2d0], -R111.reuse ;  /* 0x0000b400d5037a23 */ /* 0x104fe2000001086f */
[----:B------:R-:W-:Y:S03]  /*1ac20*/  F2FP.PACK_AB R113, R215, R214 ;  /* 0x000000d6d771723e */ /* 0x000fe600000000ff */
[----:B------:R2:W1:Y:S01]  /*1ac30*/  MUFU.EX2 R207, R3 ;  /* 0x0000000300cf7308 */ /* 0x0004620000000800 */
[----:B------:R-:W-:Y:S02]  /*1ac40*/  F2FP.PACK_AB R114, R210, R209 ;  /* 0x000000d1d272723e */ /* 0x000fe400000000ff */
[----:B------:R-:W-:Y:S01]  /*1ac50*/  MOV R213, R153 ;  /* 0x0000009900d57202 */ /* 0x000fe20000000f00 */
[--C-:B----4-:R-:W-:Y:S01]  /*1ac60*/  FFMA.FTZ R107, R251, c[0x0][0x2d0], -R176.reuse ;  /* 0x0000b400fb6b7a23 */ /* 0x110fe200000108b0 */
[----:B------:R-:W-:Y:S05]  /*1ac70*/  MOV R251, R181 ;  /* 0x000000b500fb7202 */ /* 0x000fea0000000f00 */
[----:B------:R-:W-:Y:S01]  /*1ac80*/  MUFU.EX2 R189, R107 ;  /* 0x0000006b00bd7308 */ /* 0x000fe20000000800 */
[----:B--2---:R-:W-:Y:S01]  /*1ac90*/  FFMA.FTZ R3, R218, c[0x0][0x2d0], -R176 ;  /* 0x0000b400da037a23 */ /* 0x004fe200000108b0 */
[----:B-1----:R-:W-:Y:S02]  /*1aca0*/  F2FP.PACK_AB R115, R207, R208 ;  /* 0x000000d0cf73723e */ /* 0x002fe400000000ff */
[----:B------:R-:W-:Y:S06]  /*1acb0*/  MOV R218, R149 ;  /* 0x0000009500da7202 */ /* 0x000fec0000000f00 */
[----:B------:R1:W2:Y:S01]  /*1acc0*/  MUFU.EX2 R206, R3 ;  /* 0x0000000300ce7308 */ /* 0x0002a20000000800 */
[----:B------:R-:W-:Y:S02]  /*1acd0*/  MOV R149, R144 ;  /* 0x0000009000957202 */ /* 0x000fe40000000f00 */
[----:B------:R-:W-:Y:S01]  /*1ace0*/  MOV R144, R138 ;  /* 0x0000008a00907202 */ /* 0x000fe20000000f00 */
[-C--:B------:R-:W-:Y:S03]  /*1acf0*/  HMMA.16816.F32 R4, R112, R124.reuse, R4 ;  /* 0x0000007c7004723c */ /* 0x080fe60000001804 */
[----:B------:R-:W-:Y:S02]  /*1ad00*/  MOV R138, R136 ;  /* 0x00000088008a7202 */ /* 0x000fe40000000f00 */
[----:B------:R-:W-:Y:S01]  /*1ad10*/  MOV R136, R185 ;  /* 0x000000b900887202 */ /* 0x000fe20000000f00 */
[--C-:B-1----:R-:W-:Y:S01]  /*1ad20*/  FFMA.FTZ R3, R221, c[0x0][0x2d0], -R2.reuse ;  /* 0x0000b400dd037a23 */ /* 0x102fe20000010802 */
[----:B--2---:R-:W-:Y:S02]  /*1ad30*/  F2FP.PACK_AB R116, R205, R206 ;  /* 0x000000cecd74723e */ /* 0x004fe400000000ff */
[----:B------:R-:W-:Y:S01]  /*1ad40*/  MOV R221, R151 ;  /* 0x0000009700dd7202 */ /* 0x000fe20000000f00 */
        /* <DEDUP_REMOVED lines=16> */
[----:B------:R-:W-:Y:S02]  /*1ae50*/  MOV R243, R140 ;  /* 0x0000008c00f37202 */ /* 0x000fe40000000f00 */
[----:B------:R-:W-:Y:S05]  /*1ae60*/  LDSM.16.MT88.4 R140, [R226+0xd00] ;  /* 0x000d0000e28c783b */ /* 0x000fea0000004200 */
[----:B------:R1:W2:Y:S02]  /*1ae70*/  MUFU.EX2 R199, R3 ;  /* 0x0000000300c77308 */ /* 0x0002a40000000800 */
[--C-:B-1----:R-:W-:Y:S01]  /*1ae80*/  FFMA.FTZ R3, R247, c[0x0][0x2d0], -R110.reuse ;  /* 0x0000b400f7037a23 */ /* 0x102fe2000001086e */
[----:B--2---:R-:W-:Y:S02]  /*1ae90*/  F2FP.PACK_AB R119, R199, R200 ;  /* 0x000000c8c777723e */ /* 0x004fe400000000ff */
[----:B------:R-:W-:Y:S05]  /*1aea0*/  MOV R247, R184 ;  /* 0x000000b800f77202 */ /* 0x000fea0000000f00 */
[----:B------:R1:W-:Y:S01]  /*1aeb0*/  MUFU.EX2 R198, R3 ;  /* 0x0000000300c67308 */ /* 0x0003e20000000800 */
[C---:B------:R-:W-:Y:S09]  /*1aec0*/  HMMA.16816.F32 R8, R116.reuse, R124, R8 ;  /* 0x0000007c7408723c */ /* 0x040ff20000001808 */
[----:B------:R-:W-:Y:S01]  /*1aed0*/  MUFU.EX2 R184, R108 ;  /* 0x0000006c00b87308 */ /* 0x000fe20000000800 */
        /* <DEDUP_REMOVED lines=42> */
[----:B------:R-:W-:Y:S02]  /*1b180*/  MOV R245, R132 ;  /* 0x0000008400f57202 */ /* 0x000fe40000000f00 */
[----:B------:R-:W-:Y:S01]  /*1b190*/  MOV R132, R180 ;  /* 0x000000b400847202 */ /* 0x000fe20000000f00 */
[----:B------:R1:W3:Y:S04]  /*1b1a0*/  MUFU.EX2 R191, R3 ;  /* 0x0000000300bf7308 */ /* 0x0002e80000000800 */
[----:B-1----:R-:W-:Y:S01]  /*1b1b0*/  FFMA.FTZ R3, R250, c[0x0][0x2d0], -R176 ;  /* 0x0000b400fa037a23 */ /* 0x002fe200000108b0 */
[----:B---3--:R-:W-:Y:S02]  /*1b1c0*/  F2FP.PACK_AB R111, R191, R192 ;  /* 0x000000c0bf6f723e */ /* 0x008fe400000000ff */
[----:B------:R-:W-:Y:S03]  /*1b1d0*/  MOV R250, R183 ;  /* 0x000000b700fa7202 */ /* 0x000fe60000000f00 */
[----:B------:R1:W-:Y:S02]  /*1b1e0*/  MUFU.EX2 R190, R3 ;  /* 0x0000000300be7308 */ /* 0x0003e40000000800 */
[--C-:B-1----:R-:W-:Y:S08]  /*1b1f0*/  FFMA.FTZ R3, R188, c[0x0][0x2d0], -R2.reuse ;  /* 0x0000b400bc037a23 */ /* 0x102ff00000010802 */
        /* <DEDUP_REMOVED lines=58> */
[----:B--2---:R-:W-:Y:S01]  /*1b5a0*/  FFMA.FTZ R103, R103, R18, R17 ;  /* 0x0000001267677223 */ /* 0x004fe20000010011 */
[----:B------:R-:W-:Y:S01]  /*1b5b0*/  MOV R18, R12 ;  /* 0x0000000c00127202 */ /* 0x000fe20000000f00 */
[----:B------:R-:W2:Y:S02]  /*1b5c0*/  LDL.LU R17, [R1+0x38] ;  /* 0x0000380001117983 */ /* 0x000ea40000300800 */
[----:B------:R-:W-:Y:S02]  /*1b5d0*/  FADD.FTZ R3, R3, R103 ;  /* 0x0000006703037221 */ /* 0x000fe40000010000 */
[----:B------:R-:W3:Y:S02]  /*1b5e0*/  LDL.LU R16, [R1+0x3c] ;  /* 0x00003c0001107983 */ /* 0x000ee40000300800 */
[----:B------:R-:W-:Y:S02]  /*1b5f0*/  FADD.FTZ R3, R14, R3 ;  /* 0x000000030e037221 */ /* 0x000fe40000010000 */
[----:B------:R-:W4:Y:S02]  /*1b600*/  LDL.LU R12, [R1+0x40] ;  /* 0x00004000010c7983 */ /* 0x000f240000300800 */
[----:B------:R-:W-:Y:S04]  /*1b610*/  FADD.FTZ R3, R11, R3 ;  /* 0x000000030b037221 */ /* 0x000fe80000010000 */
[----:B------:R-:W-:Y:S04]  /*1b620*/  FADD.FTZ R3, R245, R3 ;  /* 0x00000003f5037221 */ /* 0x000fe80000010000 */
[----:B------:R-:W-:Y:S02]  /*1b630*/  FADD.FTZ R3, R247, R3 ;  /* 0x00000003f7037221 */ /* 0x000fe40000010000 */
[----:B--2---:R-:W-:Y:S02]  /*1b640*/  FFMA.FTZ R101, R101, R17, R23 ;  /* 0x0000001165657223 */ /* 0x004fe40000010017 */
[----:B---3--:R-:W-:Y:S02]  /*1b650*/  FFMA.FTZ R100, R100, R16, R18 ;  /* 0x0000001064647223 */ /* 0x008fe40000010012 */
[----:B------:R-:W-:Y:S02]  /*1b660*/  FADD.FTZ R2, R2, R101 ;  /* 0x0000006502027221 */ /* 0x000fe40000010000 */
[----:B----4-:R-:W-:Y:S02]  /*1b670*/  FFMA.FTZ R0, R0, R12, R19 ;  /* 0x0000000c00007223 */ /* 0x010fe40000010013 */
        /* <DEDUP_REMOVED lines=65> */
.L_x_833:
        /* <DEDUP_REMOVED lines=153> */
.L_x_777:
        /* <DEDUP_REMOVED lines=164> */
.L_x_838:
        /* <DEDUP_REMOVED lines=159> */
.L_x_840:
[----:B---3--:R-:W-:Y:S05]  /*1d850*/  BSYNC B0 ;  /* 0x0000000000007941 */ /* 0x008fea0003800000 */
.L_x_839:
        /* <DEDUP_REMOVED lines=23> */
.L_x_842:
[----:B------:R-:W-:Y:S05]  /*1d9d0*/  BSYNC B0 ;  /* 0x0000000000007941 */ /* 0x000fea0003800000 */
.L_x_841:
        /* <DEDUP_REMOVED lines=23> */
.L_x_844:
[----:B------:R-:W-:Y:S05]  /*1db50*/  BSYNC B0 ;  /* 0x0000000000007941 */ /* 0x000fea0003800000 */
.L_x_843:
        /* <DEDUP_REMOVED lines=24> */
.L_x_837:
        /* <DEDUP_REMOVED lines=31> */
.L_x_845:
        /* <DEDUP_REMOVED lines=43> */
.L_x_847:
[----:B------:R-:W-:Y:S05]  /*1e180*/  BSYNC B0 ;  /* 0x0000000000007941 */ /* 0x000fea0003800000 */
.L_x_846:
        /* <DEDUP_REMOVED lines=70> */
.L_x_849:
[----:B------:R-:W-:Y:S05]  /*1e5f0*/  BSYNC B0 ;  /* 0x0000000000007941 */ /* 0x000fea0003800000 */
.L_x_848:
        /* <DEDUP_REMOVED lines=21> */
.L_x_851:
[----:B------:R-:W-:Y:S05]  /*1e750*/  BSYNC B0 ;  /* 0x0000000000007941 */ /* 0x000fea0003800000 */
.L_x_850:
        /* <DEDUP_REMOVED lines=21> */
.L_x_853:
[----:B------:R-:W-:Y:S05]  /*1e8b0*/  BSYNC B0 ;  /* 0x0000000000007941 */ /* 0x000fea0003800000 */
.L_x_852:
        /* <DEDUP_REMOVED lines=22> */
.L_x_854:
        /* <DEDUP_REMOVED lines=14> */
.L_x_868:


//--------------------- .nv.shared._ZN7cutlass13device_kernelIN5flash19enable_sm80_to_sm89INS1_16FlashAttnFwdSm80INS1_25CollectiveMainloopFwdSm80ILi4ELi1ELb0EN4cute5tupleIJNS5_1CILi128EEENS7_ILi64EEENS7_ILi96EEEEEELi96ENS_6half_tEfNS_4arch4Sm80ELb0ELb0ELb1ELb0ELb1ELb0ELb1ELb0EEENS1_21CollectiveEpilogueFwdINS6_IJS8_SA_S9_EEENS6_IJNS7_ILi1EEESI_SI_EEESC_SE_Li128ELb0ELb1ELb0ELb0EEENS1_19SingleTileSchedulerILb0ELb0ELb1ELi128EEEEEEEEEvNT_6ParamsE --------------------------
	.section	.nv.shared._ZN7cutlass13device_kernelIN5flash19enable_sm80_to_sm89INS1_16FlashAttnFwdSm80INS1_25CollectiveMainloopFwdSm80ILi4ELi1ELb0EN4cute5tupleIJNS5_1CILi128EEENS7_ILi64EEENS7_ILi96EEEEEELi96ENS_6half_tEfNS_4arch4Sm80ELb0ELb0ELb1ELb0ELb1ELb0ELb1ELb0EEENS1_21CollectiveEpilogueFwdINS6_IJS8_SA_S9_EEENS6_IJNS7_ILi1EEESI_SI_EEESC_SE_Li128ELb0ELb1ELb0ELb0EEENS1_19SingleTileSchedulerILb0ELb0ELb1ELi128EEEEEEEEEvNT_6ParamsE,"aw",@nobits
	.sectionflags	@""
	.align	16


//--------------------- .nv.global                --------------------------
	.section	.nv.global,"aw",@nobits
.nv.global:
	.type		_ZN79_INTERNAL_a857414e_43_flash_fwd_hdim96_fp16_paged_softcap_sm80_cu_526fb41a_35084cute1_E,@object
	.size		_ZN79_INTERNAL_a857414e_43_flash_fwd_hdim96_fp16_paged_softcap_sm80_cu_526fb41a_35084cute1_E,(_ZN79_INTERNAL_a857414e_43_flash_fwd_hdim96_fp16_paged_softcap_sm80_cu_526fb41a_35084cuda3std3__45__cpo6cbeginE - _ZN79_INTERNAL_a857414e_43_flash_fwd_hdim96_fp16_paged_softcap_sm80_cu_526fb41a_35084cute1_E)
_ZN79_INTERNAL_a857414e_43_flash_fwd_hdim96_fp16_paged_softcap_sm80_cu_526fb41a_35084cute1_E:
	.zero		1
	.type		_ZN79_INTERNAL_a857414e_43_flash_fwd_hdim96_fp16_paged_softcap_sm80_cu_526fb41a_35084cuda3std3__45__cpo6cbeginE,@object
	.size		_ZN79_INTERNAL_a857414e_43_flash_fwd_hdim96_fp16_paged_softcap_sm80_cu_526fb41a_35084cuda3std3__45__cpo6cbeginE,(_ZN79_INTERNAL_a857414e_43_flash_fwd_hdim96_fp16_paged_softcap_sm80_cu_526fb41a_35084cuda3std3__48in_placeE - _ZN79_INTERNAL_a857414e_43_flash_fwd_hdim96_fp16_paged_softcap_sm80_cu_526fb41a_35084cuda3std3__45__cpo6cbeginE)
_ZN79_INTERNAL_a857414e_43_flash_fwd_hdim96_fp16_paged_softcap_sm80_cu_526fb41a_35084cuda3std3__45__cpo6cbeginE:
	.zero		1
	.type		_ZN79_INTERNAL_a857414e_43_flash_fwd_hdim96_fp16_paged_softcap_sm80_cu_526fb41a_35084cuda3std3__48in_placeE,@object
	.size		_ZN79_INTERNAL_a857414e_43_flash_fwd_hdim96_fp16_paged_softcap_sm80_cu_526fb41a_35084cuda3std3__48in_placeE,(_ZN79_INTERNAL_a857414e_43_flash_fwd_hdim96_fp16_paged_softcap_sm80_cu_526fb41a_35084cuda3std6ranges3__45__cpo9iter_moveE - _ZN79_INTERNAL_a857414e_43_flash_fwd_hdim96_fp16_paged_softcap_sm80_cu_526fb41a_35084cuda3std3__48in_placeE)
_ZN79_INTERNAL_a857414e_43_flash_fwd_hdim96_fp16_paged_softcap_sm80_cu_526fb41a_35084cuda3std3__48in_placeE:
	.zero		1
	.type		_ZN79_INTERNAL_a857414e_43_flash_fwd_hdim96_fp16_paged_softcap_sm80_cu_526fb41a_35084cuda3std6ranges3__45__cpo9iter_moveE,@object
	.size		_ZN79_INTERNAL_a857414e_43_flash_fwd_hdim96_fp16_paged_softcap_sm80_cu_526fb41a_35084cuda3std6ranges3__45__cpo9iter_moveE,(_ZN79_INTERNAL_a857414e_43_flash_fwd_hdim96_fp16_paged_softcap_sm80_cu_526fb41a_35084cuda3std3__45__cpo5beginE - _ZN79_INTERNAL_a857414e_43_flash_fwd_hdim96_fp16_paged_softcap_sm80_cu_526fb41a_35084cuda3std6ranges3__45__cpo9iter_moveE)
_ZN79_INTERNAL_a857414e_43_flash_fwd_hdim96_fp16_paged_softcap_sm80_cu_526fb41a_35084cuda3std6ranges3__45__cpo9iter_moveE:
	.zero		1
	.type		_ZN79_INTERNAL_a857414e_43_flash_fwd_hdim96_fp16_paged_softcap_sm80_cu_526fb41a_35084cuda3std3__45__cpo5beginE,@object
	.size		_ZN79_INTERNAL_a857414e_43_flash_fwd_hdim96_fp16_paged_softcap_sm80_cu_526fb41a_35084cuda3std3__45__cpo5beginE,(_ZN79_INTERNAL_a857414e_43_flash_fwd_hdim96_fp16_paged_softcap_sm80_cu_526fb41a_35084cuda3std3__481_GLOBAL__N__a857414e_43_flash_fwd_hdim96_fp16_paged_softcap_sm80_cu_526fb41a_35086ignoreE - _ZN79_INTERNAL_a857414e_43_flash_fwd_hdim96_fp16_paged_softcap_sm80_cu_526fb41a_35084cuda3std3__45__cpo5beginE)
_ZN79_INTERNAL_a857414e_43_flash_fwd_hdim96_fp16_paged_softcap_sm80_cu_526fb41a_35084cuda3std3__45__cpo5beginE:
	.zero		1
	.type		_ZN79_INTERNAL_a857414e_43_flash_fwd_hdim96_fp16_paged_softcap_sm80_cu_526fb41a_35084cuda3std3__481_GLOBAL__N__a857414e_43_flash_fwd_hdim96_fp16_paged_softcap_sm80_cu_526fb41a_35086ignoreE,@object
	.size		_ZN79_INTERNAL_a857414e_43_flash_fwd_hdim96_fp16_paged_softcap_sm80_cu_526fb41a_35084cuda3std3__481_GLOBAL__N__a857414e_43_flash_fwd_hdim96_fp16_paged_softcap_sm80_cu_526fb41a_35086ignoreE,(_ZN79_INTERNAL_a857414e_43_flash_fwd_hdim96_fp16_paged_softcap_sm80_cu_526fb41a_35084cute7productE - _ZN79_INTERNAL_a857414e_43_flash_fwd_hdim96_fp16_paged_softcap_sm80_cu_526fb41a_35084cuda3std3__481_GLOBAL__N__a857414e_43_flash_fwd_hdim96_fp16_paged_softcap_sm80_cu_526fb41a_35086ignoreE)
_ZN79_INTERNAL_a857414e_43_flash_fwd_hdim96_fp16_paged_softcap_sm80_cu_526fb41a_35084cuda3std3__481_GLOBAL__N__a857414e_43_flash_fwd_hdim96_fp16_paged_softcap_sm80_cu_526fb41a_35086ignoreE:
	.zero		1
	.type		_ZN79_INTERNAL_a857414e_43_flash_fwd_hdim96_fp16_paged_softcap_sm80_cu_526fb41a_35084cute7productE,@object
	.size		_ZN79_INTERNAL_a857414e_43_flash_fwd_hdim96_fp16_paged_softcap_sm80_cu_526fb41a_35084cute7productE,(_ZN79_INTERNAL_a857414e_43_flash_fwd_hdim96_fp16_paged_softcap_sm80_cu_526fb41a_35084cuda3std3__45__cpo3endE - _ZN79_INTERNAL_a857414e_43_flash_fwd_hdim96_fp16_paged_softcap_sm80_cu_526fb41a_35084cute7productE)
_ZN79_INTERNAL_a857414e_43_flash_fwd_hdim96_fp16_paged_softcap_sm80_cu_526fb41a_35084cute7productE:
	.zero		1
	.type		_ZN79_INTERNAL_a857414e_43_flash_fwd_hdim96_fp16_paged_softcap_sm80_cu_526fb41a_35084cuda3std3__45__cpo3endE,@object
	.size		_ZN79_INTERNAL_a857414e_43_flash_fwd_hdim96_fp16_paged_softcap_sm80_cu_526fb41a_35084cuda3std3__45__cpo3endE,(_ZN79_INTERNAL_a857414e_43_flash_fwd_hdim96_fp16_paged_softcap_sm80_cu_526fb41a_35084cuda3std3__419piecewise_constructE - _ZN79_INTERNAL_a857414e_43_flash_fwd_hdim96_fp16_paged_softcap_sm80_cu_526fb41a_35084cuda3std3__45__cpo3endE)
_ZN79_INTERNAL_a857414e_43_flash_fwd_hdim96_fp16_paged_softcap_sm80_cu_526fb41a_35084cuda3std3__45__cpo3endE:
	.zero		1
	.type		_ZN79_INTERNAL_a857414e_43_flash_fwd_hdim96_fp16_paged_softcap_sm80_cu_526fb41a_35084cuda3std3__419piecewise_constructE,@object
	.size		_ZN79_INTERNAL_a857414e_43_flash_fwd_hdim96_fp16_paged_softcap_sm80_cu_526fb41a_35084cuda3std3__419piecewise_constructE,(_ZN79_INTERNAL_a857414e_43_flash_fwd_hdim96_fp16_paged_softcap_sm80_cu_526fb41a_35084cuda3std3__45__cpo4cendE - _ZN79_INTERNAL_a857414e_43_flash_fwd_hdim96_fp16_paged_softcap_sm80_cu_526fb41a_35084cuda3std3__419piecewise_constructE)
_ZN79_INTERNAL_a857414e_43_flash_fwd_hdim96_fp16_paged_softcap_sm80_cu_526fb41a_35084cuda3std3__419piecewise_constructE:
	.zero		1
	.type		_ZN79_INTERNAL_a857414e_43_flash_fwd_hdim96_fp16_paged_softcap_sm80_cu_526fb41a_35084cuda3std3__45__cpo4cendE,@object
	.size		_ZN79_INTERNAL_a857414e_43_flash_fwd_hdim96_fp16_paged_softcap_sm80_cu_526fb41a_35084cuda3std3__45__cpo4cendE,(_ZN79_INTERNAL_a857414e_43_flash_fwd_hdim96_fp16_paged_softcap_sm80_cu_526fb41a_35084cuda3std6ranges3__45__cpo4swapE - _ZN79_INTERNAL_a857414e_43_flash_fwd_hdim96_fp16_paged_softcap_sm80_cu_526fb41a_35084cuda3std3__45__cpo4cendE)
_ZN79_INTERNAL_a857414e_43_flash_fwd_hdim96_fp16_paged_softcap_sm80_cu_526fb41a_35084cuda3std3__45__cpo4cendE:
	.zero		1
	.type		_ZN79_INTERNAL_a857414e_43_flash_fwd_hdim96_fp16_paged_softcap_sm80_cu_526fb41a_35084cuda3std6ranges3__45__cpo4swapE,@object
	.size		_ZN79_INTERNAL_a857414e_43_flash_fwd_hdim96_fp16_paged_softcap_sm80_cu_526fb41a_35084cuda3std6ranges3__45__cpo4swapE,(.L_7 - _ZN79_INTERNAL_a857414e_43_flash_fwd_hdim96_fp16_paged_softcap_sm80_cu_526fb41a_35084cuda3std6ranges3__45__cpo4swapE)
_ZN79_INTERNAL_a857414e_43_flash_fwd_hdim96_fp16_paged_softcap_sm80_cu_526fb41a_35084cuda3std6ranges3__45__cpo4swapE:
	.zero		1
.L_7:


//--------------------- .nv.shared._ZN7cutlass13device_kernelIN5flash19enable_sm80_to_sm89INS1_16FlashAttnFwdSm80INS1_25CollectiveMainloopFwdSm80ILi4ELi1ELb0EN4cute5tupleIJNS5_1CILi128EEENS7_ILi64EEENS7_ILi96EEEEEELi96ENS_6half_tEfNS_4arch4Sm80ELb0ELb0ELb1ELb1ELb1ELb0ELb1ELb0EEENS1_21CollectiveEpilogueFwdINS6_IJS8_SA_S9_EEENS6_IJNS7_ILi1EEESI_SI_EEESC_SE_Li128ELb1ELb1ELb0ELb0EEENS1_19SingleTileSchedulerILb1ELb0ELb1ELi128EEEEEEEEEvNT_6ParamsE --------------------------
	.section	.nv.shared._ZN7cutlass13device_kernelIN5flash19enable_sm80_to_sm89INS1_16FlashAttnFwdSm80INS1_25CollectiveMainloopFwdSm80ILi4ELi1ELb0EN4cute5tupleIJNS5_1CILi128EEENS7_ILi64EEENS7_ILi96EEEEEELi96ENS_6half_tEfNS_4arch4Sm80ELb0ELb0ELb1ELb1ELb1ELb0ELb1ELb0EEENS1_21CollectiveEpilogueFwdINS6_IJS8_SA_S9_EEENS6_IJNS7_ILi1EEESI_SI_EEESC_SE_Li128ELb1ELb1ELb0ELb0EEENS1_19SingleTileSchedulerILb1ELb0ELb1ELi128EEEEEEEEEvNT_6ParamsE,"aw",@nobits
	.sectionflags	@""
	.align	16


//--------------------- .nv.shared._ZN7cutlass13device_kernelIN5flash19enable_sm80_to_sm89INS1_16FlashAttnFwdSm80INS1_25CollectiveMainloopFwdSm80ILi4ELi1ELb0EN4cute5tupleIJNS5_1CILi128EEENS7_ILi64EEENS7_ILi96EEEEEELi96ENS_6half_tEfNS_4arch4Sm80ELb0ELb0ELb1ELb1ELb1ELb1ELb1ELb0EEENS1_21CollectiveEpilogueFwdINS6_IJS8_SA_S9_EEENS6_IJNS7_ILi1EEESI_SI_EEESC_SE_Li128ELb1ELb1ELb0ELb0EEENS1_19SingleTileSchedulerILb1ELb0ELb1ELi128EEEEEEEEEvNT_6ParamsE --------------------------
	.section	.nv.shared._ZN7cutlass13device_kernelIN5flash19enable_sm80_to_sm89INS1_16FlashAttnFwdSm80INS1_25CollectiveMainloopFwdSm80ILi4ELi1ELb0EN4cute5tupleIJNS5_1CILi128EEENS7_ILi64EEENS7_ILi96EEEEEELi96ENS_6half_tEfNS_4arch4Sm80ELb0ELb0ELb1ELb1ELb1ELb1ELb1ELb0EEENS1_21CollectiveEpilogueFwdINS6_IJS8_SA_S9_EEENS6_IJNS7_ILi1EEESI_SI_EEESC_SE_Li128ELb1ELb1ELb0ELb0EEENS1_19SingleTileSchedulerILb1ELb0ELb1ELi128EEEEEEEEEvNT_6ParamsE,"aw",@nobits
	.sectionflags	@""
	.align	16


//--------------------- .nv.shared._ZN7cutlass13device_kernelIN5flash19enable_sm80_to_sm89INS1_16FlashAttnFwdSm80INS1_25CollectiveMainloopFwdSm80ILi4ELi1ELb0EN4cute5tupleIJNS5_1CILi128EEENS7_ILi48EEENS7_ILi96EEEEEELi96ENS_6half_tEfNS_4arch4Sm80ELb0ELb1ELb1ELb0ELb1ELb0ELb1ELb0EEENS1_21CollectiveEpilogueFwdINS6_IJS8_SA_S9_EEENS6_IJNS7_ILi1EEESI_SI_EEESC_SE_Li128ELb0ELb1ELb0ELb0EEENS1_19SingleTileSchedulerILb0ELb0ELb1ELi128EEEEEEEEEvNT_6ParamsE --------------------------
	.section	.nv.shared._ZN7cutlass13device_kernelIN5flash19enable_sm80_to_sm89INS1_16FlashAttnFwdSm80INS1_25CollectiveMainloopFwdSm80ILi4ELi1ELb0EN4cute5tupleIJNS5_1CILi128EEENS7_ILi48EEENS7_ILi96EEEEEELi96ENS_6half_tEfNS_4arch4Sm80ELb0ELb1ELb1ELb0ELb1ELb0ELb1ELb0EEENS1_21CollectiveEpilogueFwdINS6_IJS8_SA_S9_EEENS6_IJNS7_ILi1EEESI_SI_EEESC_SE_Li128ELb0ELb1ELb0ELb0EEENS1_19SingleTileSchedulerILb0ELb0ELb1ELi128EEEEEEEEEvNT_6ParamsE,"aw",@nobits
	.sectionflags	@""
	.align	16


//--------------------- .nv.shared._ZN7cutlass13device_kernelIN5flash19enable_sm80_to_sm89INS1_16FlashAttnFwdSm80INS1_25CollectiveMainloopFwdSm80ILi4ELi1ELb0EN4cute5tupleIJNS5_1CILi128EEENS7_ILi48EEENS7_ILi96EEEEEELi96ENS_6half_tEfNS_4arch4Sm80ELb0ELb1ELb1ELb1ELb1ELb0ELb1ELb0EEENS1_21CollectiveEpilogueFwdINS6_IJS8_SA_S9_EEENS6_IJNS7_ILi1EEESI_SI_EEESC_SE_Li128ELb1ELb1ELb0ELb0EEENS1_19SingleTileSchedulerILb1ELb0ELb1ELi128EEEEEEEEEvNT_6ParamsE --------------------------
	.section	.nv.shared._ZN7cutlass13device_kernelIN5flash19enable_sm80_to_sm89INS1_16FlashAttnFwdSm80INS1_25CollectiveMainloopFwdSm80ILi4ELi1ELb0EN4cute5tupleIJNS5_1CILi128EEENS7_ILi48EEENS7_ILi96EEEEEELi96ENS_6half_tEfNS_4arch4Sm80ELb0ELb1ELb1ELb1ELb1ELb0ELb1ELb0EEENS1_21CollectiveEpilogueFwdINS6_IJS8_SA_S9_EEENS6_IJNS7_ILi1EEESI_SI_EEESC_SE_Li128ELb1ELb1ELb0ELb0EEENS1_19SingleTileSchedulerILb1ELb0ELb1ELi128EEEEEEEEEvNT_6ParamsE,"aw",@nobits
	.sectionflags	@""
	.align	16


//--------------------- .nv.shared._ZN7cutlass13device_kernelIN5flash19enable_sm80_to_sm89INS1_16FlashAttnFwdSm80INS1_25CollectiveMainloopFwdSm80ILi4ELi1ELb0EN4cute5tupleIJNS5_1CILi128EEENS7_ILi48EEENS7_ILi96EEEEEELi96ENS_6half_tEfNS_4arch4Sm80ELb0ELb1ELb1ELb1ELb1ELb1ELb1ELb0EEENS1_21CollectiveEpilogueFwdINS6_IJS8_SA_S9_EEENS6_IJNS7_ILi1EEESI_SI_EEESC_SE_Li128ELb1ELb1ELb0ELb0EEENS1_19SingleTileSchedulerILb1ELb0ELb1ELi128EEEEEEEEEvNT_6ParamsE --------------------------
	.section	.nv.shared._ZN7cutlass13device_kernelIN5flash19enable_sm80_to_sm89INS1_16FlashAttnFwdSm80INS1_25CollectiveMainloopFwdSm80ILi4ELi1ELb0EN4cute5tupleIJNS5_1CILi128EEENS7_ILi48EEENS7_ILi96EEEEEELi96ENS_6half_tEfNS_4arch4Sm80ELb0ELb1ELb1ELb1ELb1ELb1ELb1ELb0EEENS1_21CollectiveEpilogueFwdINS6_IJS8_SA_S9_EEENS6_IJNS7_ILi1EEESI_SI_EEESC_SE_Li128ELb1ELb1ELb0ELb0EEENS1_19SingleTileSchedulerILb1ELb0ELb1ELi128EEEEEEEEEvNT_6ParamsE,"aw",@nobits
	.sectionflags	@""
	.align	16


//--------------------- .nv.shared._ZN7cutlass13device_kernelIN5flash19enable_sm80_to_sm89INS1_16FlashAttnFwdSm80INS1_25CollectiveMainloopFwdSm80ILi4ELi1ELb0EN4cute5tupleIJNS5_1CILi128EEENS7_ILi64EEENS7_ILi96EEEEEELi96ENS_6half_tEfNS_4arch4Sm80ELb1ELb0ELb1ELb0ELb1ELb0ELb1ELb0EEENS1_21CollectiveEpilogueFwdINS6_IJS8_SA_S9_EEENS6_IJNS7_ILi1EEESI_SI_EEESC_SE_Li128ELb0ELb1ELb0ELb0EEENS1_30DynamicPersistentTileSchedulerILi128ELi128ELb0ELb1ELb0EEEEEEEEEvNT_6ParamsE --------------------------
	.section	.nv.shared._ZN7cutlass13device_kernelIN5flash19enable_sm80_to_sm89INS1_16FlashAttnFwdSm80INS1_25CollectiveMainloopFwdSm80ILi4ELi1ELb0EN4cute5tupleIJNS5_1CILi128EEENS7_ILi64EEENS7_ILi96EEEEEELi96ENS_6half_tEfNS_4arch4Sm80ELb1ELb0ELb1ELb0ELb1ELb0ELb1ELb0EEENS1_21CollectiveEpilogueFwdINS6_IJS8_SA_S9_EEENS6_IJNS7_ILi1EEESI_SI_EEESC_SE_Li128ELb0ELb1ELb0ELb0EEENS1_30DynamicPersistentTileSchedulerILi128ELi128ELb0ELb1ELb0EEEEEEEEEvNT_6ParamsE,"aw",@nobits
	.sectionflags	@""
	.align	16


//--------------------- .nv.shared._ZN7cutlass13device_kernelIN5flash19enable_sm80_to_sm89INS1_16FlashAttnFwdSm80INS1_25CollectiveMainloopFwdSm80ILi4ELi1ELb0EN4cute5tupleIJNS5_1CILi128EEENS7_ILi64EEENS7_ILi96EEEEEELi96ENS_6half_tEfNS_4arch4Sm80ELb1ELb0ELb1ELb1ELb1ELb0ELb1ELb0EEENS1_21CollectiveEpilogueFwdINS6_IJS8_SA_S9_EEENS6_IJNS7_ILi1EEESI_SI_EEESC_SE_Li128ELb1ELb1ELb0ELb0EEENS1_19SingleTileSchedulerILb1ELb0ELb1ELi128EEEEEEEEEvNT_6ParamsE --------------------------
	.section	.nv.shared._ZN7cutlass13device_kernelIN5flash19enable_sm80_to_sm89INS1_16FlashAttnFwdSm80INS1_25CollectiveMainloopFwdSm80ILi4ELi1ELb0EN4cute5tupleIJNS5_1CILi128EEENS7_ILi64EEENS7_ILi96EEEEEELi96ENS_6half_tEfNS_4arch4Sm80ELb1ELb0ELb1ELb1ELb1ELb0ELb1ELb0EEENS1_21CollectiveEpilogueFwdINS6_IJS8_SA_S9_EEENS6_IJNS7_ILi1EEESI_SI_EEESC_SE_Li128ELb1ELb1ELb0ELb0EEENS1_19SingleTileSchedulerILb1ELb0ELb1ELi128EEEEEEEEEvNT_6ParamsE,"aw",@nobits
	.sectionflags	@""
	.align	16


//--------------------- .nv.shared._ZN7cutlass13device_kernelIN5flash19enable_sm80_to_sm89INS1_16FlashAttnFwdSm80INS1_25CollectiveMainloopFwdSm80ILi4ELi1ELb0EN4cute5tupleIJNS5_1CILi128EEENS7_ILi64EEENS7_ILi96EEEEEELi96ENS_6half_tEfNS_4arch4Sm80ELb1ELb0ELb1ELb1ELb1ELb1ELb1ELb0EEENS1_21CollectiveEpilogueFwdINS6_IJS8_SA_S9_EEENS6_IJNS7_ILi1EEESI_SI_EEESC_SE_Li128ELb1ELb1ELb0ELb0EEENS1_19SingleTileSchedulerILb1ELb0ELb1ELi128EEEEEEEEEvNT_6ParamsE --------------------------
	.section	.nv.shared._ZN7cutlass13device_kernelIN5flash19enable_sm80_to_sm89INS1_16FlashAttnFwdSm80INS1_25CollectiveMainloopFwdSm80ILi4ELi1ELb0EN4cute5tupleIJNS5_1CILi128EEENS7_ILi64EEENS7_ILi96EEEEEELi96ENS_6half_tEfNS_4arch4Sm80ELb1ELb0ELb1ELb1ELb1ELb1ELb1ELb0EEENS1_21CollectiveEpilogueFwdINS6_IJS8_SA_S9_EEENS6_IJNS7_ILi1EEESI_SI_EEESC_SE_Li128ELb1ELb1ELb0ELb0EEENS1_19SingleTileSchedulerILb1ELb0ELb1ELi128EEEEEEEEEvNT_6ParamsE,"aw",@nobits
	.sectionflags	@""
	.align	16
